//
// Generated by NVIDIA NVVM Compiler
//
// Compiler Build ID: CL-36424714
// Cuda compilation tools, release 13.0, V13.0.88
// Based on NVVM 20.0.0
//

.version 9.0
.target sm_100
.address_size 64

	// .globl	_Z19precompute_G_kernelv
.const .align 4 .b8 const_p[32];
.const .align 4 .b8 const_G_jacobian[100];
.const .align 4 .b8 const_n[32];
.global .align 4 .b8 G_precomp[6553600];

.visible .entry _Z19precompute_G_kernelv()
{
	.reg .pred 	%p<1292>;
	.reg .b16 	%rs<12>;
	.reg .b32 	%r<20395>;
	.reg .b64 	%rd<8348>;

	mov.u32 	%r2042, %tid.x;
	setp.ne.s32 	%p59, %r2042, 0;
	@%p59 bra 	$L__BB0_1096;
	mov.b16 	%rs2, 1;
	st.global.u8 	[G_precomp+96], %rs2;
	ld.const.u32 	%r2044, [const_G_jacobian];
	st.global.u32 	[G_precomp+100], %r2044;
	ld.const.u32 	%r2045, [const_G_jacobian+4];
	st.global.u32 	[G_precomp+104], %r2045;
	ld.const.u32 	%r2046, [const_G_jacobian+8];
	st.global.u32 	[G_precomp+108], %r2046;
	ld.const.u32 	%r2047, [const_G_jacobian+12];
	st.global.u32 	[G_precomp+112], %r2047;
	ld.const.u32 	%r2048, [const_G_jacobian+16];
	st.global.u32 	[G_precomp+116], %r2048;
	ld.const.u32 	%r2049, [const_G_jacobian+20];
	st.global.u32 	[G_precomp+120], %r2049;
	ld.const.u32 	%r2050, [const_G_jacobian+24];
	st.global.u32 	[G_precomp+124], %r2050;
	ld.const.u32 	%r2051, [const_G_jacobian+28];
	st.global.u32 	[G_precomp+128], %r2051;
	ld.const.u32 	%r2052, [const_G_jacobian+32];
	st.global.u32 	[G_precomp+132], %r2052;
	ld.const.u32 	%r2053, [const_G_jacobian+36];
	st.global.u32 	[G_precomp+136], %r2053;
	ld.const.u32 	%r2054, [const_G_jacobian+40];
	st.global.u32 	[G_precomp+140], %r2054;
	ld.const.u32 	%r2055, [const_G_jacobian+44];
	st.global.u32 	[G_precomp+144], %r2055;
	ld.const.u32 	%r2056, [const_G_jacobian+48];
	st.global.u32 	[G_precomp+148], %r2056;
	ld.const.u32 	%r2057, [const_G_jacobian+52];
	st.global.u32 	[G_precomp+152], %r2057;
	ld.const.u32 	%r2058, [const_G_jacobian+56];
	st.global.u32 	[G_precomp+156], %r2058;
	ld.const.u32 	%r2059, [const_G_jacobian+60];
	st.global.u32 	[G_precomp+160], %r2059;
	ld.const.u32 	%r2060, [const_G_jacobian+64];
	st.global.u32 	[G_precomp+164], %r2060;
	ld.const.u32 	%r2061, [const_G_jacobian+68];
	st.global.u32 	[G_precomp+168], %r2061;
	ld.const.u32 	%r2062, [const_G_jacobian+72];
	st.global.u32 	[G_precomp+172], %r2062;
	ld.const.u32 	%r2063, [const_G_jacobian+76];
	st.global.u32 	[G_precomp+176], %r2063;
	ld.const.u32 	%r2064, [const_G_jacobian+80];
	st.global.u32 	[G_precomp+180], %r2064;
	ld.const.u32 	%r2065, [const_G_jacobian+84];
	st.global.u32 	[G_precomp+184], %r2065;
	ld.const.u32 	%r2066, [const_G_jacobian+88];
	st.global.u32 	[G_precomp+188], %r2066;
	ld.const.u32 	%r2067, [const_G_jacobian+92];
	st.global.u32 	[G_precomp+192], %r2067;
	ld.const.u8 	%rs3, [const_G_jacobian+96];
	st.global.u8 	[G_precomp+196], %rs3;
	mov.b32 	%r19621, 2;
	ld.const.u32 	%r20392, [const_p+28];
	mov.u64 	%rd6, G_precomp;
	mov.u32 	%r19806, %r20392;
$L__BB0_2:
	mov.u32 	%r2, %r20392;
	mul.wide.u32 	%rd5, %r19621, 100;
	add.s64 	%rd1, %rd6, %rd5;
	ld.global.u8 	%rs4, [%rd1+-4];
	setp.eq.s16 	%p60, %rs4, 0;
	@%p60 bra 	$L__BB0_4;
	ld.const.u32 	%r2068, [const_G_jacobian];
	st.global.u32 	[%rd1], %r2068;
	ld.const.u32 	%r2069, [const_G_jacobian+4];
	st.global.u32 	[%rd1+4], %r2069;
	ld.const.u32 	%r2070, [const_G_jacobian+8];
	st.global.u32 	[%rd1+8], %r2070;
	ld.const.u32 	%r2071, [const_G_jacobian+12];
	st.global.u32 	[%rd1+12], %r2071;
	ld.const.u32 	%r2072, [const_G_jacobian+16];
	st.global.u32 	[%rd1+16], %r2072;
	ld.const.u32 	%r2073, [const_G_jacobian+20];
	st.global.u32 	[%rd1+20], %r2073;
	ld.const.u32 	%r2074, [const_G_jacobian+24];
	st.global.u32 	[%rd1+24], %r2074;
	ld.const.u32 	%r2075, [const_G_jacobian+28];
	st.global.u32 	[%rd1+28], %r2075;
	ld.const.u32 	%r2076, [const_G_jacobian+32];
	st.global.u32 	[%rd1+32], %r2076;
	ld.const.u32 	%r2077, [const_G_jacobian+36];
	st.global.u32 	[%rd1+36], %r2077;
	ld.const.u32 	%r2078, [const_G_jacobian+40];
	st.global.u32 	[%rd1+40], %r2078;
	ld.const.u32 	%r2079, [const_G_jacobian+44];
	st.global.u32 	[%rd1+44], %r2079;
	ld.const.u32 	%r2080, [const_G_jacobian+48];
	st.global.u32 	[%rd1+48], %r2080;
	ld.const.u32 	%r2081, [const_G_jacobian+52];
	st.global.u32 	[%rd1+52], %r2081;
	ld.const.u32 	%r2082, [const_G_jacobian+56];
	st.global.u32 	[%rd1+56], %r2082;
	ld.const.u32 	%r2083, [const_G_jacobian+60];
	st.global.u32 	[%rd1+60], %r2083;
	st.global.u32 	[%rd1+64], %r2060;
	st.global.u32 	[%rd1+68], %r2061;
	st.global.u32 	[%rd1+72], %r2062;
	st.global.u32 	[%rd1+76], %r2063;
	st.global.u32 	[%rd1+80], %r2064;
	st.global.u32 	[%rd1+84], %r2065;
	st.global.u32 	[%rd1+88], %r2066;
	ld.const.u32 	%r2084, [const_G_jacobian+92];
	st.global.u32 	[%rd1+92], %r2084;
	st.global.u8 	[%rd1+96], %rs3;
	mov.u32 	%r20392, %r2;
	bra.uni 	$L__BB0_1095;
$L__BB0_4:
	setp.eq.s16 	%p61, %rs3, 0;
	@%p61 bra 	$L__BB0_6;
	ld.global.u32 	%r2085, [%rd1+-100];
	st.global.u32 	[%rd1], %r2085;
	ld.global.u32 	%r2086, [%rd1+-96];
	st.global.u32 	[%rd1+4], %r2086;
	ld.global.u32 	%r2087, [%rd1+-92];
	st.global.u32 	[%rd1+8], %r2087;
	ld.global.u32 	%r2088, [%rd1+-88];
	st.global.u32 	[%rd1+12], %r2088;
	ld.global.u32 	%r2089, [%rd1+-84];
	st.global.u32 	[%rd1+16], %r2089;
	ld.global.u32 	%r2090, [%rd1+-80];
	st.global.u32 	[%rd1+20], %r2090;
	ld.global.u32 	%r2091, [%rd1+-76];
	st.global.u32 	[%rd1+24], %r2091;
	ld.global.u32 	%r2092, [%rd1+-72];
	st.global.u32 	[%rd1+28], %r2092;
	ld.global.u32 	%r2093, [%rd1+-68];
	st.global.u32 	[%rd1+32], %r2093;
	ld.global.u32 	%r2094, [%rd1+-64];
	st.global.u32 	[%rd1+36], %r2094;
	ld.global.u32 	%r2095, [%rd1+-60];
	st.global.u32 	[%rd1+40], %r2095;
	ld.global.u32 	%r2096, [%rd1+-56];
	st.global.u32 	[%rd1+44], %r2096;
	ld.global.u32 	%r2097, [%rd1+-52];
	st.global.u32 	[%rd1+48], %r2097;
	ld.global.u32 	%r2098, [%rd1+-48];
	st.global.u32 	[%rd1+52], %r2098;
	ld.global.u32 	%r2099, [%rd1+-44];
	st.global.u32 	[%rd1+56], %r2099;
	ld.global.u32 	%r2100, [%rd1+-40];
	st.global.u32 	[%rd1+60], %r2100;
	ld.global.u32 	%r2101, [%rd1+-36];
	st.global.u32 	[%rd1+64], %r2101;
	ld.global.u32 	%r2102, [%rd1+-32];
	st.global.u32 	[%rd1+68], %r2102;
	ld.global.u32 	%r2103, [%rd1+-28];
	st.global.u32 	[%rd1+72], %r2103;
	ld.global.u32 	%r2104, [%rd1+-24];
	st.global.u32 	[%rd1+76], %r2104;
	ld.global.u32 	%r2105, [%rd1+-20];
	st.global.u32 	[%rd1+80], %r2105;
	ld.global.u32 	%r2106, [%rd1+-16];
	st.global.u32 	[%rd1+84], %r2106;
	ld.global.u32 	%r2107, [%rd1+-12];
	st.global.u32 	[%rd1+88], %r2107;
	ld.global.u32 	%r2108, [%rd1+-8];
	st.global.u32 	[%rd1+92], %r2108;
	mov.b16 	%rs6, 0;
	st.global.u8 	[%rd1+96], %rs6;
	mov.u32 	%r20392, %r2;
	bra.uni 	$L__BB0_1095;
$L__BB0_6:
	ld.global.u32 	%r2111, [%rd1+-36];
	// begin inline asm
	mul.lo.u32 %r19645, %r2111, %r2111;
	mul.hi.u32 %r2110, %r2111, %r2111;
	
	// end inline asm
	cvt.u64.u32 	%rd7, %r2110;
	ld.global.u32 	%r2116, [%rd1+-32];
	// begin inline asm
	mul.lo.u32 %r2113, %r2111, %r2116;
	mul.hi.u32 %r2114, %r2111, %r2116;
	
	// end inline asm
	cvt.u64.u32 	%rd8, %r2113;
	add.s64 	%rd9, %rd7, %rd8;
	and.b64  	%rd10, %rd9, 4294967295;
	{ .reg .b32 tmp; mov.b64 {tmp, %r2459}, %rd9; }
	add.s32 	%r2460, %r2114, %r2459;
	cvt.u64.u32 	%rd11, %r2460;
	ld.global.u32 	%r2120, [%rd1+-28];
	// begin inline asm
	mul.lo.u32 %r2117, %r2111, %r2120;
	mul.hi.u32 %r2118, %r2111, %r2120;
	
	// end inline asm
	cvt.u64.u32 	%rd12, %r2117;
	add.s64 	%rd13, %rd11, %rd12;
	and.b64  	%rd14, %rd13, 4294967295;
	{ .reg .b32 tmp; mov.b64 {tmp, %r2461}, %rd13; }
	add.s32 	%r2462, %r2118, %r2461;
	cvt.u64.u32 	%rd15, %r2462;
	ld.global.u32 	%r2124, [%rd1+-24];
	// begin inline asm
	mul.lo.u32 %r2121, %r2111, %r2124;
	mul.hi.u32 %r2122, %r2111, %r2124;
	
	// end inline asm
	cvt.u64.u32 	%rd16, %r2121;
	add.s64 	%rd17, %rd15, %rd16;
	and.b64  	%rd18, %rd17, 4294967295;
	{ .reg .b32 tmp; mov.b64 {tmp, %r2463}, %rd17; }
	add.s32 	%r2464, %r2122, %r2463;
	cvt.u64.u32 	%rd19, %r2464;
	ld.global.u32 	%r2128, [%rd1+-20];
	// begin inline asm
	mul.lo.u32 %r2125, %r2111, %r2128;
	mul.hi.u32 %r2126, %r2111, %r2128;
	
	// end inline asm
	cvt.u64.u32 	%rd20, %r2125;
	add.s64 	%rd21, %rd19, %rd20;
	and.b64  	%rd22, %rd21, 4294967295;
	{ .reg .b32 tmp; mov.b64 {tmp, %r2465}, %rd21; }
	add.s32 	%r2466, %r2126, %r2465;
	cvt.u64.u32 	%rd23, %r2466;
	ld.global.u32 	%r2132, [%rd1+-16];
	// begin inline asm
	mul.lo.u32 %r2129, %r2111, %r2132;
	mul.hi.u32 %r2130, %r2111, %r2132;
	
	// end inline asm
	cvt.u64.u32 	%rd24, %r2129;
	add.s64 	%rd25, %rd23, %rd24;
	and.b64  	%rd26, %rd25, 4294967295;
	{ .reg .b32 tmp; mov.b64 {tmp, %r2467}, %rd25; }
	add.s32 	%r2468, %r2130, %r2467;
	cvt.u64.u32 	%rd27, %r2468;
	ld.global.u32 	%r2136, [%rd1+-12];
	// begin inline asm
	mul.lo.u32 %r2133, %r2111, %r2136;
	mul.hi.u32 %r2134, %r2111, %r2136;
	
	// end inline asm
	cvt.u64.u32 	%rd28, %r2133;
	add.s64 	%rd29, %rd27, %rd28;
	and.b64  	%rd30, %rd29, 4294967295;
	{ .reg .b32 tmp; mov.b64 {tmp, %r2469}, %rd29; }
	add.s32 	%r2470, %r2134, %r2469;
	cvt.u64.u32 	%rd31, %r2470;
	ld.global.u32 	%r2140, [%rd1+-8];
	// begin inline asm
	mul.lo.u32 %r2137, %r2111, %r2140;
	mul.hi.u32 %r2138, %r2111, %r2140;
	
	// end inline asm
	cvt.u64.u32 	%rd32, %r2137;
	add.s64 	%rd33, %rd31, %rd32;
	and.b64  	%rd34, %rd33, 4294967295;
	{ .reg .b32 tmp; mov.b64 {tmp, %r2471}, %rd33; }
	add.s32 	%r2472, %r2138, %r2471;
	cvt.u64.u32 	%rd35, %r2472;
	ld.global.u32 	%r2171, [%rd1+-32];
	ld.global.u32 	%r2144, [%rd1+-36];
	// begin inline asm
	mul.lo.u32 %r2141, %r2171, %r2144;
	mul.hi.u32 %r2142, %r2171, %r2144;
	
	// end inline asm
	cvt.u64.u32 	%rd36, %r2141;
	add.s64 	%rd37, %rd10, %rd36;
	{ .reg .b32 tmp; mov.b64 {tmp, %r2473}, %rd37; }
	add.s32 	%r2474, %r2142, %r2473;
	cvt.u64.u32 	%rd38, %r2474;
	ld.global.u32 	%r2148, [%rd1+-32];
	// begin inline asm
	mul.lo.u32 %r2145, %r2171, %r2148;
	mul.hi.u32 %r2146, %r2171, %r2148;
	
	// end inline asm
	cvt.u64.u32 	%rd39, %r2145;
	add.s64 	%rd40, %rd14, %rd38;
	add.s64 	%rd41, %rd40, %rd39;
	and.b64  	%rd42, %rd41, 4294967295;
	{ .reg .b32 tmp; mov.b64 {tmp, %r2475}, %rd41; }
	add.s32 	%r2476, %r2146, %r2475;
	cvt.u64.u32 	%rd43, %r2476;
	ld.global.u32 	%r2152, [%rd1+-28];
	// begin inline asm
	mul.lo.u32 %r2149, %r2171, %r2152;
	mul.hi.u32 %r2150, %r2171, %r2152;
	
	// end inline asm
	cvt.u64.u32 	%rd44, %r2149;
	add.s64 	%rd45, %rd18, %rd43;
	add.s64 	%rd46, %rd45, %rd44;
	and.b64  	%rd47, %rd46, 4294967295;
	{ .reg .b32 tmp; mov.b64 {tmp, %r2477}, %rd46; }
	add.s32 	%r2478, %r2150, %r2477;
	cvt.u64.u32 	%rd48, %r2478;
	ld.global.u32 	%r2156, [%rd1+-24];
	// begin inline asm
	mul.lo.u32 %r2153, %r2171, %r2156;
	mul.hi.u32 %r2154, %r2171, %r2156;
	
	// end inline asm
	cvt.u64.u32 	%rd49, %r2153;
	add.s64 	%rd50, %rd22, %rd48;
	add.s64 	%rd51, %rd50, %rd49;
	and.b64  	%rd52, %rd51, 4294967295;
	{ .reg .b32 tmp; mov.b64 {tmp, %r2479}, %rd51; }
	add.s32 	%r2480, %r2154, %r2479;
	cvt.u64.u32 	%rd53, %r2480;
	ld.global.u32 	%r2160, [%rd1+-20];
	// begin inline asm
	mul.lo.u32 %r2157, %r2171, %r2160;
	mul.hi.u32 %r2158, %r2171, %r2160;
	
	// end inline asm
	cvt.u64.u32 	%rd54, %r2157;
	add.s64 	%rd55, %rd26, %rd53;
	add.s64 	%rd56, %rd55, %rd54;
	and.b64  	%rd57, %rd56, 4294967295;
	{ .reg .b32 tmp; mov.b64 {tmp, %r2481}, %rd56; }
	add.s32 	%r2482, %r2158, %r2481;
	cvt.u64.u32 	%rd58, %r2482;
	ld.global.u32 	%r2164, [%rd1+-16];
	// begin inline asm
	mul.lo.u32 %r2161, %r2171, %r2164;
	mul.hi.u32 %r2162, %r2171, %r2164;
	
	// end inline asm
	cvt.u64.u32 	%rd59, %r2161;
	add.s64 	%rd60, %rd30, %rd58;
	add.s64 	%rd61, %rd60, %rd59;
	and.b64  	%rd62, %rd61, 4294967295;
	{ .reg .b32 tmp; mov.b64 {tmp, %r2483}, %rd61; }
	add.s32 	%r2484, %r2162, %r2483;
	cvt.u64.u32 	%rd63, %r2484;
	ld.global.u32 	%r2168, [%rd1+-12];
	// begin inline asm
	mul.lo.u32 %r2165, %r2171, %r2168;
	mul.hi.u32 %r2166, %r2171, %r2168;
	
	// end inline asm
	cvt.u64.u32 	%rd64, %r2165;
	add.s64 	%rd65, %rd34, %rd63;
	add.s64 	%rd66, %rd65, %rd64;
	and.b64  	%rd67, %rd66, 4294967295;
	{ .reg .b32 tmp; mov.b64 {tmp, %r2485}, %rd66; }
	add.s32 	%r2486, %r2166, %r2485;
	cvt.u64.u32 	%rd68, %r2486;
	ld.global.u32 	%r2172, [%rd1+-8];
	// begin inline asm
	mul.lo.u32 %r2169, %r2171, %r2172;
	mul.hi.u32 %r2170, %r2171, %r2172;
	
	// end inline asm
	cvt.u64.u32 	%rd69, %r2169;
	add.s64 	%rd70, %rd35, %rd68;
	add.s64 	%rd71, %rd70, %rd69;
	and.b64  	%rd72, %rd71, 4294967295;
	{ .reg .b32 tmp; mov.b64 {tmp, %r2487}, %rd71; }
	add.s32 	%r2488, %r2170, %r2487;
	cvt.u64.u32 	%rd73, %r2488;
	ld.global.u32 	%r2203, [%rd1+-28];
	ld.global.u32 	%r2176, [%rd1+-36];
	// begin inline asm
	mul.lo.u32 %r2173, %r2203, %r2176;
	mul.hi.u32 %r2174, %r2203, %r2176;
	
	// end inline asm
	cvt.u64.u32 	%rd74, %r2173;
	add.s64 	%rd75, %rd42, %rd74;
	{ .reg .b32 tmp; mov.b64 {tmp, %r2489}, %rd75; }
	add.s32 	%r2490, %r2174, %r2489;
	cvt.u64.u32 	%rd76, %r2490;
	ld.global.u32 	%r2180, [%rd1+-32];
	// begin inline asm
	mul.lo.u32 %r2177, %r2203, %r2180;
	mul.hi.u32 %r2178, %r2203, %r2180;
	
	// end inline asm
	cvt.u64.u32 	%rd77, %r2177;
	add.s64 	%rd78, %rd47, %rd76;
	add.s64 	%rd79, %rd78, %rd77;
	and.b64  	%rd80, %rd79, 4294967295;
	{ .reg .b32 tmp; mov.b64 {tmp, %r2491}, %rd79; }
	add.s32 	%r2492, %r2178, %r2491;
	cvt.u64.u32 	%rd81, %r2492;
	ld.global.u32 	%r2184, [%rd1+-28];
	// begin inline asm
	mul.lo.u32 %r2181, %r2203, %r2184;
	mul.hi.u32 %r2182, %r2203, %r2184;
	
	// end inline asm
	cvt.u64.u32 	%rd82, %r2181;
	add.s64 	%rd83, %rd52, %rd81;
	add.s64 	%rd84, %rd83, %rd82;
	and.b64  	%rd85, %rd84, 4294967295;
	{ .reg .b32 tmp; mov.b64 {tmp, %r2493}, %rd84; }
	add.s32 	%r2494, %r2182, %r2493;
	cvt.u64.u32 	%rd86, %r2494;
	ld.global.u32 	%r2188, [%rd1+-24];
	// begin inline asm
	mul.lo.u32 %r2185, %r2203, %r2188;
	mul.hi.u32 %r2186, %r2203, %r2188;
	
	// end inline asm
	cvt.u64.u32 	%rd87, %r2185;
	add.s64 	%rd88, %rd57, %rd86;
	add.s64 	%rd89, %rd88, %rd87;
	and.b64  	%rd90, %rd89, 4294967295;
	{ .reg .b32 tmp; mov.b64 {tmp, %r2495}, %rd89; }
	add.s32 	%r2496, %r2186, %r2495;
	cvt.u64.u32 	%rd91, %r2496;
	ld.global.u32 	%r2192, [%rd1+-20];
	// begin inline asm
	mul.lo.u32 %r2189, %r2203, %r2192;
	mul.hi.u32 %r2190, %r2203, %r2192;
	
	// end inline asm
	cvt.u64.u32 	%rd92, %r2189;
	add.s64 	%rd93, %rd62, %rd91;
	add.s64 	%rd94, %rd93, %rd92;
	and.b64  	%rd95, %rd94, 4294967295;
	{ .reg .b32 tmp; mov.b64 {tmp, %r2497}, %rd94; }
	add.s32 	%r2498, %r2190, %r2497;
	cvt.u64.u32 	%rd96, %r2498;
	ld.global.u32 	%r2196, [%rd1+-16];
	// begin inline asm
	mul.lo.u32 %r2193, %r2203, %r2196;
	mul.hi.u32 %r2194, %r2203, %r2196;
	
	// end inline asm
	cvt.u64.u32 	%rd97, %r2193;
	add.s64 	%rd98, %rd67, %rd96;
	add.s64 	%rd99, %rd98, %rd97;
	and.b64  	%rd100, %rd99, 4294967295;
	{ .reg .b32 tmp; mov.b64 {tmp, %r2499}, %rd99; }
	add.s32 	%r2500, %r2194, %r2499;
	cvt.u64.u32 	%rd101, %r2500;
	ld.global.u32 	%r2200, [%rd1+-12];
	// begin inline asm
	mul.lo.u32 %r2197, %r2203, %r2200;
	mul.hi.u32 %r2198, %r2203, %r2200;
	
	// end inline asm
	cvt.u64.u32 	%rd102, %r2197;
	add.s64 	%rd103, %rd72, %rd101;
	add.s64 	%rd104, %rd103, %rd102;
	and.b64  	%rd105, %rd104, 4294967295;
	{ .reg .b32 tmp; mov.b64 {tmp, %r2501}, %rd104; }
	add.s32 	%r2502, %r2198, %r2501;
	cvt.u64.u32 	%rd106, %r2502;
	ld.global.u32 	%r2204, [%rd1+-8];
	// begin inline asm
	mul.lo.u32 %r2201, %r2203, %r2204;
	mul.hi.u32 %r2202, %r2203, %r2204;
	
	// end inline asm
	cvt.u64.u32 	%rd107, %r2201;
	add.s64 	%rd108, %rd73, %rd106;
	add.s64 	%rd109, %rd108, %rd107;
	and.b64  	%rd110, %rd109, 4294967295;
	{ .reg .b32 tmp; mov.b64 {tmp, %r2503}, %rd109; }
	add.s32 	%r2504, %r2202, %r2503;
	cvt.u64.u32 	%rd111, %r2504;
	ld.global.u32 	%r2235, [%rd1+-24];
	ld.global.u32 	%r2208, [%rd1+-36];
	// begin inline asm
	mul.lo.u32 %r2205, %r2235, %r2208;
	mul.hi.u32 %r2206, %r2235, %r2208;
	
	// end inline asm
	cvt.u64.u32 	%rd112, %r2205;
	add.s64 	%rd113, %rd80, %rd112;
	{ .reg .b32 tmp; mov.b64 {tmp, %r2505}, %rd113; }
	add.s32 	%r2506, %r2206, %r2505;
	cvt.u64.u32 	%rd114, %r2506;
	ld.global.u32 	%r2212, [%rd1+-32];
	// begin inline asm
	mul.lo.u32 %r2209, %r2235, %r2212;
	mul.hi.u32 %r2210, %r2235, %r2212;
	
	// end inline asm
	cvt.u64.u32 	%rd115, %r2209;
	add.s64 	%rd116, %rd85, %rd114;
	add.s64 	%rd117, %rd116, %rd115;
	and.b64  	%rd118, %rd117, 4294967295;
	{ .reg .b32 tmp; mov.b64 {tmp, %r2507}, %rd117; }
	add.s32 	%r2508, %r2210, %r2507;
	cvt.u64.u32 	%rd119, %r2508;
	ld.global.u32 	%r2216, [%rd1+-28];
	// begin inline asm
	mul.lo.u32 %r2213, %r2235, %r2216;
	mul.hi.u32 %r2214, %r2235, %r2216;
	
	// end inline asm
	cvt.u64.u32 	%rd120, %r2213;
	add.s64 	%rd121, %rd90, %rd119;
	add.s64 	%rd122, %rd121, %rd120;
	and.b64  	%rd123, %rd122, 4294967295;
	{ .reg .b32 tmp; mov.b64 {tmp, %r2509}, %rd122; }
	add.s32 	%r2510, %r2214, %r2509;
	cvt.u64.u32 	%rd124, %r2510;
	ld.global.u32 	%r2220, [%rd1+-24];
	// begin inline asm
	mul.lo.u32 %r2217, %r2235, %r2220;
	mul.hi.u32 %r2218, %r2235, %r2220;
	
	// end inline asm
	cvt.u64.u32 	%rd125, %r2217;
	add.s64 	%rd126, %rd95, %rd124;
	add.s64 	%rd127, %rd126, %rd125;
	and.b64  	%rd128, %rd127, 4294967295;
	{ .reg .b32 tmp; mov.b64 {tmp, %r2511}, %rd127; }
	add.s32 	%r2512, %r2218, %r2511;
	cvt.u64.u32 	%rd129, %r2512;
	ld.global.u32 	%r2224, [%rd1+-20];
	// begin inline asm
	mul.lo.u32 %r2221, %r2235, %r2224;
	mul.hi.u32 %r2222, %r2235, %r2224;
	
	// end inline asm
	cvt.u64.u32 	%rd130, %r2221;
	add.s64 	%rd131, %rd100, %rd129;
	add.s64 	%rd132, %rd131, %rd130;
	and.b64  	%rd133, %rd132, 4294967295;
	{ .reg .b32 tmp; mov.b64 {tmp, %r2513}, %rd132; }
	add.s32 	%r2514, %r2222, %r2513;
	cvt.u64.u32 	%rd134, %r2514;
	ld.global.u32 	%r2228, [%rd1+-16];
	// begin inline asm
	mul.lo.u32 %r2225, %r2235, %r2228;
	mul.hi.u32 %r2226, %r2235, %r2228;
	
	// end inline asm
	cvt.u64.u32 	%rd135, %r2225;
	add.s64 	%rd136, %rd105, %rd134;
	add.s64 	%rd137, %rd136, %rd135;
	and.b64  	%rd138, %rd137, 4294967295;
	{ .reg .b32 tmp; mov.b64 {tmp, %r2515}, %rd137; }
	add.s32 	%r2516, %r2226, %r2515;
	cvt.u64.u32 	%rd139, %r2516;
	ld.global.u32 	%r2232, [%rd1+-12];
	// begin inline asm
	mul.lo.u32 %r2229, %r2235, %r2232;
	mul.hi.u32 %r2230, %r2235, %r2232;
	
	// end inline asm
	cvt.u64.u32 	%rd140, %r2229;
	add.s64 	%rd141, %rd110, %rd139;
	add.s64 	%rd142, %rd141, %rd140;
	and.b64  	%rd143, %rd142, 4294967295;
	{ .reg .b32 tmp; mov.b64 {tmp, %r2517}, %rd142; }
	add.s32 	%r2518, %r2230, %r2517;
	cvt.u64.u32 	%rd144, %r2518;
	ld.global.u32 	%r2236, [%rd1+-8];
	// begin inline asm
	mul.lo.u32 %r2233, %r2235, %r2236;
	mul.hi.u32 %r2234, %r2235, %r2236;
	
	// end inline asm
	cvt.u64.u32 	%rd145, %r2233;
	add.s64 	%rd146, %rd111, %rd144;
	add.s64 	%rd147, %rd146, %rd145;
	and.b64  	%rd148, %rd147, 4294967295;
	{ .reg .b32 tmp; mov.b64 {tmp, %r2519}, %rd147; }
	add.s32 	%r2520, %r2234, %r2519;
	cvt.u64.u32 	%rd149, %r2520;
	ld.global.u32 	%r2267, [%rd1+-20];
	ld.global.u32 	%r2240, [%rd1+-36];
	// begin inline asm
	mul.lo.u32 %r2237, %r2267, %r2240;
	mul.hi.u32 %r2238, %r2267, %r2240;
	
	// end inline asm
	cvt.u64.u32 	%rd150, %r2237;
	add.s64 	%rd151, %rd118, %rd150;
	{ .reg .b32 tmp; mov.b64 {tmp, %r2521}, %rd151; }
	add.s32 	%r2522, %r2238, %r2521;
	cvt.u64.u32 	%rd152, %r2522;
	ld.global.u32 	%r2244, [%rd1+-32];
	// begin inline asm
	mul.lo.u32 %r2241, %r2267, %r2244;
	mul.hi.u32 %r2242, %r2267, %r2244;
	
	// end inline asm
	cvt.u64.u32 	%rd153, %r2241;
	add.s64 	%rd154, %rd123, %rd152;
	add.s64 	%rd155, %rd154, %rd153;
	and.b64  	%rd156, %rd155, 4294967295;
	{ .reg .b32 tmp; mov.b64 {tmp, %r2523}, %rd155; }
	add.s32 	%r2524, %r2242, %r2523;
	cvt.u64.u32 	%rd157, %r2524;
	ld.global.u32 	%r2248, [%rd1+-28];
	// begin inline asm
	mul.lo.u32 %r2245, %r2267, %r2248;
	mul.hi.u32 %r2246, %r2267, %r2248;
	
	// end inline asm
	cvt.u64.u32 	%rd158, %r2245;
	add.s64 	%rd159, %rd128, %rd157;
	add.s64 	%rd160, %rd159, %rd158;
	and.b64  	%rd161, %rd160, 4294967295;
	{ .reg .b32 tmp; mov.b64 {tmp, %r2525}, %rd160; }
	add.s32 	%r2526, %r2246, %r2525;
	cvt.u64.u32 	%rd162, %r2526;
	ld.global.u32 	%r2252, [%rd1+-24];
	// begin inline asm
	mul.lo.u32 %r2249, %r2267, %r2252;
	mul.hi.u32 %r2250, %r2267, %r2252;
	
	// end inline asm
	cvt.u64.u32 	%rd163, %r2249;
	add.s64 	%rd164, %rd133, %rd162;
	add.s64 	%rd165, %rd164, %rd163;
	and.b64  	%rd166, %rd165, 4294967295;
	{ .reg .b32 tmp; mov.b64 {tmp, %r2527}, %rd165; }
	add.s32 	%r2528, %r2250, %r2527;
	cvt.u64.u32 	%rd167, %r2528;
	ld.global.u32 	%r2256, [%rd1+-20];
	// begin inline asm
	mul.lo.u32 %r2253, %r2267, %r2256;
	mul.hi.u32 %r2254, %r2267, %r2256;
	
	// end inline asm
	cvt.u64.u32 	%rd168, %r2253;
	add.s64 	%rd169, %rd138, %rd167;
	add.s64 	%rd170, %rd169, %rd168;
	and.b64  	%rd171, %rd170, 4294967295;
	{ .reg .b32 tmp; mov.b64 {tmp, %r2529}, %rd170; }
	add.s32 	%r2530, %r2254, %r2529;
	cvt.u64.u32 	%rd172, %r2530;
	ld.global.u32 	%r2260, [%rd1+-16];
	// begin inline asm
	mul.lo.u32 %r2257, %r2267, %r2260;
	mul.hi.u32 %r2258, %r2267, %r2260;
	
	// end inline asm
	cvt.u64.u32 	%rd173, %r2257;
	add.s64 	%rd174, %rd143, %rd172;
	add.s64 	%rd175, %rd174, %rd173;
	and.b64  	%rd176, %rd175, 4294967295;
	{ .reg .b32 tmp; mov.b64 {tmp, %r2531}, %rd175; }
	add.s32 	%r2532, %r2258, %r2531;
	cvt.u64.u32 	%rd177, %r2532;
	ld.global.u32 	%r2264, [%rd1+-12];
	// begin inline asm
	mul.lo.u32 %r2261, %r2267, %r2264;
	mul.hi.u32 %r2262, %r2267, %r2264;
	
	// end inline asm
	cvt.u64.u32 	%rd178, %r2261;
	add.s64 	%rd179, %rd148, %rd177;
	add.s64 	%rd180, %rd179, %rd178;
	and.b64  	%rd181, %rd180, 4294967295;
	{ .reg .b32 tmp; mov.b64 {tmp, %r2533}, %rd180; }
	add.s32 	%r2534, %r2262, %r2533;
	cvt.u64.u32 	%rd182, %r2534;
	ld.global.u32 	%r2268, [%rd1+-8];
	// begin inline asm
	mul.lo.u32 %r2265, %r2267, %r2268;
	mul.hi.u32 %r2266, %r2267, %r2268;
	
	// end inline asm
	cvt.u64.u32 	%rd183, %r2265;
	add.s64 	%rd184, %rd149, %rd182;
	add.s64 	%rd185, %rd184, %rd183;
	and.b64  	%rd186, %rd185, 4294967295;
	{ .reg .b32 tmp; mov.b64 {tmp, %r2535}, %rd185; }
	add.s32 	%r2536, %r2266, %r2535;
	cvt.u64.u32 	%rd187, %r2536;
	ld.global.u32 	%r2299, [%rd1+-16];
	ld.global.u32 	%r2272, [%rd1+-36];
	// begin inline asm
	mul.lo.u32 %r2269, %r2299, %r2272;
	mul.hi.u32 %r2270, %r2299, %r2272;
	
	// end inline asm
	cvt.u64.u32 	%rd188, %r2269;
	add.s64 	%rd189, %rd156, %rd188;
	{ .reg .b32 tmp; mov.b64 {tmp, %r2537}, %rd189; }
	add.s32 	%r2538, %r2270, %r2537;
	cvt.u64.u32 	%rd190, %r2538;
	ld.global.u32 	%r2276, [%rd1+-32];
	// begin inline asm
	mul.lo.u32 %r2273, %r2299, %r2276;
	mul.hi.u32 %r2274, %r2299, %r2276;
	
	// end inline asm
	cvt.u64.u32 	%rd191, %r2273;
	add.s64 	%rd192, %rd161, %rd190;
	add.s64 	%rd193, %rd192, %rd191;
	and.b64  	%rd194, %rd193, 4294967295;
	{ .reg .b32 tmp; mov.b64 {tmp, %r2539}, %rd193; }
	add.s32 	%r2540, %r2274, %r2539;
	cvt.u64.u32 	%rd195, %r2540;
	ld.global.u32 	%r2280, [%rd1+-28];
	// begin inline asm
	mul.lo.u32 %r2277, %r2299, %r2280;
	mul.hi.u32 %r2278, %r2299, %r2280;
	
	// end inline asm
	cvt.u64.u32 	%rd196, %r2277;
	add.s64 	%rd197, %rd166, %rd195;
	add.s64 	%rd198, %rd197, %rd196;
	and.b64  	%rd199, %rd198, 4294967295;
	{ .reg .b32 tmp; mov.b64 {tmp, %r2541}, %rd198; }
	add.s32 	%r2542, %r2278, %r2541;
	cvt.u64.u32 	%rd200, %r2542;
	ld.global.u32 	%r2284, [%rd1+-24];
	// begin inline asm
	mul.lo.u32 %r2281, %r2299, %r2284;
	mul.hi.u32 %r2282, %r2299, %r2284;
	
	// end inline asm
	cvt.u64.u32 	%rd201, %r2281;
	add.s64 	%rd202, %rd171, %rd200;
	add.s64 	%rd203, %rd202, %rd201;
	and.b64  	%rd204, %rd203, 4294967295;
	{ .reg .b32 tmp; mov.b64 {tmp, %r2543}, %rd203; }
	add.s32 	%r2544, %r2282, %r2543;
	cvt.u64.u32 	%rd205, %r2544;
	ld.global.u32 	%r2288, [%rd1+-20];
	// begin inline asm
	mul.lo.u32 %r2285, %r2299, %r2288;
	mul.hi.u32 %r2286, %r2299, %r2288;
	
	// end inline asm
	cvt.u64.u32 	%rd206, %r2285;
	add.s64 	%rd207, %rd176, %rd205;
	add.s64 	%rd208, %rd207, %rd206;
	and.b64  	%rd209, %rd208, 4294967295;
	{ .reg .b32 tmp; mov.b64 {tmp, %r2545}, %rd208; }
	add.s32 	%r2546, %r2286, %r2545;
	cvt.u64.u32 	%rd210, %r2546;
	ld.global.u32 	%r2292, [%rd1+-16];
	// begin inline asm
	mul.lo.u32 %r2289, %r2299, %r2292;
	mul.hi.u32 %r2290, %r2299, %r2292;
	
	// end inline asm
	cvt.u64.u32 	%rd211, %r2289;
	add.s64 	%rd212, %rd181, %rd210;
	add.s64 	%rd213, %rd212, %rd211;
	and.b64  	%rd214, %rd213, 4294967295;
	{ .reg .b32 tmp; mov.b64 {tmp, %r2547}, %rd213; }
	add.s32 	%r2548, %r2290, %r2547;
	cvt.u64.u32 	%rd215, %r2548;
	ld.global.u32 	%r2296, [%rd1+-12];
	// begin inline asm
	mul.lo.u32 %r2293, %r2299, %r2296;
	mul.hi.u32 %r2294, %r2299, %r2296;
	
	// end inline asm
	cvt.u64.u32 	%rd216, %r2293;
	add.s64 	%rd217, %rd186, %rd215;
	add.s64 	%rd218, %rd217, %rd216;
	and.b64  	%rd219, %rd218, 4294967295;
	{ .reg .b32 tmp; mov.b64 {tmp, %r2549}, %rd218; }
	add.s32 	%r2550, %r2294, %r2549;
	cvt.u64.u32 	%rd220, %r2550;
	ld.global.u32 	%r2300, [%rd1+-8];
	// begin inline asm
	mul.lo.u32 %r2297, %r2299, %r2300;
	mul.hi.u32 %r2298, %r2299, %r2300;
	
	// end inline asm
	cvt.u64.u32 	%rd221, %r2297;
	add.s64 	%rd222, %rd187, %rd220;
	add.s64 	%rd223, %rd222, %rd221;
	and.b64  	%rd224, %rd223, 4294967295;
	{ .reg .b32 tmp; mov.b64 {tmp, %r2551}, %rd223; }
	add.s32 	%r2552, %r2298, %r2551;
	cvt.u64.u32 	%rd225, %r2552;
	ld.global.u32 	%r2331, [%rd1+-12];
	ld.global.u32 	%r2304, [%rd1+-36];
	// begin inline asm
	mul.lo.u32 %r2301, %r2331, %r2304;
	mul.hi.u32 %r2302, %r2331, %r2304;
	
	// end inline asm
	cvt.u64.u32 	%rd226, %r2301;
	add.s64 	%rd227, %rd194, %rd226;
	{ .reg .b32 tmp; mov.b64 {tmp, %r2553}, %rd227; }
	add.s32 	%r2554, %r2302, %r2553;
	cvt.u64.u32 	%rd228, %r2554;
	ld.global.u32 	%r2308, [%rd1+-32];
	// begin inline asm
	mul.lo.u32 %r2305, %r2331, %r2308;
	mul.hi.u32 %r2306, %r2331, %r2308;
	
	// end inline asm
	cvt.u64.u32 	%rd229, %r2305;
	add.s64 	%rd230, %rd199, %rd228;
	add.s64 	%rd231, %rd230, %rd229;
	and.b64  	%rd232, %rd231, 4294967295;
	{ .reg .b32 tmp; mov.b64 {tmp, %r2555}, %rd231; }
	add.s32 	%r2556, %r2306, %r2555;
	cvt.u64.u32 	%rd233, %r2556;
	ld.global.u32 	%r2312, [%rd1+-28];
	// begin inline asm
	mul.lo.u32 %r2309, %r2331, %r2312;
	mul.hi.u32 %r2310, %r2331, %r2312;
	
	// end inline asm
	cvt.u64.u32 	%rd234, %r2309;
	add.s64 	%rd235, %rd204, %rd233;
	add.s64 	%rd236, %rd235, %rd234;
	and.b64  	%rd237, %rd236, 4294967295;
	{ .reg .b32 tmp; mov.b64 {tmp, %r2557}, %rd236; }
	add.s32 	%r2558, %r2310, %r2557;
	cvt.u64.u32 	%rd238, %r2558;
	ld.global.u32 	%r2316, [%rd1+-24];
	// begin inline asm
	mul.lo.u32 %r2313, %r2331, %r2316;
	mul.hi.u32 %r2314, %r2331, %r2316;
	
	// end inline asm
	cvt.u64.u32 	%rd239, %r2313;
	add.s64 	%rd240, %rd209, %rd238;
	add.s64 	%rd241, %rd240, %rd239;
	and.b64  	%rd242, %rd241, 4294967295;
	{ .reg .b32 tmp; mov.b64 {tmp, %r2559}, %rd241; }
	add.s32 	%r2560, %r2314, %r2559;
	cvt.u64.u32 	%rd243, %r2560;
	ld.global.u32 	%r2320, [%rd1+-20];
	// begin inline asm
	mul.lo.u32 %r2317, %r2331, %r2320;
	mul.hi.u32 %r2318, %r2331, %r2320;
	
	// end inline asm
	cvt.u64.u32 	%rd244, %r2317;
	add.s64 	%rd245, %rd214, %rd243;
	add.s64 	%rd246, %rd245, %rd244;
	and.b64  	%rd247, %rd246, 4294967295;
	{ .reg .b32 tmp; mov.b64 {tmp, %r2561}, %rd246; }
	add.s32 	%r2562, %r2318, %r2561;
	cvt.u64.u32 	%rd248, %r2562;
	ld.global.u32 	%r2324, [%rd1+-16];
	// begin inline asm
	mul.lo.u32 %r2321, %r2331, %r2324;
	mul.hi.u32 %r2322, %r2331, %r2324;
	
	// end inline asm
	cvt.u64.u32 	%rd249, %r2321;
	add.s64 	%rd250, %rd219, %rd248;
	add.s64 	%rd251, %rd250, %rd249;
	and.b64  	%rd252, %rd251, 4294967295;
	{ .reg .b32 tmp; mov.b64 {tmp, %r2563}, %rd251; }
	add.s32 	%r2564, %r2322, %r2563;
	cvt.u64.u32 	%rd253, %r2564;
	ld.global.u32 	%r2328, [%rd1+-12];
	// begin inline asm
	mul.lo.u32 %r2325, %r2331, %r2328;
	mul.hi.u32 %r2326, %r2331, %r2328;
	
	// end inline asm
	cvt.u64.u32 	%rd254, %r2325;
	add.s64 	%rd255, %rd224, %rd253;
	add.s64 	%rd256, %rd255, %rd254;
	and.b64  	%rd257, %rd256, 4294967295;
	{ .reg .b32 tmp; mov.b64 {tmp, %r2565}, %rd256; }
	add.s32 	%r2566, %r2326, %r2565;
	cvt.u64.u32 	%rd258, %r2566;
	ld.global.u32 	%r2332, [%rd1+-8];
	// begin inline asm
	mul.lo.u32 %r2329, %r2331, %r2332;
	mul.hi.u32 %r2330, %r2331, %r2332;
	
	// end inline asm
	cvt.u64.u32 	%rd259, %r2329;
	add.s64 	%rd260, %rd225, %rd258;
	add.s64 	%rd261, %rd260, %rd259;
	and.b64  	%rd262, %rd261, 4294967295;
	{ .reg .b32 tmp; mov.b64 {tmp, %r2567}, %rd261; }
	add.s32 	%r2568, %r2330, %r2567;
	cvt.u64.u32 	%rd263, %r2568;
	ld.global.u32 	%r2363, [%rd1+-8];
	ld.global.u32 	%r2336, [%rd1+-36];
	// begin inline asm
	mul.lo.u32 %r2333, %r2363, %r2336;
	mul.hi.u32 %r2334, %r2363, %r2336;
	
	// end inline asm
	cvt.u64.u32 	%rd264, %r2333;
	add.s64 	%rd265, %rd232, %rd264;
	{ .reg .b32 tmp; mov.b64 {tmp, %r2569}, %rd265; }
	add.s32 	%r2570, %r2334, %r2569;
	cvt.u64.u32 	%rd266, %r2570;
	ld.global.u32 	%r2340, [%rd1+-32];
	// begin inline asm
	mul.lo.u32 %r2337, %r2363, %r2340;
	mul.hi.u32 %r2338, %r2363, %r2340;
	
	// end inline asm
	cvt.u64.u32 	%rd267, %r2337;
	add.s64 	%rd268, %rd237, %rd266;
	add.s64 	%rd269, %rd268, %rd267;
	{ .reg .b32 tmp; mov.b64 {tmp, %r2571}, %rd269; }
	add.s32 	%r2572, %r2338, %r2571;
	cvt.u64.u32 	%rd270, %r2572;
	ld.global.u32 	%r2344, [%rd1+-28];
	// begin inline asm
	mul.lo.u32 %r2341, %r2363, %r2344;
	mul.hi.u32 %r2342, %r2363, %r2344;
	
	// end inline asm
	cvt.u64.u32 	%rd271, %r2341;
	add.s64 	%rd272, %rd242, %rd270;
	add.s64 	%rd273, %rd272, %rd271;
	{ .reg .b32 tmp; mov.b64 {tmp, %r2573}, %rd273; }
	add.s32 	%r2574, %r2342, %r2573;
	cvt.u64.u32 	%rd274, %r2574;
	ld.global.u32 	%r2348, [%rd1+-24];
	// begin inline asm
	mul.lo.u32 %r2345, %r2363, %r2348;
	mul.hi.u32 %r2346, %r2363, %r2348;
	
	// end inline asm
	cvt.u64.u32 	%rd275, %r2345;
	add.s64 	%rd276, %rd247, %rd274;
	add.s64 	%rd277, %rd276, %rd275;
	{ .reg .b32 tmp; mov.b64 {tmp, %r2575}, %rd277; }
	add.s32 	%r2576, %r2346, %r2575;
	cvt.u64.u32 	%rd278, %r2576;
	ld.global.u32 	%r2352, [%rd1+-20];
	// begin inline asm
	mul.lo.u32 %r2349, %r2363, %r2352;
	mul.hi.u32 %r2350, %r2363, %r2352;
	
	// end inline asm
	cvt.u64.u32 	%rd279, %r2349;
	add.s64 	%rd280, %rd252, %rd278;
	add.s64 	%rd281, %rd280, %rd279;
	{ .reg .b32 tmp; mov.b64 {tmp, %r2577}, %rd281; }
	add.s32 	%r2578, %r2350, %r2577;
	cvt.u64.u32 	%rd282, %r2578;
	ld.global.u32 	%r2356, [%rd1+-16];
	// begin inline asm
	mul.lo.u32 %r2353, %r2363, %r2356;
	mul.hi.u32 %r2354, %r2363, %r2356;
	
	// end inline asm
	cvt.u64.u32 	%rd283, %r2353;
	add.s64 	%rd284, %rd257, %rd282;
	add.s64 	%rd285, %rd284, %rd283;
	{ .reg .b32 tmp; mov.b64 {tmp, %r2579}, %rd285; }
	add.s32 	%r2580, %r2354, %r2579;
	cvt.u64.u32 	%rd286, %r2580;
	ld.global.u32 	%r2360, [%rd1+-12];
	// begin inline asm
	mul.lo.u32 %r2357, %r2363, %r2360;
	mul.hi.u32 %r2358, %r2363, %r2360;
	
	// end inline asm
	cvt.u64.u32 	%rd287, %r2357;
	add.s64 	%rd288, %rd262, %rd286;
	add.s64 	%rd289, %rd288, %rd287;
	{ .reg .b32 tmp; mov.b64 {tmp, %r2581}, %rd289; }
	add.s32 	%r2582, %r2358, %r2581;
	cvt.u64.u32 	%rd290, %r2582;
	ld.global.u32 	%r2364, [%rd1+-8];
	// begin inline asm
	mul.lo.u32 %r2361, %r2363, %r2364;
	mul.hi.u32 %r2362, %r2363, %r2364;
	
	// end inline asm
	cvt.u64.u32 	%rd291, %r2361;
	add.s64 	%rd292, %rd263, %rd290;
	add.s64 	%rd293, %rd292, %rd291;
	{ .reg .b32 tmp; mov.b64 {tmp, %r2583}, %rd293; }
	add.s32 	%r2449, %r2362, %r2583;
	cvt.u32.u64 	%r19644, %rd37;
	cvt.u32.u64 	%r19643, %rd75;
	cvt.u32.u64 	%r19642, %rd113;
	cvt.u32.u64 	%r19641, %rd151;
	cvt.u32.u64 	%r19640, %rd189;
	cvt.u32.u64 	%r19639, %rd227;
	cvt.u32.u64 	%r19638, %rd265;
	cvt.u32.u64 	%r2442, %rd269;
	cvt.u32.u64 	%r2443, %rd273;
	cvt.u32.u64 	%r2444, %rd277;
	cvt.u32.u64 	%r2445, %rd281;
	cvt.u32.u64 	%r2446, %rd285;
	cvt.u32.u64 	%r2447, %rd289;
	cvt.u32.u64 	%r2448, %rd293;
	mov.b32 	%r2403, 977;
	mov.b32 	%r2441, 0;
	// begin inline asm
	mad.lo.cc.u32 %r2365, %r2442, %r2403, %r2441;
	madc.hi.u32 %r2366, %r2442, %r2403, 0;
	
	// end inline asm
	// begin inline asm
	mad.lo.cc.u32 %r2370, %r2443, %r2403, %r2366;
	madc.hi.u32 %r2371, %r2443, %r2403, 0;
	
	// end inline asm
	// begin inline asm
	mad.lo.cc.u32 %r2375, %r2444, %r2403, %r2371;
	madc.hi.u32 %r2376, %r2444, %r2403, 0;
	
	// end inline asm
	// begin inline asm
	mad.lo.cc.u32 %r2380, %r2445, %r2403, %r2376;
	madc.hi.u32 %r2381, %r2445, %r2403, 0;
	
	// end inline asm
	// begin inline asm
	mad.lo.cc.u32 %r2385, %r2446, %r2403, %r2381;
	madc.hi.u32 %r2386, %r2446, %r2403, 0;
	
	// end inline asm
	// begin inline asm
	mad.lo.cc.u32 %r2390, %r2447, %r2403, %r2386;
	madc.hi.u32 %r2391, %r2447, %r2403, 0;
	
	// end inline asm
	// begin inline asm
	mad.lo.cc.u32 %r2395, %r2448, %r2403, %r2391;
	madc.hi.u32 %r2396, %r2448, %r2403, 0;
	
	// end inline asm
	// begin inline asm
	mad.lo.cc.u32 %r2400, %r2449, %r2403, %r2396;
	madc.hi.u32 %r2401, %r2449, %r2403, 0;
	
	// end inline asm
	mov.u32 	%r2440, %r2441;
	// begin inline asm
	add.cc.u32 %r19645, %r19645, %r2365;
	addc.cc.u32 %r19644, %r19644, %r2370;
	addc.cc.u32 %r19643, %r19643, %r2375;
	addc.cc.u32 %r19642, %r19642, %r2380;
	addc.cc.u32 %r19641, %r19641, %r2385;
	addc.cc.u32 %r19640, %r19640, %r2390;
	addc.cc.u32 %r19639, %r19639, %r2395;
	addc.cc.u32 %r19638, %r19638, %r2400;
	addc.u32 %r2440, %r2440, %r2401;
	
	// end inline asm
	// begin inline asm
	add.cc.u32 %r19645, %r19645, %r2441;
	addc.cc.u32 %r19644, %r19644, %r2442;
	addc.cc.u32 %r19643, %r19643, %r2443;
	addc.cc.u32 %r19642, %r19642, %r2444;
	addc.cc.u32 %r19641, %r19641, %r2445;
	addc.cc.u32 %r19640, %r19640, %r2446;
	addc.cc.u32 %r19639, %r19639, %r2447;
	addc.cc.u32 %r19638, %r19638, %r2448;
	addc.u32 %r2440, %r2440, %r2449;
	
	// end inline asm
	setp.eq.s32 	%p63, %r2440, 0;
	mov.pred 	%p1263, 0;
	@%p63 bra 	$L__BB0_8;
	mov.b32 	%r2587, 977;
	// begin inline asm
	mul.lo.u32 %r2588, %r2440, %r2587;
	mul.hi.u32 %r2589, %r2440, %r2587;
	
	// end inline asm
	mov.b32 	%r2623, 0;
	mov.u32 	%r2590, %r2623;
	mov.u32 	%r2591, %r2623;
	mov.u32 	%r2592, %r2623;
	mov.u32 	%r2593, %r2623;
	mov.u32 	%r2594, %r2623;
	mov.u32 	%r2595, %r2623;
	mov.u32 	%r2596, %r2623;
	// begin inline asm
	add.cc.u32 %r2588, %r2588, %r2596;
	addc.cc.u32 %r2589, %r2589, %r2440;
	addc.cc.u32 %r2590, %r2590, %r2596;
	addc.cc.u32 %r2591, %r2591, %r2596;
	addc.cc.u32 %r2592, %r2592, %r2596;
	addc.cc.u32 %r2593, %r2593, %r2596;
	addc.cc.u32 %r2594, %r2594, %r2596;
	addc.cc.u32 %r2595, %r2595, %r2596;
	addc.u32 %r2596, %r2596, %r2596;
	
	// end inline asm
	// begin inline asm
	add.cc.u32 %r19645, %r19645, %r2588;
	addc.cc.u32 %r19644, %r19644, %r2589;
	addc.cc.u32 %r19643, %r19643, %r2590;
	addc.cc.u32 %r19642, %r19642, %r2591;
	addc.cc.u32 %r19641, %r19641, %r2592;
	addc.cc.u32 %r19640, %r19640, %r2593;
	addc.cc.u32 %r19639, %r19639, %r2594;
	addc.cc.u32 %r19638, %r19638, %r2595;
	addc.u32 %r2623, %r2623, %r2596;
	
	// end inline asm
	setp.ne.s32 	%p1263, %r2623, 0;
$L__BB0_8:
	ld.const.u32 	%r20392, [const_p+28];
	ld.const.u32 	%r39, [const_p+4];
	ld.const.u32 	%r40, [const_p+20];
	ld.const.u32 	%r41, [const_p+24];
	ld.const.u32 	%r42, [const_p+8];
	ld.const.u32 	%r43, [const_p+16];
	ld.const.u32 	%r44, [const_p+12];
	ld.const.u32 	%r45, [const_p];
	setp.gt.u32 	%p64, %r19638, %r19806;
	or.pred  	%p65, %p1263, %p64;
	@%p65 bra 	$L__BB0_22;
	setp.lt.u32 	%p66, %r19638, %r19806;
	@%p66 bra 	$L__BB0_23;
	setp.gt.u32 	%p67, %r19639, %r41;
	@%p67 bra 	$L__BB0_22;
	setp.lt.u32 	%p68, %r19639, %r41;
	@%p68 bra 	$L__BB0_23;
	setp.gt.u32 	%p69, %r19640, %r40;
	@%p69 bra 	$L__BB0_22;
	setp.lt.u32 	%p70, %r19640, %r40;
	@%p70 bra 	$L__BB0_23;
	setp.gt.u32 	%p71, %r19641, %r43;
	@%p71 bra 	$L__BB0_22;
	setp.lt.u32 	%p72, %r19641, %r43;
	@%p72 bra 	$L__BB0_23;
	setp.gt.u32 	%p73, %r19642, %r44;
	@%p73 bra 	$L__BB0_22;
	setp.lt.u32 	%p74, %r19642, %r44;
	@%p74 bra 	$L__BB0_23;
	setp.gt.u32 	%p75, %r19643, %r42;
	@%p75 bra 	$L__BB0_22;
	setp.lt.u32 	%p76, %r19643, %r42;
	@%p76 bra 	$L__BB0_23;
	setp.gt.u32 	%p77, %r19644, %r39;
	@%p77 bra 	$L__BB0_22;
	setp.lt.u32 	%p78, %r19644, %r39;
	setp.lt.u32 	%p79, %r19645, %r45;
	or.pred  	%p80, %p78, %p79;
	@%p80 bra 	$L__BB0_23;
$L__BB0_22:
	// begin inline asm
	sub.cc.u32 %r19645, %r19645, %r45;
	subc.cc.u32 %r19644, %r19644, %r39;
	subc.cc.u32 %r19643, %r19643, %r42;
	subc.cc.u32 %r19642, %r19642, %r44;
	subc.cc.u32 %r19641, %r19641, %r43;
	subc.cc.u32 %r19640, %r19640, %r40;
	subc.cc.u32 %r19639, %r19639, %r41;
	subc.u32 %r19638, %r19638, %r20392;
	
	// end inline asm
$L__BB0_23:
	setp.gt.u32 	%p81, %r19638, %r19806;
	@%p81 bra 	$L__BB0_36;
	bra.uni 	$L__BB0_37;
$L__BB0_24:
	setp.gt.u32 	%p83, %r19639, %r41;
	@%p83 bra 	$L__BB0_36;
	setp.lt.u32 	%p84, %r19639, %r41;
	@%p84 bra 	$L__BB0_38;
	setp.gt.u32 	%p85, %r19640, %r40;
	@%p85 bra 	$L__BB0_36;
	setp.lt.u32 	%p86, %r19640, %r40;
	@%p86 bra 	$L__BB0_38;
	setp.gt.u32 	%p87, %r19641, %r43;
	@%p87 bra 	$L__BB0_36;
	setp.lt.u32 	%p88, %r19641, %r43;
	@%p88 bra 	$L__BB0_38;
	setp.gt.u32 	%p89, %r19642, %r44;
	@%p89 bra 	$L__BB0_36;
	setp.lt.u32 	%p90, %r19642, %r44;
	@%p90 bra 	$L__BB0_38;
	setp.gt.u32 	%p91, %r19643, %r42;
	@%p91 bra 	$L__BB0_36;
	setp.lt.u32 	%p92, %r19643, %r42;
	@%p92 bra 	$L__BB0_38;
	setp.gt.u32 	%p93, %r19644, %r39;
	@%p93 bra 	$L__BB0_36;
	setp.lt.u32 	%p94, %r19644, %r39;
	setp.lt.u32 	%p95, %r19645, %r45;
	or.pred  	%p96, %p94, %p95;
	@%p96 bra 	$L__BB0_38;
$L__BB0_36:
	// begin inline asm
	sub.cc.u32 %r19645, %r19645, %r45;
	subc.cc.u32 %r19644, %r19644, %r39;
	subc.cc.u32 %r19643, %r19643, %r42;
	subc.cc.u32 %r19642, %r19642, %r44;
	subc.cc.u32 %r19641, %r19641, %r43;
	subc.cc.u32 %r19640, %r19640, %r40;
	subc.cc.u32 %r19639, %r19639, %r41;
	subc.u32 %r19638, %r19638, %r20392;
	
	// end inline asm
	bra.uni 	$L__BB0_38;
$L__BB0_37:
	setp.lt.u32 	%p82, %r19638, %r19806;
	@%p82 bra 	$L__BB0_38;
	bra.uni 	$L__BB0_24;
$L__BB0_38:
	// begin inline asm
	mul.lo.u32 %r19669, %r2060, %r2060;
	mul.hi.u32 %r2691, %r2060, %r2060;
	
	// end inline asm
	cvt.u64.u32 	%rd294, %r2691;
	// begin inline asm
	mul.lo.u32 %r2694, %r2060, %r2061;
	mul.hi.u32 %r2695, %r2060, %r2061;
	
	// end inline asm
	cvt.u64.u32 	%rd295, %r2694;
	add.s64 	%rd296, %rd294, %rd295;
	and.b64  	%rd297, %rd296, 4294967295;
	{ .reg .b32 tmp; mov.b64 {tmp, %r3040}, %rd296; }
	add.s32 	%r3041, %r2695, %r3040;
	cvt.u64.u32 	%rd298, %r3041;
	// begin inline asm
	mul.lo.u32 %r2698, %r2060, %r2062;
	mul.hi.u32 %r2699, %r2060, %r2062;
	
	// end inline asm
	cvt.u64.u32 	%rd299, %r2698;
	add.s64 	%rd300, %rd298, %rd299;
	and.b64  	%rd301, %rd300, 4294967295;
	{ .reg .b32 tmp; mov.b64 {tmp, %r3042}, %rd300; }
	add.s32 	%r3043, %r2699, %r3042;
	cvt.u64.u32 	%rd302, %r3043;
	// begin inline asm
	mul.lo.u32 %r2702, %r2060, %r2063;
	mul.hi.u32 %r2703, %r2060, %r2063;
	
	// end inline asm
	cvt.u64.u32 	%rd303, %r2702;
	add.s64 	%rd304, %rd302, %rd303;
	and.b64  	%rd305, %rd304, 4294967295;
	{ .reg .b32 tmp; mov.b64 {tmp, %r3044}, %rd304; }
	add.s32 	%r3045, %r2703, %r3044;
	cvt.u64.u32 	%rd306, %r3045;
	// begin inline asm
	mul.lo.u32 %r2706, %r2060, %r2064;
	mul.hi.u32 %r2707, %r2060, %r2064;
	
	// end inline asm
	cvt.u64.u32 	%rd307, %r2706;
	add.s64 	%rd308, %rd306, %rd307;
	and.b64  	%rd309, %rd308, 4294967295;
	{ .reg .b32 tmp; mov.b64 {tmp, %r3046}, %rd308; }
	add.s32 	%r3047, %r2707, %r3046;
	cvt.u64.u32 	%rd310, %r3047;
	// begin inline asm
	mul.lo.u32 %r2710, %r2060, %r2065;
	mul.hi.u32 %r2711, %r2060, %r2065;
	
	// end inline asm
	cvt.u64.u32 	%rd311, %r2710;
	add.s64 	%rd312, %rd310, %rd311;
	and.b64  	%rd313, %rd312, 4294967295;
	{ .reg .b32 tmp; mov.b64 {tmp, %r3048}, %rd312; }
	add.s32 	%r3049, %r2711, %r3048;
	cvt.u64.u32 	%rd314, %r3049;
	// begin inline asm
	mul.lo.u32 %r2714, %r2060, %r2066;
	mul.hi.u32 %r2715, %r2060, %r2066;
	
	// end inline asm
	cvt.u64.u32 	%rd315, %r2714;
	add.s64 	%rd316, %rd314, %rd315;
	and.b64  	%rd317, %rd316, 4294967295;
	{ .reg .b32 tmp; mov.b64 {tmp, %r3050}, %rd316; }
	add.s32 	%r3051, %r2715, %r3050;
	cvt.u64.u32 	%rd318, %r3051;
	ld.const.u32 	%r2721, [const_G_jacobian+92];
	// begin inline asm
	mul.lo.u32 %r2718, %r2060, %r2721;
	mul.hi.u32 %r2719, %r2060, %r2721;
	
	// end inline asm
	cvt.u64.u32 	%rd319, %r2718;
	add.s64 	%rd320, %rd318, %rd319;
	and.b64  	%rd321, %rd320, 4294967295;
	{ .reg .b32 tmp; mov.b64 {tmp, %r3052}, %rd320; }
	add.s32 	%r3053, %r2719, %r3052;
	cvt.u64.u32 	%rd322, %r3053;
	// begin inline asm
	mul.lo.u32 %r2722, %r2061, %r2060;
	mul.hi.u32 %r2723, %r2061, %r2060;
	
	// end inline asm
	cvt.u64.u32 	%rd323, %r2722;
	add.s64 	%rd324, %rd297, %rd323;
	{ .reg .b32 tmp; mov.b64 {tmp, %r3054}, %rd324; }
	add.s32 	%r3055, %r2723, %r3054;
	cvt.u64.u32 	%rd325, %r3055;
	// begin inline asm
	mul.lo.u32 %r2726, %r2061, %r2061;
	mul.hi.u32 %r2727, %r2061, %r2061;
	
	// end inline asm
	cvt.u64.u32 	%rd326, %r2726;
	add.s64 	%rd327, %rd301, %rd325;
	add.s64 	%rd328, %rd327, %rd326;
	and.b64  	%rd329, %rd328, 4294967295;
	{ .reg .b32 tmp; mov.b64 {tmp, %r3056}, %rd328; }
	add.s32 	%r3057, %r2727, %r3056;
	cvt.u64.u32 	%rd330, %r3057;
	// begin inline asm
	mul.lo.u32 %r2730, %r2061, %r2062;
	mul.hi.u32 %r2731, %r2061, %r2062;
	
	// end inline asm
	cvt.u64.u32 	%rd331, %r2730;
	add.s64 	%rd332, %rd305, %rd330;
	add.s64 	%rd333, %rd332, %rd331;
	and.b64  	%rd334, %rd333, 4294967295;
	{ .reg .b32 tmp; mov.b64 {tmp, %r3058}, %rd333; }
	add.s32 	%r3059, %r2731, %r3058;
	cvt.u64.u32 	%rd335, %r3059;
	// begin inline asm
	mul.lo.u32 %r2734, %r2061, %r2063;
	mul.hi.u32 %r2735, %r2061, %r2063;
	
	// end inline asm
	cvt.u64.u32 	%rd336, %r2734;
	add.s64 	%rd337, %rd309, %rd335;
	add.s64 	%rd338, %rd337, %rd336;
	and.b64  	%rd339, %rd338, 4294967295;
	{ .reg .b32 tmp; mov.b64 {tmp, %r3060}, %rd338; }
	add.s32 	%r3061, %r2735, %r3060;
	cvt.u64.u32 	%rd340, %r3061;
	// begin inline asm
	mul.lo.u32 %r2738, %r2061, %r2064;
	mul.hi.u32 %r2739, %r2061, %r2064;
	
	// end inline asm
	cvt.u64.u32 	%rd341, %r2738;
	add.s64 	%rd342, %rd313, %rd340;
	add.s64 	%rd343, %rd342, %rd341;
	and.b64  	%rd344, %rd343, 4294967295;
	{ .reg .b32 tmp; mov.b64 {tmp, %r3062}, %rd343; }
	add.s32 	%r3063, %r2739, %r3062;
	cvt.u64.u32 	%rd345, %r3063;
	// begin inline asm
	mul.lo.u32 %r2742, %r2061, %r2065;
	mul.hi.u32 %r2743, %r2061, %r2065;
	
	// end inline asm
	cvt.u64.u32 	%rd346, %r2742;
	add.s64 	%rd347, %rd317, %rd345;
	add.s64 	%rd348, %rd347, %rd346;
	and.b64  	%rd349, %rd348, 4294967295;
	{ .reg .b32 tmp; mov.b64 {tmp, %r3064}, %rd348; }
	add.s32 	%r3065, %r2743, %r3064;
	cvt.u64.u32 	%rd350, %r3065;
	// begin inline asm
	mul.lo.u32 %r2746, %r2061, %r2066;
	mul.hi.u32 %r2747, %r2061, %r2066;
	
	// end inline asm
	cvt.u64.u32 	%rd351, %r2746;
	add.s64 	%rd352, %rd321, %rd350;
	add.s64 	%rd353, %rd352, %rd351;
	and.b64  	%rd354, %rd353, 4294967295;
	{ .reg .b32 tmp; mov.b64 {tmp, %r3066}, %rd353; }
	add.s32 	%r3067, %r2747, %r3066;
	cvt.u64.u32 	%rd355, %r3067;
	// begin inline asm
	mul.lo.u32 %r2750, %r2061, %r2721;
	mul.hi.u32 %r2751, %r2061, %r2721;
	
	// end inline asm
	cvt.u64.u32 	%rd356, %r2750;
	add.s64 	%rd357, %rd322, %rd355;
	add.s64 	%rd358, %rd357, %rd356;
	and.b64  	%rd359, %rd358, 4294967295;
	{ .reg .b32 tmp; mov.b64 {tmp, %r3068}, %rd358; }
	add.s32 	%r3069, %r2751, %r3068;
	cvt.u64.u32 	%rd360, %r3069;
	// begin inline asm
	mul.lo.u32 %r2754, %r2062, %r2060;
	mul.hi.u32 %r2755, %r2062, %r2060;
	
	// end inline asm
	cvt.u64.u32 	%rd361, %r2754;
	add.s64 	%rd362, %rd329, %rd361;
	{ .reg .b32 tmp; mov.b64 {tmp, %r3070}, %rd362; }
	add.s32 	%r3071, %r2755, %r3070;
	cvt.u64.u32 	%rd363, %r3071;
	// begin inline asm
	mul.lo.u32 %r2758, %r2062, %r2061;
	mul.hi.u32 %r2759, %r2062, %r2061;
	
	// end inline asm
	cvt.u64.u32 	%rd364, %r2758;
	add.s64 	%rd365, %rd334, %rd363;
	add.s64 	%rd366, %rd365, %rd364;
	and.b64  	%rd367, %rd366, 4294967295;
	{ .reg .b32 tmp; mov.b64 {tmp, %r3072}, %rd366; }
	add.s32 	%r3073, %r2759, %r3072;
	cvt.u64.u32 	%rd368, %r3073;
	// begin inline asm
	mul.lo.u32 %r2762, %r2062, %r2062;
	mul.hi.u32 %r2763, %r2062, %r2062;
	
	// end inline asm
	cvt.u64.u32 	%rd369, %r2762;
	add.s64 	%rd370, %rd339, %rd368;
	add.s64 	%rd371, %rd370, %rd369;
	and.b64  	%rd372, %rd371, 4294967295;
	{ .reg .b32 tmp; mov.b64 {tmp, %r3074}, %rd371; }
	add.s32 	%r3075, %r2763, %r3074;
	cvt.u64.u32 	%rd373, %r3075;
	// begin inline asm
	mul.lo.u32 %r2766, %r2062, %r2063;
	mul.hi.u32 %r2767, %r2062, %r2063;
	
	// end inline asm
	cvt.u64.u32 	%rd374, %r2766;
	add.s64 	%rd375, %rd344, %rd373;
	add.s64 	%rd376, %rd375, %rd374;
	and.b64  	%rd377, %rd376, 4294967295;
	{ .reg .b32 tmp; mov.b64 {tmp, %r3076}, %rd376; }
	add.s32 	%r3077, %r2767, %r3076;
	cvt.u64.u32 	%rd378, %r3077;
	// begin inline asm
	mul.lo.u32 %r2770, %r2062, %r2064;
	mul.hi.u32 %r2771, %r2062, %r2064;
	
	// end inline asm
	cvt.u64.u32 	%rd379, %r2770;
	add.s64 	%rd380, %rd349, %rd378;
	add.s64 	%rd381, %rd380, %rd379;
	and.b64  	%rd382, %rd381, 4294967295;
	{ .reg .b32 tmp; mov.b64 {tmp, %r3078}, %rd381; }
	add.s32 	%r3079, %r2771, %r3078;
	cvt.u64.u32 	%rd383, %r3079;
	// begin inline asm
	mul.lo.u32 %r2774, %r2062, %r2065;
	mul.hi.u32 %r2775, %r2062, %r2065;
	
	// end inline asm
	cvt.u64.u32 	%rd384, %r2774;
	add.s64 	%rd385, %rd354, %rd383;
	add.s64 	%rd386, %rd385, %rd384;
	and.b64  	%rd387, %rd386, 4294967295;
	{ .reg .b32 tmp; mov.b64 {tmp, %r3080}, %rd386; }
	add.s32 	%r3081, %r2775, %r3080;
	cvt.u64.u32 	%rd388, %r3081;
	// begin inline asm
	mul.lo.u32 %r2778, %r2062, %r2066;
	mul.hi.u32 %r2779, %r2062, %r2066;
	
	// end inline asm
	cvt.u64.u32 	%rd389, %r2778;
	add.s64 	%rd390, %rd359, %rd388;
	add.s64 	%rd391, %rd390, %rd389;
	and.b64  	%rd392, %rd391, 4294967295;
	{ .reg .b32 tmp; mov.b64 {tmp, %r3082}, %rd391; }
	add.s32 	%r3083, %r2779, %r3082;
	cvt.u64.u32 	%rd393, %r3083;
	// begin inline asm
	mul.lo.u32 %r2782, %r2062, %r2721;
	mul.hi.u32 %r2783, %r2062, %r2721;
	
	// end inline asm
	cvt.u64.u32 	%rd394, %r2782;
	add.s64 	%rd395, %rd360, %rd393;
	add.s64 	%rd396, %rd395, %rd394;
	and.b64  	%rd397, %rd396, 4294967295;
	{ .reg .b32 tmp; mov.b64 {tmp, %r3084}, %rd396; }
	add.s32 	%r3085, %r2783, %r3084;
	cvt.u64.u32 	%rd398, %r3085;
	// begin inline asm
	mul.lo.u32 %r2786, %r2063, %r2060;
	mul.hi.u32 %r2787, %r2063, %r2060;
	
	// end inline asm
	cvt.u64.u32 	%rd399, %r2786;
	add.s64 	%rd400, %rd367, %rd399;
	{ .reg .b32 tmp; mov.b64 {tmp, %r3086}, %rd400; }
	add.s32 	%r3087, %r2787, %r3086;
	cvt.u64.u32 	%rd401, %r3087;
	// begin inline asm
	mul.lo.u32 %r2790, %r2063, %r2061;
	mul.hi.u32 %r2791, %r2063, %r2061;
	
	// end inline asm
	cvt.u64.u32 	%rd402, %r2790;
	add.s64 	%rd403, %rd372, %rd401;
	add.s64 	%rd404, %rd403, %rd402;
	and.b64  	%rd405, %rd404, 4294967295;
	{ .reg .b32 tmp; mov.b64 {tmp, %r3088}, %rd404; }
	add.s32 	%r3089, %r2791, %r3088;
	cvt.u64.u32 	%rd406, %r3089;
	// begin inline asm
	mul.lo.u32 %r2794, %r2063, %r2062;
	mul.hi.u32 %r2795, %r2063, %r2062;
	
	// end inline asm
	cvt.u64.u32 	%rd407, %r2794;
	add.s64 	%rd408, %rd377, %rd406;
	add.s64 	%rd409, %rd408, %rd407;
	and.b64  	%rd410, %rd409, 4294967295;
	{ .reg .b32 tmp; mov.b64 {tmp, %r3090}, %rd409; }
	add.s32 	%r3091, %r2795, %r3090;
	cvt.u64.u32 	%rd411, %r3091;
	// begin inline asm
	mul.lo.u32 %r2798, %r2063, %r2063;
	mul.hi.u32 %r2799, %r2063, %r2063;
	
	// end inline asm
	cvt.u64.u32 	%rd412, %r2798;
	add.s64 	%rd413, %rd382, %rd411;
	add.s64 	%rd414, %rd413, %rd412;
	and.b64  	%rd415, %rd414, 4294967295;
	{ .reg .b32 tmp; mov.b64 {tmp, %r3092}, %rd414; }
	add.s32 	%r3093, %r2799, %r3092;
	cvt.u64.u32 	%rd416, %r3093;
	// begin inline asm
	mul.lo.u32 %r2802, %r2063, %r2064;
	mul.hi.u32 %r2803, %r2063, %r2064;
	
	// end inline asm
	cvt.u64.u32 	%rd417, %r2802;
	add.s64 	%rd418, %rd387, %rd416;
	add.s64 	%rd419, %rd418, %rd417;
	and.b64  	%rd420, %rd419, 4294967295;
	{ .reg .b32 tmp; mov.b64 {tmp, %r3094}, %rd419; }
	add.s32 	%r3095, %r2803, %r3094;
	cvt.u64.u32 	%rd421, %r3095;
	// begin inline asm
	mul.lo.u32 %r2806, %r2063, %r2065;
	mul.hi.u32 %r2807, %r2063, %r2065;
	
	// end inline asm
	cvt.u64.u32 	%rd422, %r2806;
	add.s64 	%rd423, %rd392, %rd421;
	add.s64 	%rd424, %rd423, %rd422;
	and.b64  	%rd425, %rd424, 4294967295;
	{ .reg .b32 tmp; mov.b64 {tmp, %r3096}, %rd424; }
	add.s32 	%r3097, %r2807, %r3096;
	cvt.u64.u32 	%rd426, %r3097;
	// begin inline asm
	mul.lo.u32 %r2810, %r2063, %r2066;
	mul.hi.u32 %r2811, %r2063, %r2066;
	
	// end inline asm
	cvt.u64.u32 	%rd427, %r2810;
	add.s64 	%rd428, %rd397, %rd426;
	add.s64 	%rd429, %rd428, %rd427;
	and.b64  	%rd430, %rd429, 4294967295;
	{ .reg .b32 tmp; mov.b64 {tmp, %r3098}, %rd429; }
	add.s32 	%r3099, %r2811, %r3098;
	cvt.u64.u32 	%rd431, %r3099;
	// begin inline asm
	mul.lo.u32 %r2814, %r2063, %r2721;
	mul.hi.u32 %r2815, %r2063, %r2721;
	
	// end inline asm
	cvt.u64.u32 	%rd432, %r2814;
	add.s64 	%rd433, %rd398, %rd431;
	add.s64 	%rd434, %rd433, %rd432;
	and.b64  	%rd435, %rd434, 4294967295;
	{ .reg .b32 tmp; mov.b64 {tmp, %r3100}, %rd434; }
	add.s32 	%r3101, %r2815, %r3100;
	cvt.u64.u32 	%rd436, %r3101;
	// begin inline asm
	mul.lo.u32 %r2818, %r2064, %r2060;
	mul.hi.u32 %r2819, %r2064, %r2060;
	
	// end inline asm
	cvt.u64.u32 	%rd437, %r2818;
	add.s64 	%rd438, %rd405, %rd437;
	{ .reg .b32 tmp; mov.b64 {tmp, %r3102}, %rd438; }
	add.s32 	%r3103, %r2819, %r3102;
	cvt.u64.u32 	%rd439, %r3103;
	// begin inline asm
	mul.lo.u32 %r2822, %r2064, %r2061;
	mul.hi.u32 %r2823, %r2064, %r2061;
	
	// end inline asm
	cvt.u64.u32 	%rd440, %r2822;
	add.s64 	%rd441, %rd410, %rd439;
	add.s64 	%rd442, %rd441, %rd440;
	and.b64  	%rd443, %rd442, 4294967295;
	{ .reg .b32 tmp; mov.b64 {tmp, %r3104}, %rd442; }
	add.s32 	%r3105, %r2823, %r3104;
	cvt.u64.u32 	%rd444, %r3105;
	// begin inline asm
	mul.lo.u32 %r2826, %r2064, %r2062;
	mul.hi.u32 %r2827, %r2064, %r2062;
	
	// end inline asm
	cvt.u64.u32 	%rd445, %r2826;
	add.s64 	%rd446, %rd415, %rd444;
	add.s64 	%rd447, %rd446, %rd445;
	and.b64  	%rd448, %rd447, 4294967295;
	{ .reg .b32 tmp; mov.b64 {tmp, %r3106}, %rd447; }
	add.s32 	%r3107, %r2827, %r3106;
	cvt.u64.u32 	%rd449, %r3107;
	// begin inline asm
	mul.lo.u32 %r2830, %r2064, %r2063;
	mul.hi.u32 %r2831, %r2064, %r2063;
	
	// end inline asm
	cvt.u64.u32 	%rd450, %r2830;
	add.s64 	%rd451, %rd420, %rd449;
	add.s64 	%rd452, %rd451, %rd450;
	and.b64  	%rd453, %rd452, 4294967295;
	{ .reg .b32 tmp; mov.b64 {tmp, %r3108}, %rd452; }
	add.s32 	%r3109, %r2831, %r3108;
	cvt.u64.u32 	%rd454, %r3109;
	// begin inline asm
	mul.lo.u32 %r2834, %r2064, %r2064;
	mul.hi.u32 %r2835, %r2064, %r2064;
	
	// end inline asm
	cvt.u64.u32 	%rd455, %r2834;
	add.s64 	%rd456, %rd425, %rd454;
	add.s64 	%rd457, %rd456, %rd455;
	and.b64  	%rd458, %rd457, 4294967295;
	{ .reg .b32 tmp; mov.b64 {tmp, %r3110}, %rd457; }
	add.s32 	%r3111, %r2835, %r3110;
	cvt.u64.u32 	%rd459, %r3111;
	// begin inline asm
	mul.lo.u32 %r2838, %r2064, %r2065;
	mul.hi.u32 %r2839, %r2064, %r2065;
	
	// end inline asm
	cvt.u64.u32 	%rd460, %r2838;
	add.s64 	%rd461, %rd430, %rd459;
	add.s64 	%rd462, %rd461, %rd460;
	and.b64  	%rd463, %rd462, 4294967295;
	{ .reg .b32 tmp; mov.b64 {tmp, %r3112}, %rd462; }
	add.s32 	%r3113, %r2839, %r3112;
	cvt.u64.u32 	%rd464, %r3113;
	// begin inline asm
	mul.lo.u32 %r2842, %r2064, %r2066;
	mul.hi.u32 %r2843, %r2064, %r2066;
	
	// end inline asm
	cvt.u64.u32 	%rd465, %r2842;
	add.s64 	%rd466, %rd435, %rd464;
	add.s64 	%rd467, %rd466, %rd465;
	and.b64  	%rd468, %rd467, 4294967295;
	{ .reg .b32 tmp; mov.b64 {tmp, %r3114}, %rd467; }
	add.s32 	%r3115, %r2843, %r3114;
	cvt.u64.u32 	%rd469, %r3115;
	// begin inline asm
	mul.lo.u32 %r2846, %r2064, %r2721;
	mul.hi.u32 %r2847, %r2064, %r2721;
	
	// end inline asm
	cvt.u64.u32 	%rd470, %r2846;
	add.s64 	%rd471, %rd436, %rd469;
	add.s64 	%rd472, %rd471, %rd470;
	and.b64  	%rd473, %rd472, 4294967295;
	{ .reg .b32 tmp; mov.b64 {tmp, %r3116}, %rd472; }
	add.s32 	%r3117, %r2847, %r3116;
	cvt.u64.u32 	%rd474, %r3117;
	// begin inline asm
	mul.lo.u32 %r2850, %r2065, %r2060;
	mul.hi.u32 %r2851, %r2065, %r2060;
	
	// end inline asm
	cvt.u64.u32 	%rd475, %r2850;
	add.s64 	%rd476, %rd443, %rd475;
	{ .reg .b32 tmp; mov.b64 {tmp, %r3118}, %rd476; }
	add.s32 	%r3119, %r2851, %r3118;
	cvt.u64.u32 	%rd477, %r3119;
	// begin inline asm
	mul.lo.u32 %r2854, %r2065, %r2061;
	mul.hi.u32 %r2855, %r2065, %r2061;
	
	// end inline asm
	cvt.u64.u32 	%rd478, %r2854;
	add.s64 	%rd479, %rd448, %rd477;
	add.s64 	%rd480, %rd479, %rd478;
	and.b64  	%rd481, %rd480, 4294967295;
	{ .reg .b32 tmp; mov.b64 {tmp, %r3120}, %rd480; }
	add.s32 	%r3121, %r2855, %r3120;
	cvt.u64.u32 	%rd482, %r3121;
	// begin inline asm
	mul.lo.u32 %r2858, %r2065, %r2062;
	mul.hi.u32 %r2859, %r2065, %r2062;
	
	// end inline asm
	cvt.u64.u32 	%rd483, %r2858;
	add.s64 	%rd484, %rd453, %rd482;
	add.s64 	%rd485, %rd484, %rd483;
	and.b64  	%rd486, %rd485, 4294967295;
	{ .reg .b32 tmp; mov.b64 {tmp, %r3122}, %rd485; }
	add.s32 	%r3123, %r2859, %r3122;
	cvt.u64.u32 	%rd487, %r3123;
	// begin inline asm
	mul.lo.u32 %r2862, %r2065, %r2063;
	mul.hi.u32 %r2863, %r2065, %r2063;
	
	// end inline asm
	cvt.u64.u32 	%rd488, %r2862;
	add.s64 	%rd489, %rd458, %rd487;
	add.s64 	%rd490, %rd489, %rd488;
	and.b64  	%rd491, %rd490, 4294967295;
	{ .reg .b32 tmp; mov.b64 {tmp, %r3124}, %rd490; }
	add.s32 	%r3125, %r2863, %r3124;
	cvt.u64.u32 	%rd492, %r3125;
	// begin inline asm
	mul.lo.u32 %r2866, %r2065, %r2064;
	mul.hi.u32 %r2867, %r2065, %r2064;
	
	// end inline asm
	cvt.u64.u32 	%rd493, %r2866;
	add.s64 	%rd494, %rd463, %rd492;
	add.s64 	%rd495, %rd494, %rd493;
	and.b64  	%rd496, %rd495, 4294967295;
	{ .reg .b32 tmp; mov.b64 {tmp, %r3126}, %rd495; }
	add.s32 	%r3127, %r2867, %r3126;
	cvt.u64.u32 	%rd497, %r3127;
	// begin inline asm
	mul.lo.u32 %r2870, %r2065, %r2065;
	mul.hi.u32 %r2871, %r2065, %r2065;
	
	// end inline asm
	cvt.u64.u32 	%rd498, %r2870;
	add.s64 	%rd499, %rd468, %rd497;
	add.s64 	%rd500, %rd499, %rd498;
	and.b64  	%rd501, %rd500, 4294967295;
	{ .reg .b32 tmp; mov.b64 {tmp, %r3128}, %rd500; }
	add.s32 	%r3129, %r2871, %r3128;
	cvt.u64.u32 	%rd502, %r3129;
	// begin inline asm
	mul.lo.u32 %r2874, %r2065, %r2066;
	mul.hi.u32 %r2875, %r2065, %r2066;
	
	// end inline asm
	cvt.u64.u32 	%rd503, %r2874;
	add.s64 	%rd504, %rd473, %rd502;
	add.s64 	%rd505, %rd504, %rd503;
	and.b64  	%rd506, %rd505, 4294967295;
	{ .reg .b32 tmp; mov.b64 {tmp, %r3130}, %rd505; }
	add.s32 	%r3131, %r2875, %r3130;
	cvt.u64.u32 	%rd507, %r3131;
	// begin inline asm
	mul.lo.u32 %r2878, %r2065, %r2721;
	mul.hi.u32 %r2879, %r2065, %r2721;
	
	// end inline asm
	cvt.u64.u32 	%rd508, %r2878;
	add.s64 	%rd509, %rd474, %rd507;
	add.s64 	%rd510, %rd509, %rd508;
	and.b64  	%rd511, %rd510, 4294967295;
	{ .reg .b32 tmp; mov.b64 {tmp, %r3132}, %rd510; }
	add.s32 	%r3133, %r2879, %r3132;
	cvt.u64.u32 	%rd512, %r3133;
	// begin inline asm
	mul.lo.u32 %r2882, %r2066, %r2060;
	mul.hi.u32 %r2883, %r2066, %r2060;
	
	// end inline asm
	cvt.u64.u32 	%rd513, %r2882;
	add.s64 	%rd514, %rd481, %rd513;
	{ .reg .b32 tmp; mov.b64 {tmp, %r3134}, %rd514; }
	add.s32 	%r3135, %r2883, %r3134;
	cvt.u64.u32 	%rd515, %r3135;
	// begin inline asm
	mul.lo.u32 %r2886, %r2066, %r2061;
	mul.hi.u32 %r2887, %r2066, %r2061;
	
	// end inline asm
	cvt.u64.u32 	%rd516, %r2886;
	add.s64 	%rd517, %rd486, %rd515;
	add.s64 	%rd518, %rd517, %rd516;
	and.b64  	%rd519, %rd518, 4294967295;
	{ .reg .b32 tmp; mov.b64 {tmp, %r3136}, %rd518; }
	add.s32 	%r3137, %r2887, %r3136;
	cvt.u64.u32 	%rd520, %r3137;
	// begin inline asm
	mul.lo.u32 %r2890, %r2066, %r2062;
	mul.hi.u32 %r2891, %r2066, %r2062;
	
	// end inline asm
	cvt.u64.u32 	%rd521, %r2890;
	add.s64 	%rd522, %rd491, %rd520;
	add.s64 	%rd523, %rd522, %rd521;
	and.b64  	%rd524, %rd523, 4294967295;
	{ .reg .b32 tmp; mov.b64 {tmp, %r3138}, %rd523; }
	add.s32 	%r3139, %r2891, %r3138;
	cvt.u64.u32 	%rd525, %r3139;
	// begin inline asm
	mul.lo.u32 %r2894, %r2066, %r2063;
	mul.hi.u32 %r2895, %r2066, %r2063;
	
	// end inline asm
	cvt.u64.u32 	%rd526, %r2894;
	add.s64 	%rd527, %rd496, %rd525;
	add.s64 	%rd528, %rd527, %rd526;
	and.b64  	%rd529, %rd528, 4294967295;
	{ .reg .b32 tmp; mov.b64 {tmp, %r3140}, %rd528; }
	add.s32 	%r3141, %r2895, %r3140;
	cvt.u64.u32 	%rd530, %r3141;
	// begin inline asm
	mul.lo.u32 %r2898, %r2066, %r2064;
	mul.hi.u32 %r2899, %r2066, %r2064;
	
	// end inline asm
	cvt.u64.u32 	%rd531, %r2898;
	add.s64 	%rd532, %rd501, %rd530;
	add.s64 	%rd533, %rd532, %rd531;
	and.b64  	%rd534, %rd533, 4294967295;
	{ .reg .b32 tmp; mov.b64 {tmp, %r3142}, %rd533; }
	add.s32 	%r3143, %r2899, %r3142;
	cvt.u64.u32 	%rd535, %r3143;
	// begin inline asm
	mul.lo.u32 %r2902, %r2066, %r2065;
	mul.hi.u32 %r2903, %r2066, %r2065;
	
	// end inline asm
	cvt.u64.u32 	%rd536, %r2902;
	add.s64 	%rd537, %rd506, %rd535;
	add.s64 	%rd538, %rd537, %rd536;
	and.b64  	%rd539, %rd538, 4294967295;
	{ .reg .b32 tmp; mov.b64 {tmp, %r3144}, %rd538; }
	add.s32 	%r3145, %r2903, %r3144;
	cvt.u64.u32 	%rd540, %r3145;
	// begin inline asm
	mul.lo.u32 %r2906, %r2066, %r2066;
	mul.hi.u32 %r2907, %r2066, %r2066;
	
	// end inline asm
	cvt.u64.u32 	%rd541, %r2906;
	add.s64 	%rd542, %rd511, %rd540;
	add.s64 	%rd543, %rd542, %rd541;
	and.b64  	%rd544, %rd543, 4294967295;
	{ .reg .b32 tmp; mov.b64 {tmp, %r3146}, %rd543; }
	add.s32 	%r3147, %r2907, %r3146;
	cvt.u64.u32 	%rd545, %r3147;
	// begin inline asm
	mul.lo.u32 %r2910, %r2066, %r2721;
	mul.hi.u32 %r2911, %r2066, %r2721;
	
	// end inline asm
	cvt.u64.u32 	%rd546, %r2910;
	add.s64 	%rd547, %rd512, %rd545;
	add.s64 	%rd548, %rd547, %rd546;
	and.b64  	%rd549, %rd548, 4294967295;
	{ .reg .b32 tmp; mov.b64 {tmp, %r3148}, %rd548; }
	add.s32 	%r3149, %r2911, %r3148;
	cvt.u64.u32 	%rd550, %r3149;
	// begin inline asm
	mul.lo.u32 %r2914, %r2721, %r2060;
	mul.hi.u32 %r2915, %r2721, %r2060;
	
	// end inline asm
	cvt.u64.u32 	%rd551, %r2914;
	add.s64 	%rd552, %rd519, %rd551;
	{ .reg .b32 tmp; mov.b64 {tmp, %r3150}, %rd552; }
	add.s32 	%r3151, %r2915, %r3150;
	cvt.u64.u32 	%rd553, %r3151;
	// begin inline asm
	mul.lo.u32 %r2918, %r2721, %r2061;
	mul.hi.u32 %r2919, %r2721, %r2061;
	
	// end inline asm
	cvt.u64.u32 	%rd554, %r2918;
	add.s64 	%rd555, %rd524, %rd553;
	add.s64 	%rd556, %rd555, %rd554;
	{ .reg .b32 tmp; mov.b64 {tmp, %r3152}, %rd556; }
	add.s32 	%r3153, %r2919, %r3152;
	cvt.u64.u32 	%rd557, %r3153;
	// begin inline asm
	mul.lo.u32 %r2922, %r2721, %r2062;
	mul.hi.u32 %r2923, %r2721, %r2062;
	
	// end inline asm
	cvt.u64.u32 	%rd558, %r2922;
	add.s64 	%rd559, %rd529, %rd557;
	add.s64 	%rd560, %rd559, %rd558;
	{ .reg .b32 tmp; mov.b64 {tmp, %r3154}, %rd560; }
	add.s32 	%r3155, %r2923, %r3154;
	cvt.u64.u32 	%rd561, %r3155;
	// begin inline asm
	mul.lo.u32 %r2926, %r2721, %r2063;
	mul.hi.u32 %r2927, %r2721, %r2063;
	
	// end inline asm
	cvt.u64.u32 	%rd562, %r2926;
	add.s64 	%rd563, %rd534, %rd561;
	add.s64 	%rd564, %rd563, %rd562;
	{ .reg .b32 tmp; mov.b64 {tmp, %r3156}, %rd564; }
	add.s32 	%r3157, %r2927, %r3156;
	cvt.u64.u32 	%rd565, %r3157;
	// begin inline asm
	mul.lo.u32 %r2930, %r2721, %r2064;
	mul.hi.u32 %r2931, %r2721, %r2064;
	
	// end inline asm
	cvt.u64.u32 	%rd566, %r2930;
	add.s64 	%rd567, %rd539, %rd565;
	add.s64 	%rd568, %rd567, %rd566;
	{ .reg .b32 tmp; mov.b64 {tmp, %r3158}, %rd568; }
	add.s32 	%r3159, %r2931, %r3158;
	cvt.u64.u32 	%rd569, %r3159;
	// begin inline asm
	mul.lo.u32 %r2934, %r2721, %r2065;
	mul.hi.u32 %r2935, %r2721, %r2065;
	
	// end inline asm
	cvt.u64.u32 	%rd570, %r2934;
	add.s64 	%rd571, %rd544, %rd569;
	add.s64 	%rd572, %rd571, %rd570;
	{ .reg .b32 tmp; mov.b64 {tmp, %r3160}, %rd572; }
	add.s32 	%r3161, %r2935, %r3160;
	cvt.u64.u32 	%rd573, %r3161;
	// begin inline asm
	mul.lo.u32 %r2938, %r2721, %r2066;
	mul.hi.u32 %r2939, %r2721, %r2066;
	
	// end inline asm
	cvt.u64.u32 	%rd574, %r2938;
	add.s64 	%rd575, %rd549, %rd573;
	add.s64 	%rd576, %rd575, %rd574;
	{ .reg .b32 tmp; mov.b64 {tmp, %r3162}, %rd576; }
	add.s32 	%r3163, %r2939, %r3162;
	cvt.u64.u32 	%rd577, %r3163;
	// begin inline asm
	mul.lo.u32 %r2942, %r2721, %r2721;
	mul.hi.u32 %r2943, %r2721, %r2721;
	
	// end inline asm
	cvt.u64.u32 	%rd578, %r2942;
	add.s64 	%rd579, %rd550, %rd577;
	add.s64 	%rd580, %rd579, %rd578;
	{ .reg .b32 tmp; mov.b64 {tmp, %r3164}, %rd580; }
	add.s32 	%r3030, %r2943, %r3164;
	cvt.u32.u64 	%r19668, %rd324;
	cvt.u32.u64 	%r19667, %rd362;
	cvt.u32.u64 	%r19666, %rd400;
	cvt.u32.u64 	%r19665, %rd438;
	cvt.u32.u64 	%r19664, %rd476;
	cvt.u32.u64 	%r19663, %rd514;
	cvt.u32.u64 	%r19662, %rd552;
	cvt.u32.u64 	%r3023, %rd556;
	cvt.u32.u64 	%r3024, %rd560;
	cvt.u32.u64 	%r3025, %rd564;
	cvt.u32.u64 	%r3026, %rd568;
	cvt.u32.u64 	%r3027, %rd572;
	cvt.u32.u64 	%r3028, %rd576;
	cvt.u32.u64 	%r3029, %rd580;
	mov.b32 	%r2984, 977;
	mov.b32 	%r3022, 0;
	// begin inline asm
	mad.lo.cc.u32 %r2946, %r3023, %r2984, %r3022;
	madc.hi.u32 %r2947, %r3023, %r2984, 0;
	
	// end inline asm
	// begin inline asm
	mad.lo.cc.u32 %r2951, %r3024, %r2984, %r2947;
	madc.hi.u32 %r2952, %r3024, %r2984, 0;
	
	// end inline asm
	// begin inline asm
	mad.lo.cc.u32 %r2956, %r3025, %r2984, %r2952;
	madc.hi.u32 %r2957, %r3025, %r2984, 0;
	
	// end inline asm
	// begin inline asm
	mad.lo.cc.u32 %r2961, %r3026, %r2984, %r2957;
	madc.hi.u32 %r2962, %r3026, %r2984, 0;
	
	// end inline asm
	// begin inline asm
	mad.lo.cc.u32 %r2966, %r3027, %r2984, %r2962;
	madc.hi.u32 %r2967, %r3027, %r2984, 0;
	
	// end inline asm
	// begin inline asm
	mad.lo.cc.u32 %r2971, %r3028, %r2984, %r2967;
	madc.hi.u32 %r2972, %r3028, %r2984, 0;
	
	// end inline asm
	// begin inline asm
	mad.lo.cc.u32 %r2976, %r3029, %r2984, %r2972;
	madc.hi.u32 %r2977, %r3029, %r2984, 0;
	
	// end inline asm
	// begin inline asm
	mad.lo.cc.u32 %r2981, %r3030, %r2984, %r2977;
	madc.hi.u32 %r2982, %r3030, %r2984, 0;
	
	// end inline asm
	mov.u32 	%r3021, %r3022;
	// begin inline asm
	add.cc.u32 %r19669, %r19669, %r2946;
	addc.cc.u32 %r19668, %r19668, %r2951;
	addc.cc.u32 %r19667, %r19667, %r2956;
	addc.cc.u32 %r19666, %r19666, %r2961;
	addc.cc.u32 %r19665, %r19665, %r2966;
	addc.cc.u32 %r19664, %r19664, %r2971;
	addc.cc.u32 %r19663, %r19663, %r2976;
	addc.cc.u32 %r19662, %r19662, %r2981;
	addc.u32 %r3021, %r3021, %r2982;
	
	// end inline asm
	// begin inline asm
	add.cc.u32 %r19669, %r19669, %r3022;
	addc.cc.u32 %r19668, %r19668, %r3023;
	addc.cc.u32 %r19667, %r19667, %r3024;
	addc.cc.u32 %r19666, %r19666, %r3025;
	addc.cc.u32 %r19665, %r19665, %r3026;
	addc.cc.u32 %r19664, %r19664, %r3027;
	addc.cc.u32 %r19663, %r19663, %r3028;
	addc.cc.u32 %r19662, %r19662, %r3029;
	addc.u32 %r3021, %r3021, %r3030;
	
	// end inline asm
	setp.eq.s32 	%p98, %r3021, 0;
	mov.pred 	%p1264, 0;
	@%p98 bra 	$L__BB0_40;
	mov.b32 	%r3168, 977;
	// begin inline asm
	mul.lo.u32 %r3169, %r3021, %r3168;
	mul.hi.u32 %r3170, %r3021, %r3168;
	
	// end inline asm
	mov.b32 	%r3204, 0;
	mov.u32 	%r3171, %r3204;
	mov.u32 	%r3172, %r3204;
	mov.u32 	%r3173, %r3204;
	mov.u32 	%r3174, %r3204;
	mov.u32 	%r3175, %r3204;
	mov.u32 	%r3176, %r3204;
	mov.u32 	%r3177, %r3204;
	// begin inline asm
	add.cc.u32 %r3169, %r3169, %r3177;
	addc.cc.u32 %r3170, %r3170, %r3021;
	addc.cc.u32 %r3171, %r3171, %r3177;
	addc.cc.u32 %r3172, %r3172, %r3177;
	addc.cc.u32 %r3173, %r3173, %r3177;
	addc.cc.u32 %r3174, %r3174, %r3177;
	addc.cc.u32 %r3175, %r3175, %r3177;
	addc.cc.u32 %r3176, %r3176, %r3177;
	addc.u32 %r3177, %r3177, %r3177;
	
	// end inline asm
	// begin inline asm
	add.cc.u32 %r19669, %r19669, %r3169;
	addc.cc.u32 %r19668, %r19668, %r3170;
	addc.cc.u32 %r19667, %r19667, %r3171;
	addc.cc.u32 %r19666, %r19666, %r3172;
	addc.cc.u32 %r19665, %r19665, %r3173;
	addc.cc.u32 %r19664, %r19664, %r3174;
	addc.cc.u32 %r19663, %r19663, %r3175;
	addc.cc.u32 %r19662, %r19662, %r3176;
	addc.u32 %r3204, %r3204, %r3177;
	
	// end inline asm
	setp.ne.s32 	%p1264, %r3204, 0;
$L__BB0_40:
	setp.gt.u32 	%p99, %r19662, %r19806;
	or.pred  	%p100, %p1264, %p99;
	@%p100 bra 	$L__BB0_54;
	setp.lt.u32 	%p101, %r19662, %r19806;
	@%p101 bra 	$L__BB0_55;
	setp.gt.u32 	%p102, %r19663, %r41;
	@%p102 bra 	$L__BB0_54;
	setp.lt.u32 	%p103, %r19663, %r41;
	@%p103 bra 	$L__BB0_55;
	setp.gt.u32 	%p104, %r19664, %r40;
	@%p104 bra 	$L__BB0_54;
	setp.lt.u32 	%p105, %r19664, %r40;
	@%p105 bra 	$L__BB0_55;
	setp.gt.u32 	%p106, %r19665, %r43;
	@%p106 bra 	$L__BB0_54;
	setp.lt.u32 	%p107, %r19665, %r43;
	@%p107 bra 	$L__BB0_55;
	setp.gt.u32 	%p108, %r19666, %r44;
	@%p108 bra 	$L__BB0_54;
	setp.lt.u32 	%p109, %r19666, %r44;
	@%p109 bra 	$L__BB0_55;
	setp.gt.u32 	%p110, %r19667, %r42;
	@%p110 bra 	$L__BB0_54;
	setp.lt.u32 	%p111, %r19667, %r42;
	@%p111 bra 	$L__BB0_55;
	setp.gt.u32 	%p112, %r19668, %r39;
	@%p112 bra 	$L__BB0_54;
	setp.lt.u32 	%p113, %r19668, %r39;
	setp.lt.u32 	%p114, %r19669, %r45;
	or.pred  	%p115, %p113, %p114;
	@%p115 bra 	$L__BB0_55;
$L__BB0_54:
	// begin inline asm
	sub.cc.u32 %r19669, %r19669, %r45;
	subc.cc.u32 %r19668, %r19668, %r39;
	subc.cc.u32 %r19667, %r19667, %r42;
	subc.cc.u32 %r19666, %r19666, %r44;
	subc.cc.u32 %r19665, %r19665, %r43;
	subc.cc.u32 %r19664, %r19664, %r40;
	subc.cc.u32 %r19663, %r19663, %r41;
	subc.u32 %r19662, %r19662, %r20392;
	
	// end inline asm
$L__BB0_55:
	setp.gt.u32 	%p116, %r19662, %r19806;
	@%p116 bra 	$L__BB0_68;
	bra.uni 	$L__BB0_69;
$L__BB0_56:
	setp.gt.u32 	%p118, %r19663, %r41;
	@%p118 bra 	$L__BB0_68;
	setp.lt.u32 	%p119, %r19663, %r41;
	@%p119 bra 	$L__BB0_70;
	setp.gt.u32 	%p120, %r19664, %r40;
	@%p120 bra 	$L__BB0_68;
	setp.lt.u32 	%p121, %r19664, %r40;
	@%p121 bra 	$L__BB0_70;
	setp.gt.u32 	%p122, %r19665, %r43;
	@%p122 bra 	$L__BB0_68;
	setp.lt.u32 	%p123, %r19665, %r43;
	@%p123 bra 	$L__BB0_70;
	setp.gt.u32 	%p124, %r19666, %r44;
	@%p124 bra 	$L__BB0_68;
	setp.lt.u32 	%p125, %r19666, %r44;
	@%p125 bra 	$L__BB0_70;
	setp.gt.u32 	%p126, %r19667, %r42;
	@%p126 bra 	$L__BB0_68;
	setp.lt.u32 	%p127, %r19667, %r42;
	@%p127 bra 	$L__BB0_70;
	setp.gt.u32 	%p128, %r19668, %r39;
	@%p128 bra 	$L__BB0_68;
	setp.lt.u32 	%p129, %r19668, %r39;
	setp.lt.u32 	%p130, %r19669, %r45;
	or.pred  	%p131, %p129, %p130;
	@%p131 bra 	$L__BB0_70;
$L__BB0_68:
	// begin inline asm
	sub.cc.u32 %r19669, %r19669, %r45;
	subc.cc.u32 %r19668, %r19668, %r39;
	subc.cc.u32 %r19667, %r19667, %r42;
	subc.cc.u32 %r19666, %r19666, %r44;
	subc.cc.u32 %r19665, %r19665, %r43;
	subc.cc.u32 %r19664, %r19664, %r40;
	subc.cc.u32 %r19663, %r19663, %r41;
	subc.u32 %r19662, %r19662, %r20392;
	
	// end inline asm
	bra.uni 	$L__BB0_70;
$L__BB0_69:
	setp.lt.u32 	%p117, %r19662, %r19806;
	@%p117 bra 	$L__BB0_70;
	bra.uni 	$L__BB0_56;
$L__BB0_70:
	ld.global.u32 	%r3273, [%rd1+-100];
	// begin inline asm
	mul.lo.u32 %r19693, %r3273, %r19669;
	mul.hi.u32 %r3272, %r3273, %r19669;
	
	// end inline asm
	cvt.u64.u32 	%rd581, %r3272;
	// begin inline asm
	mul.lo.u32 %r3275, %r3273, %r19668;
	mul.hi.u32 %r3276, %r3273, %r19668;
	
	// end inline asm
	cvt.u64.u32 	%rd582, %r3275;
	add.s64 	%rd583, %rd581, %rd582;
	and.b64  	%rd584, %rd583, 4294967295;
	{ .reg .b32 tmp; mov.b64 {tmp, %r3621}, %rd583; }
	add.s32 	%r3622, %r3276, %r3621;
	cvt.u64.u32 	%rd585, %r3622;
	// begin inline asm
	mul.lo.u32 %r3279, %r3273, %r19667;
	mul.hi.u32 %r3280, %r3273, %r19667;
	
	// end inline asm
	cvt.u64.u32 	%rd586, %r3279;
	add.s64 	%rd587, %rd585, %rd586;
	and.b64  	%rd588, %rd587, 4294967295;
	{ .reg .b32 tmp; mov.b64 {tmp, %r3623}, %rd587; }
	add.s32 	%r3624, %r3280, %r3623;
	cvt.u64.u32 	%rd589, %r3624;
	// begin inline asm
	mul.lo.u32 %r3283, %r3273, %r19666;
	mul.hi.u32 %r3284, %r3273, %r19666;
	
	// end inline asm
	cvt.u64.u32 	%rd590, %r3283;
	add.s64 	%rd591, %rd589, %rd590;
	and.b64  	%rd592, %rd591, 4294967295;
	{ .reg .b32 tmp; mov.b64 {tmp, %r3625}, %rd591; }
	add.s32 	%r3626, %r3284, %r3625;
	cvt.u64.u32 	%rd593, %r3626;
	// begin inline asm
	mul.lo.u32 %r3287, %r3273, %r19665;
	mul.hi.u32 %r3288, %r3273, %r19665;
	
	// end inline asm
	cvt.u64.u32 	%rd594, %r3287;
	add.s64 	%rd595, %rd593, %rd594;
	and.b64  	%rd596, %rd595, 4294967295;
	{ .reg .b32 tmp; mov.b64 {tmp, %r3627}, %rd595; }
	add.s32 	%r3628, %r3288, %r3627;
	cvt.u64.u32 	%rd597, %r3628;
	// begin inline asm
	mul.lo.u32 %r3291, %r3273, %r19664;
	mul.hi.u32 %r3292, %r3273, %r19664;
	
	// end inline asm
	cvt.u64.u32 	%rd598, %r3291;
	add.s64 	%rd599, %rd597, %rd598;
	and.b64  	%rd600, %rd599, 4294967295;
	{ .reg .b32 tmp; mov.b64 {tmp, %r3629}, %rd599; }
	add.s32 	%r3630, %r3292, %r3629;
	cvt.u64.u32 	%rd601, %r3630;
	// begin inline asm
	mul.lo.u32 %r3295, %r3273, %r19663;
	mul.hi.u32 %r3296, %r3273, %r19663;
	
	// end inline asm
	cvt.u64.u32 	%rd602, %r3295;
	add.s64 	%rd603, %rd601, %rd602;
	and.b64  	%rd604, %rd603, 4294967295;
	{ .reg .b32 tmp; mov.b64 {tmp, %r3631}, %rd603; }
	add.s32 	%r3632, %r3296, %r3631;
	cvt.u64.u32 	%rd605, %r3632;
	// begin inline asm
	mul.lo.u32 %r3299, %r3273, %r19662;
	mul.hi.u32 %r3300, %r3273, %r19662;
	
	// end inline asm
	cvt.u64.u32 	%rd606, %r3299;
	add.s64 	%rd607, %rd605, %rd606;
	and.b64  	%rd608, %rd607, 4294967295;
	{ .reg .b32 tmp; mov.b64 {tmp, %r3633}, %rd607; }
	add.s32 	%r3634, %r3300, %r3633;
	cvt.u64.u32 	%rd609, %r3634;
	ld.global.u32 	%r3333, [%rd1+-96];
	// begin inline asm
	mul.lo.u32 %r3303, %r3333, %r19669;
	mul.hi.u32 %r3304, %r3333, %r19669;
	
	// end inline asm
	cvt.u64.u32 	%rd610, %r3303;
	add.s64 	%rd611, %rd584, %rd610;
	{ .reg .b32 tmp; mov.b64 {tmp, %r3635}, %rd611; }
	add.s32 	%r3636, %r3304, %r3635;
	cvt.u64.u32 	%rd612, %r3636;
	// begin inline asm
	mul.lo.u32 %r3307, %r3333, %r19668;
	mul.hi.u32 %r3308, %r3333, %r19668;
	
	// end inline asm
	cvt.u64.u32 	%rd613, %r3307;
	add.s64 	%rd614, %rd588, %rd612;
	add.s64 	%rd615, %rd614, %rd613;
	and.b64  	%rd616, %rd615, 4294967295;
	{ .reg .b32 tmp; mov.b64 {tmp, %r3637}, %rd615; }
	add.s32 	%r3638, %r3308, %r3637;
	cvt.u64.u32 	%rd617, %r3638;
	// begin inline asm
	mul.lo.u32 %r3311, %r3333, %r19667;
	mul.hi.u32 %r3312, %r3333, %r19667;
	
	// end inline asm
	cvt.u64.u32 	%rd618, %r3311;
	add.s64 	%rd619, %rd592, %rd617;
	add.s64 	%rd620, %rd619, %rd618;
	and.b64  	%rd621, %rd620, 4294967295;
	{ .reg .b32 tmp; mov.b64 {tmp, %r3639}, %rd620; }
	add.s32 	%r3640, %r3312, %r3639;
	cvt.u64.u32 	%rd622, %r3640;
	// begin inline asm
	mul.lo.u32 %r3315, %r3333, %r19666;
	mul.hi.u32 %r3316, %r3333, %r19666;
	
	// end inline asm
	cvt.u64.u32 	%rd623, %r3315;
	add.s64 	%rd624, %rd596, %rd622;
	add.s64 	%rd625, %rd624, %rd623;
	and.b64  	%rd626, %rd625, 4294967295;
	{ .reg .b32 tmp; mov.b64 {tmp, %r3641}, %rd625; }
	add.s32 	%r3642, %r3316, %r3641;
	cvt.u64.u32 	%rd627, %r3642;
	// begin inline asm
	mul.lo.u32 %r3319, %r3333, %r19665;
	mul.hi.u32 %r3320, %r3333, %r19665;
	
	// end inline asm
	cvt.u64.u32 	%rd628, %r3319;
	add.s64 	%rd629, %rd600, %rd627;
	add.s64 	%rd630, %rd629, %rd628;
	and.b64  	%rd631, %rd630, 4294967295;
	{ .reg .b32 tmp; mov.b64 {tmp, %r3643}, %rd630; }
	add.s32 	%r3644, %r3320, %r3643;
	cvt.u64.u32 	%rd632, %r3644;
	// begin inline asm
	mul.lo.u32 %r3323, %r3333, %r19664;
	mul.hi.u32 %r3324, %r3333, %r19664;
	
	// end inline asm
	cvt.u64.u32 	%rd633, %r3323;
	add.s64 	%rd634, %rd604, %rd632;
	add.s64 	%rd635, %rd634, %rd633;
	and.b64  	%rd636, %rd635, 4294967295;
	{ .reg .b32 tmp; mov.b64 {tmp, %r3645}, %rd635; }
	add.s32 	%r3646, %r3324, %r3645;
	cvt.u64.u32 	%rd637, %r3646;
	// begin inline asm
	mul.lo.u32 %r3327, %r3333, %r19663;
	mul.hi.u32 %r3328, %r3333, %r19663;
	
	// end inline asm
	cvt.u64.u32 	%rd638, %r3327;
	add.s64 	%rd639, %rd608, %rd637;
	add.s64 	%rd640, %rd639, %rd638;
	and.b64  	%rd641, %rd640, 4294967295;
	{ .reg .b32 tmp; mov.b64 {tmp, %r3647}, %rd640; }
	add.s32 	%r3648, %r3328, %r3647;
	cvt.u64.u32 	%rd642, %r3648;
	// begin inline asm
	mul.lo.u32 %r3331, %r3333, %r19662;
	mul.hi.u32 %r3332, %r3333, %r19662;
	
	// end inline asm
	cvt.u64.u32 	%rd643, %r3331;
	add.s64 	%rd644, %rd609, %rd642;
	add.s64 	%rd645, %rd644, %rd643;
	and.b64  	%rd646, %rd645, 4294967295;
	{ .reg .b32 tmp; mov.b64 {tmp, %r3649}, %rd645; }
	add.s32 	%r3650, %r3332, %r3649;
	cvt.u64.u32 	%rd647, %r3650;
	ld.global.u32 	%r3365, [%rd1+-92];
	// begin inline asm
	mul.lo.u32 %r3335, %r3365, %r19669;
	mul.hi.u32 %r3336, %r3365, %r19669;
	
	// end inline asm
	cvt.u64.u32 	%rd648, %r3335;
	add.s64 	%rd649, %rd616, %rd648;
	{ .reg .b32 tmp; mov.b64 {tmp, %r3651}, %rd649; }
	add.s32 	%r3652, %r3336, %r3651;
	cvt.u64.u32 	%rd650, %r3652;
	// begin inline asm
	mul.lo.u32 %r3339, %r3365, %r19668;
	mul.hi.u32 %r3340, %r3365, %r19668;
	
	// end inline asm
	cvt.u64.u32 	%rd651, %r3339;
	add.s64 	%rd652, %rd621, %rd650;
	add.s64 	%rd653, %rd652, %rd651;
	and.b64  	%rd654, %rd653, 4294967295;
	{ .reg .b32 tmp; mov.b64 {tmp, %r3653}, %rd653; }
	add.s32 	%r3654, %r3340, %r3653;
	cvt.u64.u32 	%rd655, %r3654;
	// begin inline asm
	mul.lo.u32 %r3343, %r3365, %r19667;
	mul.hi.u32 %r3344, %r3365, %r19667;
	
	// end inline asm
	cvt.u64.u32 	%rd656, %r3343;
	add.s64 	%rd657, %rd626, %rd655;
	add.s64 	%rd658, %rd657, %rd656;
	and.b64  	%rd659, %rd658, 4294967295;
	{ .reg .b32 tmp; mov.b64 {tmp, %r3655}, %rd658; }
	add.s32 	%r3656, %r3344, %r3655;
	cvt.u64.u32 	%rd660, %r3656;
	// begin inline asm
	mul.lo.u32 %r3347, %r3365, %r19666;
	mul.hi.u32 %r3348, %r3365, %r19666;
	
	// end inline asm
	cvt.u64.u32 	%rd661, %r3347;
	add.s64 	%rd662, %rd631, %rd660;
	add.s64 	%rd663, %rd662, %rd661;
	and.b64  	%rd664, %rd663, 4294967295;
	{ .reg .b32 tmp; mov.b64 {tmp, %r3657}, %rd663; }
	add.s32 	%r3658, %r3348, %r3657;
	cvt.u64.u32 	%rd665, %r3658;
	// begin inline asm
	mul.lo.u32 %r3351, %r3365, %r19665;
	mul.hi.u32 %r3352, %r3365, %r19665;
	
	// end inline asm
	cvt.u64.u32 	%rd666, %r3351;
	add.s64 	%rd667, %rd636, %rd665;
	add.s64 	%rd668, %rd667, %rd666;
	and.b64  	%rd669, %rd668, 4294967295;
	{ .reg .b32 tmp; mov.b64 {tmp, %r3659}, %rd668; }
	add.s32 	%r3660, %r3352, %r3659;
	cvt.u64.u32 	%rd670, %r3660;
	// begin inline asm
	mul.lo.u32 %r3355, %r3365, %r19664;
	mul.hi.u32 %r3356, %r3365, %r19664;
	
	// end inline asm
	cvt.u64.u32 	%rd671, %r3355;
	add.s64 	%rd672, %rd641, %rd670;
	add.s64 	%rd673, %rd672, %rd671;
	and.b64  	%rd674, %rd673, 4294967295;
	{ .reg .b32 tmp; mov.b64 {tmp, %r3661}, %rd673; }
	add.s32 	%r3662, %r3356, %r3661;
	cvt.u64.u32 	%rd675, %r3662;
	// begin inline asm
	mul.lo.u32 %r3359, %r3365, %r19663;
	mul.hi.u32 %r3360, %r3365, %r19663;
	
	// end inline asm
	cvt.u64.u32 	%rd676, %r3359;
	add.s64 	%rd677, %rd646, %rd675;
	add.s64 	%rd678, %rd677, %rd676;
	and.b64  	%rd679, %rd678, 4294967295;
	{ .reg .b32 tmp; mov.b64 {tmp, %r3663}, %rd678; }
	add.s32 	%r3664, %r3360, %r3663;
	cvt.u64.u32 	%rd680, %r3664;
	// begin inline asm
	mul.lo.u32 %r3363, %r3365, %r19662;
	mul.hi.u32 %r3364, %r3365, %r19662;
	
	// end inline asm
	cvt.u64.u32 	%rd681, %r3363;
	add.s64 	%rd682, %rd647, %rd680;
	add.s64 	%rd683, %rd682, %rd681;
	and.b64  	%rd684, %rd683, 4294967295;
	{ .reg .b32 tmp; mov.b64 {tmp, %r3665}, %rd683; }
	add.s32 	%r3666, %r3364, %r3665;
	cvt.u64.u32 	%rd685, %r3666;
	ld.global.u32 	%r3397, [%rd1+-88];
	// begin inline asm
	mul.lo.u32 %r3367, %r3397, %r19669;
	mul.hi.u32 %r3368, %r3397, %r19669;
	
	// end inline asm
	cvt.u64.u32 	%rd686, %r3367;
	add.s64 	%rd687, %rd654, %rd686;
	{ .reg .b32 tmp; mov.b64 {tmp, %r3667}, %rd687; }
	add.s32 	%r3668, %r3368, %r3667;
	cvt.u64.u32 	%rd688, %r3668;
	// begin inline asm
	mul.lo.u32 %r3371, %r3397, %r19668;
	mul.hi.u32 %r3372, %r3397, %r19668;
	
	// end inline asm
	cvt.u64.u32 	%rd689, %r3371;
	add.s64 	%rd690, %rd659, %rd688;
	add.s64 	%rd691, %rd690, %rd689;
	and.b64  	%rd692, %rd691, 4294967295;
	{ .reg .b32 tmp; mov.b64 {tmp, %r3669}, %rd691; }
	add.s32 	%r3670, %r3372, %r3669;
	cvt.u64.u32 	%rd693, %r3670;
	// begin inline asm
	mul.lo.u32 %r3375, %r3397, %r19667;
	mul.hi.u32 %r3376, %r3397, %r19667;
	
	// end inline asm
	cvt.u64.u32 	%rd694, %r3375;
	add.s64 	%rd695, %rd664, %rd693;
	add.s64 	%rd696, %rd695, %rd694;
	and.b64  	%rd697, %rd696, 4294967295;
	{ .reg .b32 tmp; mov.b64 {tmp, %r3671}, %rd696; }
	add.s32 	%r3672, %r3376, %r3671;
	cvt.u64.u32 	%rd698, %r3672;
	// begin inline asm
	mul.lo.u32 %r3379, %r3397, %r19666;
	mul.hi.u32 %r3380, %r3397, %r19666;
	
	// end inline asm
	cvt.u64.u32 	%rd699, %r3379;
	add.s64 	%rd700, %rd669, %rd698;
	add.s64 	%rd701, %rd700, %rd699;
	and.b64  	%rd702, %rd701, 4294967295;
	{ .reg .b32 tmp; mov.b64 {tmp, %r3673}, %rd701; }
	add.s32 	%r3674, %r3380, %r3673;
	cvt.u64.u32 	%rd703, %r3674;
	// begin inline asm
	mul.lo.u32 %r3383, %r3397, %r19665;
	mul.hi.u32 %r3384, %r3397, %r19665;
	
	// end inline asm
	cvt.u64.u32 	%rd704, %r3383;
	add.s64 	%rd705, %rd674, %rd703;
	add.s64 	%rd706, %rd705, %rd704;
	and.b64  	%rd707, %rd706, 4294967295;
	{ .reg .b32 tmp; mov.b64 {tmp, %r3675}, %rd706; }
	add.s32 	%r3676, %r3384, %r3675;
	cvt.u64.u32 	%rd708, %r3676;
	// begin inline asm
	mul.lo.u32 %r3387, %r3397, %r19664;
	mul.hi.u32 %r3388, %r3397, %r19664;
	
	// end inline asm
	cvt.u64.u32 	%rd709, %r3387;
	add.s64 	%rd710, %rd679, %rd708;
	add.s64 	%rd711, %rd710, %rd709;
	and.b64  	%rd712, %rd711, 4294967295;
	{ .reg .b32 tmp; mov.b64 {tmp, %r3677}, %rd711; }
	add.s32 	%r3678, %r3388, %r3677;
	cvt.u64.u32 	%rd713, %r3678;
	// begin inline asm
	mul.lo.u32 %r3391, %r3397, %r19663;
	mul.hi.u32 %r3392, %r3397, %r19663;
	
	// end inline asm
	cvt.u64.u32 	%rd714, %r3391;
	add.s64 	%rd715, %rd684, %rd713;
	add.s64 	%rd716, %rd715, %rd714;
	and.b64  	%rd717, %rd716, 4294967295;
	{ .reg .b32 tmp; mov.b64 {tmp, %r3679}, %rd716; }
	add.s32 	%r3680, %r3392, %r3679;
	cvt.u64.u32 	%rd718, %r3680;
	// begin inline asm
	mul.lo.u32 %r3395, %r3397, %r19662;
	mul.hi.u32 %r3396, %r3397, %r19662;
	
	// end inline asm
	cvt.u64.u32 	%rd719, %r3395;
	add.s64 	%rd720, %rd685, %rd718;
	add.s64 	%rd721, %rd720, %rd719;
	and.b64  	%rd722, %rd721, 4294967295;
	{ .reg .b32 tmp; mov.b64 {tmp, %r3681}, %rd721; }
	add.s32 	%r3682, %r3396, %r3681;
	cvt.u64.u32 	%rd723, %r3682;
	ld.global.u32 	%r3429, [%rd1+-84];
	// begin inline asm
	mul.lo.u32 %r3399, %r3429, %r19669;
	mul.hi.u32 %r3400, %r3429, %r19669;
	
	// end inline asm
	cvt.u64.u32 	%rd724, %r3399;
	add.s64 	%rd725, %rd692, %rd724;
	{ .reg .b32 tmp; mov.b64 {tmp, %r3683}, %rd725; }
	add.s32 	%r3684, %r3400, %r3683;
	cvt.u64.u32 	%rd726, %r3684;
	// begin inline asm
	mul.lo.u32 %r3403, %r3429, %r19668;
	mul.hi.u32 %r3404, %r3429, %r19668;
	
	// end inline asm
	cvt.u64.u32 	%rd727, %r3403;
	add.s64 	%rd728, %rd697, %rd726;
	add.s64 	%rd729, %rd728, %rd727;
	and.b64  	%rd730, %rd729, 4294967295;
	{ .reg .b32 tmp; mov.b64 {tmp, %r3685}, %rd729; }
	add.s32 	%r3686, %r3404, %r3685;
	cvt.u64.u32 	%rd731, %r3686;
	// begin inline asm
	mul.lo.u32 %r3407, %r3429, %r19667;
	mul.hi.u32 %r3408, %r3429, %r19667;
	
	// end inline asm
	cvt.u64.u32 	%rd732, %r3407;
	add.s64 	%rd733, %rd702, %rd731;
	add.s64 	%rd734, %rd733, %rd732;
	and.b64  	%rd735, %rd734, 4294967295;
	{ .reg .b32 tmp; mov.b64 {tmp, %r3687}, %rd734; }
	add.s32 	%r3688, %r3408, %r3687;
	cvt.u64.u32 	%rd736, %r3688;
	// begin inline asm
	mul.lo.u32 %r3411, %r3429, %r19666;
	mul.hi.u32 %r3412, %r3429, %r19666;
	
	// end inline asm
	cvt.u64.u32 	%rd737, %r3411;
	add.s64 	%rd738, %rd707, %rd736;
	add.s64 	%rd739, %rd738, %rd737;
	and.b64  	%rd740, %rd739, 4294967295;
	{ .reg .b32 tmp; mov.b64 {tmp, %r3689}, %rd739; }
	add.s32 	%r3690, %r3412, %r3689;
	cvt.u64.u32 	%rd741, %r3690;
	// begin inline asm
	mul.lo.u32 %r3415, %r3429, %r19665;
	mul.hi.u32 %r3416, %r3429, %r19665;
	
	// end inline asm
	cvt.u64.u32 	%rd742, %r3415;
	add.s64 	%rd743, %rd712, %rd741;
	add.s64 	%rd744, %rd743, %rd742;
	and.b64  	%rd745, %rd744, 4294967295;
	{ .reg .b32 tmp; mov.b64 {tmp, %r3691}, %rd744; }
	add.s32 	%r3692, %r3416, %r3691;
	cvt.u64.u32 	%rd746, %r3692;
	// begin inline asm
	mul.lo.u32 %r3419, %r3429, %r19664;
	mul.hi.u32 %r3420, %r3429, %r19664;
	
	// end inline asm
	cvt.u64.u32 	%rd747, %r3419;
	add.s64 	%rd748, %rd717, %rd746;
	add.s64 	%rd749, %rd748, %rd747;
	and.b64  	%rd750, %rd749, 4294967295;
	{ .reg .b32 tmp; mov.b64 {tmp, %r3693}, %rd749; }
	add.s32 	%r3694, %r3420, %r3693;
	cvt.u64.u32 	%rd751, %r3694;
	// begin inline asm
	mul.lo.u32 %r3423, %r3429, %r19663;
	mul.hi.u32 %r3424, %r3429, %r19663;
	
	// end inline asm
	cvt.u64.u32 	%rd752, %r3423;
	add.s64 	%rd753, %rd722, %rd751;
	add.s64 	%rd754, %rd753, %rd752;
	and.b64  	%rd755, %rd754, 4294967295;
	{ .reg .b32 tmp; mov.b64 {tmp, %r3695}, %rd754; }
	add.s32 	%r3696, %r3424, %r3695;
	cvt.u64.u32 	%rd756, %r3696;
	// begin inline asm
	mul.lo.u32 %r3427, %r3429, %r19662;
	mul.hi.u32 %r3428, %r3429, %r19662;
	
	// end inline asm
	cvt.u64.u32 	%rd757, %r3427;
	add.s64 	%rd758, %rd723, %rd756;
	add.s64 	%rd759, %rd758, %rd757;
	and.b64  	%rd760, %rd759, 4294967295;
	{ .reg .b32 tmp; mov.b64 {tmp, %r3697}, %rd759; }
	add.s32 	%r3698, %r3428, %r3697;
	cvt.u64.u32 	%rd761, %r3698;
	ld.global.u32 	%r3461, [%rd1+-80];
	// begin inline asm
	mul.lo.u32 %r3431, %r3461, %r19669;
	mul.hi.u32 %r3432, %r3461, %r19669;
	
	// end inline asm
	cvt.u64.u32 	%rd762, %r3431;
	add.s64 	%rd763, %rd730, %rd762;
	{ .reg .b32 tmp; mov.b64 {tmp, %r3699}, %rd763; }
	add.s32 	%r3700, %r3432, %r3699;
	cvt.u64.u32 	%rd764, %r3700;
	// begin inline asm
	mul.lo.u32 %r3435, %r3461, %r19668;
	mul.hi.u32 %r3436, %r3461, %r19668;
	
	// end inline asm
	cvt.u64.u32 	%rd765, %r3435;
	add.s64 	%rd766, %rd735, %rd764;
	add.s64 	%rd767, %rd766, %rd765;
	and.b64  	%rd768, %rd767, 4294967295;
	{ .reg .b32 tmp; mov.b64 {tmp, %r3701}, %rd767; }
	add.s32 	%r3702, %r3436, %r3701;
	cvt.u64.u32 	%rd769, %r3702;
	// begin inline asm
	mul.lo.u32 %r3439, %r3461, %r19667;
	mul.hi.u32 %r3440, %r3461, %r19667;
	
	// end inline asm
	cvt.u64.u32 	%rd770, %r3439;
	add.s64 	%rd771, %rd740, %rd769;
	add.s64 	%rd772, %rd771, %rd770;
	and.b64  	%rd773, %rd772, 4294967295;
	{ .reg .b32 tmp; mov.b64 {tmp, %r3703}, %rd772; }
	add.s32 	%r3704, %r3440, %r3703;
	cvt.u64.u32 	%rd774, %r3704;
	// begin inline asm
	mul.lo.u32 %r3443, %r3461, %r19666;
	mul.hi.u32 %r3444, %r3461, %r19666;
	
	// end inline asm
	cvt.u64.u32 	%rd775, %r3443;
	add.s64 	%rd776, %rd745, %rd774;
	add.s64 	%rd777, %rd776, %rd775;
	and.b64  	%rd778, %rd777, 4294967295;
	{ .reg .b32 tmp; mov.b64 {tmp, %r3705}, %rd777; }
	add.s32 	%r3706, %r3444, %r3705;
	cvt.u64.u32 	%rd779, %r3706;
	// begin inline asm
	mul.lo.u32 %r3447, %r3461, %r19665;
	mul.hi.u32 %r3448, %r3461, %r19665;
	
	// end inline asm
	cvt.u64.u32 	%rd780, %r3447;
	add.s64 	%rd781, %rd750, %rd779;
	add.s64 	%rd782, %rd781, %rd780;
	and.b64  	%rd783, %rd782, 4294967295;
	{ .reg .b32 tmp; mov.b64 {tmp, %r3707}, %rd782; }
	add.s32 	%r3708, %r3448, %r3707;
	cvt.u64.u32 	%rd784, %r3708;
	// begin inline asm
	mul.lo.u32 %r3451, %r3461, %r19664;
	mul.hi.u32 %r3452, %r3461, %r19664;
	
	// end inline asm
	cvt.u64.u32 	%rd785, %r3451;
	add.s64 	%rd786, %rd755, %rd784;
	add.s64 	%rd787, %rd786, %rd785;
	and.b64  	%rd788, %rd787, 4294967295;
	{ .reg .b32 tmp; mov.b64 {tmp, %r3709}, %rd787; }
	add.s32 	%r3710, %r3452, %r3709;
	cvt.u64.u32 	%rd789, %r3710;
	// begin inline asm
	mul.lo.u32 %r3455, %r3461, %r19663;
	mul.hi.u32 %r3456, %r3461, %r19663;
	
	// end inline asm
	cvt.u64.u32 	%rd790, %r3455;
	add.s64 	%rd791, %rd760, %rd789;
	add.s64 	%rd792, %rd791, %rd790;
	and.b64  	%rd793, %rd792, 4294967295;
	{ .reg .b32 tmp; mov.b64 {tmp, %r3711}, %rd792; }
	add.s32 	%r3712, %r3456, %r3711;
	cvt.u64.u32 	%rd794, %r3712;
	// begin inline asm
	mul.lo.u32 %r3459, %r3461, %r19662;
	mul.hi.u32 %r3460, %r3461, %r19662;
	
	// end inline asm
	cvt.u64.u32 	%rd795, %r3459;
	add.s64 	%rd796, %rd761, %rd794;
	add.s64 	%rd797, %rd796, %rd795;
	and.b64  	%rd798, %rd797, 4294967295;
	{ .reg .b32 tmp; mov.b64 {tmp, %r3713}, %rd797; }
	add.s32 	%r3714, %r3460, %r3713;
	cvt.u64.u32 	%rd799, %r3714;
	ld.global.u32 	%r3493, [%rd1+-76];
	// begin inline asm
	mul.lo.u32 %r3463, %r3493, %r19669;
	mul.hi.u32 %r3464, %r3493, %r19669;
	
	// end inline asm
	cvt.u64.u32 	%rd800, %r3463;
	add.s64 	%rd801, %rd768, %rd800;
	{ .reg .b32 tmp; mov.b64 {tmp, %r3715}, %rd801; }
	add.s32 	%r3716, %r3464, %r3715;
	cvt.u64.u32 	%rd802, %r3716;
	// begin inline asm
	mul.lo.u32 %r3467, %r3493, %r19668;
	mul.hi.u32 %r3468, %r3493, %r19668;
	
	// end inline asm
	cvt.u64.u32 	%rd803, %r3467;
	add.s64 	%rd804, %rd773, %rd802;
	add.s64 	%rd805, %rd804, %rd803;
	and.b64  	%rd806, %rd805, 4294967295;
	{ .reg .b32 tmp; mov.b64 {tmp, %r3717}, %rd805; }
	add.s32 	%r3718, %r3468, %r3717;
	cvt.u64.u32 	%rd807, %r3718;
	// begin inline asm
	mul.lo.u32 %r3471, %r3493, %r19667;
	mul.hi.u32 %r3472, %r3493, %r19667;
	
	// end inline asm
	cvt.u64.u32 	%rd808, %r3471;
	add.s64 	%rd809, %rd778, %rd807;
	add.s64 	%rd810, %rd809, %rd808;
	and.b64  	%rd811, %rd810, 4294967295;
	{ .reg .b32 tmp; mov.b64 {tmp, %r3719}, %rd810; }
	add.s32 	%r3720, %r3472, %r3719;
	cvt.u64.u32 	%rd812, %r3720;
	// begin inline asm
	mul.lo.u32 %r3475, %r3493, %r19666;
	mul.hi.u32 %r3476, %r3493, %r19666;
	
	// end inline asm
	cvt.u64.u32 	%rd813, %r3475;
	add.s64 	%rd814, %rd783, %rd812;
	add.s64 	%rd815, %rd814, %rd813;
	and.b64  	%rd816, %rd815, 4294967295;
	{ .reg .b32 tmp; mov.b64 {tmp, %r3721}, %rd815; }
	add.s32 	%r3722, %r3476, %r3721;
	cvt.u64.u32 	%rd817, %r3722;
	// begin inline asm
	mul.lo.u32 %r3479, %r3493, %r19665;
	mul.hi.u32 %r3480, %r3493, %r19665;
	
	// end inline asm
	cvt.u64.u32 	%rd818, %r3479;
	add.s64 	%rd819, %rd788, %rd817;
	add.s64 	%rd820, %rd819, %rd818;
	and.b64  	%rd821, %rd820, 4294967295;
	{ .reg .b32 tmp; mov.b64 {tmp, %r3723}, %rd820; }
	add.s32 	%r3724, %r3480, %r3723;
	cvt.u64.u32 	%rd822, %r3724;
	// begin inline asm
	mul.lo.u32 %r3483, %r3493, %r19664;
	mul.hi.u32 %r3484, %r3493, %r19664;
	
	// end inline asm
	cvt.u64.u32 	%rd823, %r3483;
	add.s64 	%rd824, %rd793, %rd822;
	add.s64 	%rd825, %rd824, %rd823;
	and.b64  	%rd826, %rd825, 4294967295;
	{ .reg .b32 tmp; mov.b64 {tmp, %r3725}, %rd825; }
	add.s32 	%r3726, %r3484, %r3725;
	cvt.u64.u32 	%rd827, %r3726;
	// begin inline asm
	mul.lo.u32 %r3487, %r3493, %r19663;
	mul.hi.u32 %r3488, %r3493, %r19663;
	
	// end inline asm
	cvt.u64.u32 	%rd828, %r3487;
	add.s64 	%rd829, %rd798, %rd827;
	add.s64 	%rd830, %rd829, %rd828;
	and.b64  	%rd831, %rd830, 4294967295;
	{ .reg .b32 tmp; mov.b64 {tmp, %r3727}, %rd830; }
	add.s32 	%r3728, %r3488, %r3727;
	cvt.u64.u32 	%rd832, %r3728;
	// begin inline asm
	mul.lo.u32 %r3491, %r3493, %r19662;
	mul.hi.u32 %r3492, %r3493, %r19662;
	
	// end inline asm
	cvt.u64.u32 	%rd833, %r3491;
	add.s64 	%rd834, %rd799, %rd832;
	add.s64 	%rd835, %rd834, %rd833;
	and.b64  	%rd836, %rd835, 4294967295;
	{ .reg .b32 tmp; mov.b64 {tmp, %r3729}, %rd835; }
	add.s32 	%r3730, %r3492, %r3729;
	cvt.u64.u32 	%rd837, %r3730;
	ld.global.u32 	%r3525, [%rd1+-72];
	// begin inline asm
	mul.lo.u32 %r3495, %r3525, %r19669;
	mul.hi.u32 %r3496, %r3525, %r19669;
	
	// end inline asm
	cvt.u64.u32 	%rd838, %r3495;
	add.s64 	%rd839, %rd806, %rd838;
	{ .reg .b32 tmp; mov.b64 {tmp, %r3731}, %rd839; }
	add.s32 	%r3732, %r3496, %r3731;
	cvt.u64.u32 	%rd840, %r3732;
	// begin inline asm
	mul.lo.u32 %r3499, %r3525, %r19668;
	mul.hi.u32 %r3500, %r3525, %r19668;
	
	// end inline asm
	cvt.u64.u32 	%rd841, %r3499;
	add.s64 	%rd842, %rd811, %rd840;
	add.s64 	%rd843, %rd842, %rd841;
	{ .reg .b32 tmp; mov.b64 {tmp, %r3733}, %rd843; }
	add.s32 	%r3734, %r3500, %r3733;
	cvt.u64.u32 	%rd844, %r3734;
	// begin inline asm
	mul.lo.u32 %r3503, %r3525, %r19667;
	mul.hi.u32 %r3504, %r3525, %r19667;
	
	// end inline asm
	cvt.u64.u32 	%rd845, %r3503;
	add.s64 	%rd846, %rd816, %rd844;
	add.s64 	%rd847, %rd846, %rd845;
	{ .reg .b32 tmp; mov.b64 {tmp, %r3735}, %rd847; }
	add.s32 	%r3736, %r3504, %r3735;
	cvt.u64.u32 	%rd848, %r3736;
	// begin inline asm
	mul.lo.u32 %r3507, %r3525, %r19666;
	mul.hi.u32 %r3508, %r3525, %r19666;
	
	// end inline asm
	cvt.u64.u32 	%rd849, %r3507;
	add.s64 	%rd850, %rd821, %rd848;
	add.s64 	%rd851, %rd850, %rd849;
	{ .reg .b32 tmp; mov.b64 {tmp, %r3737}, %rd851; }
	add.s32 	%r3738, %r3508, %r3737;
	cvt.u64.u32 	%rd852, %r3738;
	// begin inline asm
	mul.lo.u32 %r3511, %r3525, %r19665;
	mul.hi.u32 %r3512, %r3525, %r19665;
	
	// end inline asm
	cvt.u64.u32 	%rd853, %r3511;
	add.s64 	%rd854, %rd826, %rd852;
	add.s64 	%rd855, %rd854, %rd853;
	{ .reg .b32 tmp; mov.b64 {tmp, %r3739}, %rd855; }
	add.s32 	%r3740, %r3512, %r3739;
	cvt.u64.u32 	%rd856, %r3740;
	// begin inline asm
	mul.lo.u32 %r3515, %r3525, %r19664;
	mul.hi.u32 %r3516, %r3525, %r19664;
	
	// end inline asm
	cvt.u64.u32 	%rd857, %r3515;
	add.s64 	%rd858, %rd831, %rd856;
	add.s64 	%rd859, %rd858, %rd857;
	{ .reg .b32 tmp; mov.b64 {tmp, %r3741}, %rd859; }
	add.s32 	%r3742, %r3516, %r3741;
	cvt.u64.u32 	%rd860, %r3742;
	// begin inline asm
	mul.lo.u32 %r3519, %r3525, %r19663;
	mul.hi.u32 %r3520, %r3525, %r19663;
	
	// end inline asm
	cvt.u64.u32 	%rd861, %r3519;
	add.s64 	%rd862, %rd836, %rd860;
	add.s64 	%rd863, %rd862, %rd861;
	{ .reg .b32 tmp; mov.b64 {tmp, %r3743}, %rd863; }
	add.s32 	%r3744, %r3520, %r3743;
	cvt.u64.u32 	%rd864, %r3744;
	// begin inline asm
	mul.lo.u32 %r3523, %r3525, %r19662;
	mul.hi.u32 %r3524, %r3525, %r19662;
	
	// end inline asm
	cvt.u64.u32 	%rd865, %r3523;
	add.s64 	%rd866, %rd837, %rd864;
	add.s64 	%rd867, %rd866, %rd865;
	{ .reg .b32 tmp; mov.b64 {tmp, %r3745}, %rd867; }
	add.s32 	%r3611, %r3524, %r3745;
	cvt.u32.u64 	%r19692, %rd611;
	cvt.u32.u64 	%r19691, %rd649;
	cvt.u32.u64 	%r19690, %rd687;
	cvt.u32.u64 	%r19689, %rd725;
	cvt.u32.u64 	%r19688, %rd763;
	cvt.u32.u64 	%r19687, %rd801;
	cvt.u32.u64 	%r19686, %rd839;
	cvt.u32.u64 	%r3604, %rd843;
	cvt.u32.u64 	%r3605, %rd847;
	cvt.u32.u64 	%r3606, %rd851;
	cvt.u32.u64 	%r3607, %rd855;
	cvt.u32.u64 	%r3608, %rd859;
	cvt.u32.u64 	%r3609, %rd863;
	cvt.u32.u64 	%r3610, %rd867;
	mov.b32 	%r3565, 977;
	mov.b32 	%r3603, 0;
	// begin inline asm
	mad.lo.cc.u32 %r3527, %r3604, %r3565, %r3603;
	madc.hi.u32 %r3528, %r3604, %r3565, 0;
	
	// end inline asm
	// begin inline asm
	mad.lo.cc.u32 %r3532, %r3605, %r3565, %r3528;
	madc.hi.u32 %r3533, %r3605, %r3565, 0;
	
	// end inline asm
	// begin inline asm
	mad.lo.cc.u32 %r3537, %r3606, %r3565, %r3533;
	madc.hi.u32 %r3538, %r3606, %r3565, 0;
	
	// end inline asm
	// begin inline asm
	mad.lo.cc.u32 %r3542, %r3607, %r3565, %r3538;
	madc.hi.u32 %r3543, %r3607, %r3565, 0;
	
	// end inline asm
	// begin inline asm
	mad.lo.cc.u32 %r3547, %r3608, %r3565, %r3543;
	madc.hi.u32 %r3548, %r3608, %r3565, 0;
	
	// end inline asm
	// begin inline asm
	mad.lo.cc.u32 %r3552, %r3609, %r3565, %r3548;
	madc.hi.u32 %r3553, %r3609, %r3565, 0;
	
	// end inline asm
	// begin inline asm
	mad.lo.cc.u32 %r3557, %r3610, %r3565, %r3553;
	madc.hi.u32 %r3558, %r3610, %r3565, 0;
	
	// end inline asm
	// begin inline asm
	mad.lo.cc.u32 %r3562, %r3611, %r3565, %r3558;
	madc.hi.u32 %r3563, %r3611, %r3565, 0;
	
	// end inline asm
	mov.u32 	%r3602, %r3603;
	// begin inline asm
	add.cc.u32 %r19693, %r19693, %r3527;
	addc.cc.u32 %r19692, %r19692, %r3532;
	addc.cc.u32 %r19691, %r19691, %r3537;
	addc.cc.u32 %r19690, %r19690, %r3542;
	addc.cc.u32 %r19689, %r19689, %r3547;
	addc.cc.u32 %r19688, %r19688, %r3552;
	addc.cc.u32 %r19687, %r19687, %r3557;
	addc.cc.u32 %r19686, %r19686, %r3562;
	addc.u32 %r3602, %r3602, %r3563;
	
	// end inline asm
	// begin inline asm
	add.cc.u32 %r19693, %r19693, %r3603;
	addc.cc.u32 %r19692, %r19692, %r3604;
	addc.cc.u32 %r19691, %r19691, %r3605;
	addc.cc.u32 %r19690, %r19690, %r3606;
	addc.cc.u32 %r19689, %r19689, %r3607;
	addc.cc.u32 %r19688, %r19688, %r3608;
	addc.cc.u32 %r19687, %r19687, %r3609;
	addc.cc.u32 %r19686, %r19686, %r3610;
	addc.u32 %r3602, %r3602, %r3611;
	
	// end inline asm
	setp.eq.s32 	%p133, %r3602, 0;
	mov.pred 	%p1265, 0;
	@%p133 bra 	$L__BB0_72;
	mov.b32 	%r3749, 977;
	// begin inline asm
	mul.lo.u32 %r3750, %r3602, %r3749;
	mul.hi.u32 %r3751, %r3602, %r3749;
	
	// end inline asm
	mov.b32 	%r3785, 0;
	mov.u32 	%r3752, %r3785;
	mov.u32 	%r3753, %r3785;
	mov.u32 	%r3754, %r3785;
	mov.u32 	%r3755, %r3785;
	mov.u32 	%r3756, %r3785;
	mov.u32 	%r3757, %r3785;
	mov.u32 	%r3758, %r3785;
	// begin inline asm
	add.cc.u32 %r3750, %r3750, %r3758;
	addc.cc.u32 %r3751, %r3751, %r3602;
	addc.cc.u32 %r3752, %r3752, %r3758;
	addc.cc.u32 %r3753, %r3753, %r3758;
	addc.cc.u32 %r3754, %r3754, %r3758;
	addc.cc.u32 %r3755, %r3755, %r3758;
	addc.cc.u32 %r3756, %r3756, %r3758;
	addc.cc.u32 %r3757, %r3757, %r3758;
	addc.u32 %r3758, %r3758, %r3758;
	
	// end inline asm
	// begin inline asm
	add.cc.u32 %r19693, %r19693, %r3750;
	addc.cc.u32 %r19692, %r19692, %r3751;
	addc.cc.u32 %r19691, %r19691, %r3752;
	addc.cc.u32 %r19690, %r19690, %r3753;
	addc.cc.u32 %r19689, %r19689, %r3754;
	addc.cc.u32 %r19688, %r19688, %r3755;
	addc.cc.u32 %r19687, %r19687, %r3756;
	addc.cc.u32 %r19686, %r19686, %r3757;
	addc.u32 %r3785, %r3785, %r3758;
	
	// end inline asm
	setp.ne.s32 	%p1265, %r3785, 0;
$L__BB0_72:
	setp.gt.u32 	%p134, %r19686, %r19806;
	or.pred  	%p135, %p1265, %p134;
	@%p135 bra 	$L__BB0_86;
	setp.lt.u32 	%p136, %r19686, %r19806;
	@%p136 bra 	$L__BB0_87;
	setp.gt.u32 	%p137, %r19687, %r41;
	@%p137 bra 	$L__BB0_86;
	setp.lt.u32 	%p138, %r19687, %r41;
	@%p138 bra 	$L__BB0_87;
	setp.gt.u32 	%p139, %r19688, %r40;
	@%p139 bra 	$L__BB0_86;
	setp.lt.u32 	%p140, %r19688, %r40;
	@%p140 bra 	$L__BB0_87;
	setp.gt.u32 	%p141, %r19689, %r43;
	@%p141 bra 	$L__BB0_86;
	setp.lt.u32 	%p142, %r19689, %r43;
	@%p142 bra 	$L__BB0_87;
	setp.gt.u32 	%p143, %r19690, %r44;
	@%p143 bra 	$L__BB0_86;
	setp.lt.u32 	%p144, %r19690, %r44;
	@%p144 bra 	$L__BB0_87;
	setp.gt.u32 	%p145, %r19691, %r42;
	@%p145 bra 	$L__BB0_86;
	setp.lt.u32 	%p146, %r19691, %r42;
	@%p146 bra 	$L__BB0_87;
	setp.gt.u32 	%p147, %r19692, %r39;
	@%p147 bra 	$L__BB0_86;
	setp.lt.u32 	%p148, %r19692, %r39;
	setp.lt.u32 	%p149, %r19693, %r45;
	or.pred  	%p150, %p148, %p149;
	@%p150 bra 	$L__BB0_87;
$L__BB0_86:
	// begin inline asm
	sub.cc.u32 %r19693, %r19693, %r45;
	subc.cc.u32 %r19692, %r19692, %r39;
	subc.cc.u32 %r19691, %r19691, %r42;
	subc.cc.u32 %r19690, %r19690, %r44;
	subc.cc.u32 %r19689, %r19689, %r43;
	subc.cc.u32 %r19688, %r19688, %r40;
	subc.cc.u32 %r19687, %r19687, %r41;
	subc.u32 %r19686, %r19686, %r20392;
	
	// end inline asm
$L__BB0_87:
	setp.gt.u32 	%p151, %r19686, %r19806;
	@%p151 bra 	$L__BB0_100;
	bra.uni 	$L__BB0_101;
$L__BB0_88:
	setp.gt.u32 	%p153, %r19687, %r41;
	@%p153 bra 	$L__BB0_100;
	setp.lt.u32 	%p154, %r19687, %r41;
	@%p154 bra 	$L__BB0_102;
	setp.gt.u32 	%p155, %r19688, %r40;
	@%p155 bra 	$L__BB0_100;
	setp.lt.u32 	%p156, %r19688, %r40;
	@%p156 bra 	$L__BB0_102;
	setp.gt.u32 	%p157, %r19689, %r43;
	@%p157 bra 	$L__BB0_100;
	setp.lt.u32 	%p158, %r19689, %r43;
	@%p158 bra 	$L__BB0_102;
	setp.gt.u32 	%p159, %r19690, %r44;
	@%p159 bra 	$L__BB0_100;
	setp.lt.u32 	%p160, %r19690, %r44;
	@%p160 bra 	$L__BB0_102;
	setp.gt.u32 	%p161, %r19691, %r42;
	@%p161 bra 	$L__BB0_100;
	setp.lt.u32 	%p162, %r19691, %r42;
	@%p162 bra 	$L__BB0_102;
	setp.gt.u32 	%p163, %r19692, %r39;
	@%p163 bra 	$L__BB0_100;
	setp.lt.u32 	%p164, %r19692, %r39;
	setp.lt.u32 	%p165, %r19693, %r45;
	or.pred  	%p166, %p164, %p165;
	@%p166 bra 	$L__BB0_102;
$L__BB0_100:
	// begin inline asm
	sub.cc.u32 %r19693, %r19693, %r45;
	subc.cc.u32 %r19692, %r19692, %r39;
	subc.cc.u32 %r19691, %r19691, %r42;
	subc.cc.u32 %r19690, %r19690, %r44;
	subc.cc.u32 %r19689, %r19689, %r43;
	subc.cc.u32 %r19688, %r19688, %r40;
	subc.cc.u32 %r19687, %r19687, %r41;
	subc.u32 %r19686, %r19686, %r20392;
	
	// end inline asm
	bra.uni 	$L__BB0_102;
$L__BB0_101:
	setp.lt.u32 	%p152, %r19686, %r19806;
	@%p152 bra 	$L__BB0_102;
	bra.uni 	$L__BB0_88;
$L__BB0_102:
	ld.const.u32 	%r3854, [const_G_jacobian];
	// begin inline asm
	mul.lo.u32 %r19717, %r3854, %r19645;
	mul.hi.u32 %r3853, %r3854, %r19645;
	
	// end inline asm
	cvt.u64.u32 	%rd868, %r3853;
	// begin inline asm
	mul.lo.u32 %r3856, %r3854, %r19644;
	mul.hi.u32 %r3857, %r3854, %r19644;
	
	// end inline asm
	cvt.u64.u32 	%rd869, %r3856;
	add.s64 	%rd870, %rd868, %rd869;
	and.b64  	%rd871, %rd870, 4294967295;
	{ .reg .b32 tmp; mov.b64 {tmp, %r4202}, %rd870; }
	add.s32 	%r4203, %r3857, %r4202;
	cvt.u64.u32 	%rd872, %r4203;
	// begin inline asm
	mul.lo.u32 %r3860, %r3854, %r19643;
	mul.hi.u32 %r3861, %r3854, %r19643;
	
	// end inline asm
	cvt.u64.u32 	%rd873, %r3860;
	add.s64 	%rd874, %rd872, %rd873;
	and.b64  	%rd875, %rd874, 4294967295;
	{ .reg .b32 tmp; mov.b64 {tmp, %r4204}, %rd874; }
	add.s32 	%r4205, %r3861, %r4204;
	cvt.u64.u32 	%rd876, %r4205;
	// begin inline asm
	mul.lo.u32 %r3864, %r3854, %r19642;
	mul.hi.u32 %r3865, %r3854, %r19642;
	
	// end inline asm
	cvt.u64.u32 	%rd877, %r3864;
	add.s64 	%rd878, %rd876, %rd877;
	and.b64  	%rd879, %rd878, 4294967295;
	{ .reg .b32 tmp; mov.b64 {tmp, %r4206}, %rd878; }
	add.s32 	%r4207, %r3865, %r4206;
	cvt.u64.u32 	%rd880, %r4207;
	// begin inline asm
	mul.lo.u32 %r3868, %r3854, %r19641;
	mul.hi.u32 %r3869, %r3854, %r19641;
	
	// end inline asm
	cvt.u64.u32 	%rd881, %r3868;
	add.s64 	%rd882, %rd880, %rd881;
	and.b64  	%rd883, %rd882, 4294967295;
	{ .reg .b32 tmp; mov.b64 {tmp, %r4208}, %rd882; }
	add.s32 	%r4209, %r3869, %r4208;
	cvt.u64.u32 	%rd884, %r4209;
	// begin inline asm
	mul.lo.u32 %r3872, %r3854, %r19640;
	mul.hi.u32 %r3873, %r3854, %r19640;
	
	// end inline asm
	cvt.u64.u32 	%rd885, %r3872;
	add.s64 	%rd886, %rd884, %rd885;
	and.b64  	%rd887, %rd886, 4294967295;
	{ .reg .b32 tmp; mov.b64 {tmp, %r4210}, %rd886; }
	add.s32 	%r4211, %r3873, %r4210;
	cvt.u64.u32 	%rd888, %r4211;
	// begin inline asm
	mul.lo.u32 %r3876, %r3854, %r19639;
	mul.hi.u32 %r3877, %r3854, %r19639;
	
	// end inline asm
	cvt.u64.u32 	%rd889, %r3876;
	add.s64 	%rd890, %rd888, %rd889;
	and.b64  	%rd891, %rd890, 4294967295;
	{ .reg .b32 tmp; mov.b64 {tmp, %r4212}, %rd890; }
	add.s32 	%r4213, %r3877, %r4212;
	cvt.u64.u32 	%rd892, %r4213;
	// begin inline asm
	mul.lo.u32 %r3880, %r3854, %r19638;
	mul.hi.u32 %r3881, %r3854, %r19638;
	
	// end inline asm
	cvt.u64.u32 	%rd893, %r3880;
	add.s64 	%rd894, %rd892, %rd893;
	and.b64  	%rd895, %rd894, 4294967295;
	{ .reg .b32 tmp; mov.b64 {tmp, %r4214}, %rd894; }
	add.s32 	%r4215, %r3881, %r4214;
	cvt.u64.u32 	%rd896, %r4215;
	ld.const.u32 	%r3886, [const_G_jacobian+4];
	// begin inline asm
	mul.lo.u32 %r3884, %r3886, %r19645;
	mul.hi.u32 %r3885, %r3886, %r19645;
	
	// end inline asm
	cvt.u64.u32 	%rd897, %r3884;
	add.s64 	%rd898, %rd871, %rd897;
	{ .reg .b32 tmp; mov.b64 {tmp, %r4216}, %rd898; }
	add.s32 	%r4217, %r3885, %r4216;
	cvt.u64.u32 	%rd899, %r4217;
	// begin inline asm
	mul.lo.u32 %r3888, %r3886, %r19644;
	mul.hi.u32 %r3889, %r3886, %r19644;
	
	// end inline asm
	cvt.u64.u32 	%rd900, %r3888;
	add.s64 	%rd901, %rd875, %rd899;
	add.s64 	%rd902, %rd901, %rd900;
	and.b64  	%rd903, %rd902, 4294967295;
	{ .reg .b32 tmp; mov.b64 {tmp, %r4218}, %rd902; }
	add.s32 	%r4219, %r3889, %r4218;
	cvt.u64.u32 	%rd904, %r4219;
	// begin inline asm
	mul.lo.u32 %r3892, %r3886, %r19643;
	mul.hi.u32 %r3893, %r3886, %r19643;
	
	// end inline asm
	cvt.u64.u32 	%rd905, %r3892;
	add.s64 	%rd906, %rd879, %rd904;
	add.s64 	%rd907, %rd906, %rd905;
	and.b64  	%rd908, %rd907, 4294967295;
	{ .reg .b32 tmp; mov.b64 {tmp, %r4220}, %rd907; }
	add.s32 	%r4221, %r3893, %r4220;
	cvt.u64.u32 	%rd909, %r4221;
	// begin inline asm
	mul.lo.u32 %r3896, %r3886, %r19642;
	mul.hi.u32 %r3897, %r3886, %r19642;
	
	// end inline asm
	cvt.u64.u32 	%rd910, %r3896;
	add.s64 	%rd911, %rd883, %rd909;
	add.s64 	%rd912, %rd911, %rd910;
	and.b64  	%rd913, %rd912, 4294967295;
	{ .reg .b32 tmp; mov.b64 {tmp, %r4222}, %rd912; }
	add.s32 	%r4223, %r3897, %r4222;
	cvt.u64.u32 	%rd914, %r4223;
	// begin inline asm
	mul.lo.u32 %r3900, %r3886, %r19641;
	mul.hi.u32 %r3901, %r3886, %r19641;
	
	// end inline asm
	cvt.u64.u32 	%rd915, %r3900;
	add.s64 	%rd916, %rd887, %rd914;
	add.s64 	%rd917, %rd916, %rd915;
	and.b64  	%rd918, %rd917, 4294967295;
	{ .reg .b32 tmp; mov.b64 {tmp, %r4224}, %rd917; }
	add.s32 	%r4225, %r3901, %r4224;
	cvt.u64.u32 	%rd919, %r4225;
	// begin inline asm
	mul.lo.u32 %r3904, %r3886, %r19640;
	mul.hi.u32 %r3905, %r3886, %r19640;
	
	// end inline asm
	cvt.u64.u32 	%rd920, %r3904;
	add.s64 	%rd921, %rd891, %rd919;
	add.s64 	%rd922, %rd921, %rd920;
	and.b64  	%rd923, %rd922, 4294967295;
	{ .reg .b32 tmp; mov.b64 {tmp, %r4226}, %rd922; }
	add.s32 	%r4227, %r3905, %r4226;
	cvt.u64.u32 	%rd924, %r4227;
	// begin inline asm
	mul.lo.u32 %r3908, %r3886, %r19639;
	mul.hi.u32 %r3909, %r3886, %r19639;
	
	// end inline asm
	cvt.u64.u32 	%rd925, %r3908;
	add.s64 	%rd926, %rd895, %rd924;
	add.s64 	%rd927, %rd926, %rd925;
	and.b64  	%rd928, %rd927, 4294967295;
	{ .reg .b32 tmp; mov.b64 {tmp, %r4228}, %rd927; }
	add.s32 	%r4229, %r3909, %r4228;
	cvt.u64.u32 	%rd929, %r4229;
	// begin inline asm
	mul.lo.u32 %r3912, %r3886, %r19638;
	mul.hi.u32 %r3913, %r3886, %r19638;
	
	// end inline asm
	cvt.u64.u32 	%rd930, %r3912;
	add.s64 	%rd931, %rd896, %rd929;
	add.s64 	%rd932, %rd931, %rd930;
	and.b64  	%rd933, %rd932, 4294967295;
	{ .reg .b32 tmp; mov.b64 {tmp, %r4230}, %rd932; }
	add.s32 	%r4231, %r3913, %r4230;
	cvt.u64.u32 	%rd934, %r4231;
	ld.const.u32 	%r3918, [const_G_jacobian+8];
	// begin inline asm
	mul.lo.u32 %r3916, %r3918, %r19645;
	mul.hi.u32 %r3917, %r3918, %r19645;
	
	// end inline asm
	cvt.u64.u32 	%rd935, %r3916;
	add.s64 	%rd936, %rd903, %rd935;
	{ .reg .b32 tmp; mov.b64 {tmp, %r4232}, %rd936; }
	add.s32 	%r4233, %r3917, %r4232;
	cvt.u64.u32 	%rd937, %r4233;
	// begin inline asm
	mul.lo.u32 %r3920, %r3918, %r19644;
	mul.hi.u32 %r3921, %r3918, %r19644;
	
	// end inline asm
	cvt.u64.u32 	%rd938, %r3920;
	add.s64 	%rd939, %rd908, %rd937;
	add.s64 	%rd940, %rd939, %rd938;
	and.b64  	%rd941, %rd940, 4294967295;
	{ .reg .b32 tmp; mov.b64 {tmp, %r4234}, %rd940; }
	add.s32 	%r4235, %r3921, %r4234;
	cvt.u64.u32 	%rd942, %r4235;
	// begin inline asm
	mul.lo.u32 %r3924, %r3918, %r19643;
	mul.hi.u32 %r3925, %r3918, %r19643;
	
	// end inline asm
	cvt.u64.u32 	%rd943, %r3924;
	add.s64 	%rd944, %rd913, %rd942;
	add.s64 	%rd945, %rd944, %rd943;
	and.b64  	%rd946, %rd945, 4294967295;
	{ .reg .b32 tmp; mov.b64 {tmp, %r4236}, %rd945; }
	add.s32 	%r4237, %r3925, %r4236;
	cvt.u64.u32 	%rd947, %r4237;
	// begin inline asm
	mul.lo.u32 %r3928, %r3918, %r19642;
	mul.hi.u32 %r3929, %r3918, %r19642;
	
	// end inline asm
	cvt.u64.u32 	%rd948, %r3928;
	add.s64 	%rd949, %rd918, %rd947;
	add.s64 	%rd950, %rd949, %rd948;
	and.b64  	%rd951, %rd950, 4294967295;
	{ .reg .b32 tmp; mov.b64 {tmp, %r4238}, %rd950; }
	add.s32 	%r4239, %r3929, %r4238;
	cvt.u64.u32 	%rd952, %r4239;
	// begin inline asm
	mul.lo.u32 %r3932, %r3918, %r19641;
	mul.hi.u32 %r3933, %r3918, %r19641;
	
	// end inline asm
	cvt.u64.u32 	%rd953, %r3932;
	add.s64 	%rd954, %rd923, %rd952;
	add.s64 	%rd955, %rd954, %rd953;
	and.b64  	%rd956, %rd955, 4294967295;
	{ .reg .b32 tmp; mov.b64 {tmp, %r4240}, %rd955; }
	add.s32 	%r4241, %r3933, %r4240;
	cvt.u64.u32 	%rd957, %r4241;
	// begin inline asm
	mul.lo.u32 %r3936, %r3918, %r19640;
	mul.hi.u32 %r3937, %r3918, %r19640;
	
	// end inline asm
	cvt.u64.u32 	%rd958, %r3936;
	add.s64 	%rd959, %rd928, %rd957;
	add.s64 	%rd960, %rd959, %rd958;
	and.b64  	%rd961, %rd960, 4294967295;
	{ .reg .b32 tmp; mov.b64 {tmp, %r4242}, %rd960; }
	add.s32 	%r4243, %r3937, %r4242;
	cvt.u64.u32 	%rd962, %r4243;
	// begin inline asm
	mul.lo.u32 %r3940, %r3918, %r19639;
	mul.hi.u32 %r3941, %r3918, %r19639;
	
	// end inline asm
	cvt.u64.u32 	%rd963, %r3940;
	add.s64 	%rd964, %rd933, %rd962;
	add.s64 	%rd965, %rd964, %rd963;
	and.b64  	%rd966, %rd965, 4294967295;
	{ .reg .b32 tmp; mov.b64 {tmp, %r4244}, %rd965; }
	add.s32 	%r4245, %r3941, %r4244;
	cvt.u64.u32 	%rd967, %r4245;
	// begin inline asm
	mul.lo.u32 %r3944, %r3918, %r19638;
	mul.hi.u32 %r3945, %r3918, %r19638;
	
	// end inline asm
	cvt.u64.u32 	%rd968, %r3944;
	add.s64 	%rd969, %rd934, %rd967;
	add.s64 	%rd970, %rd969, %rd968;
	and.b64  	%rd971, %rd970, 4294967295;
	{ .reg .b32 tmp; mov.b64 {tmp, %r4246}, %rd970; }
	add.s32 	%r4247, %r3945, %r4246;
	cvt.u64.u32 	%rd972, %r4247;
	ld.const.u32 	%r3950, [const_G_jacobian+12];
	// begin inline asm
	mul.lo.u32 %r3948, %r3950, %r19645;
	mul.hi.u32 %r3949, %r3950, %r19645;
	
	// end inline asm
	cvt.u64.u32 	%rd973, %r3948;
	add.s64 	%rd974, %rd941, %rd973;
	{ .reg .b32 tmp; mov.b64 {tmp, %r4248}, %rd974; }
	add.s32 	%r4249, %r3949, %r4248;
	cvt.u64.u32 	%rd975, %r4249;
	// begin inline asm
	mul.lo.u32 %r3952, %r3950, %r19644;
	mul.hi.u32 %r3953, %r3950, %r19644;
	
	// end inline asm
	cvt.u64.u32 	%rd976, %r3952;
	add.s64 	%rd977, %rd946, %rd975;
	add.s64 	%rd978, %rd977, %rd976;
	and.b64  	%rd979, %rd978, 4294967295;
	{ .reg .b32 tmp; mov.b64 {tmp, %r4250}, %rd978; }
	add.s32 	%r4251, %r3953, %r4250;
	cvt.u64.u32 	%rd980, %r4251;
	// begin inline asm
	mul.lo.u32 %r3956, %r3950, %r19643;
	mul.hi.u32 %r3957, %r3950, %r19643;
	
	// end inline asm
	cvt.u64.u32 	%rd981, %r3956;
	add.s64 	%rd982, %rd951, %rd980;
	add.s64 	%rd983, %rd982, %rd981;
	and.b64  	%rd984, %rd983, 4294967295;
	{ .reg .b32 tmp; mov.b64 {tmp, %r4252}, %rd983; }
	add.s32 	%r4253, %r3957, %r4252;
	cvt.u64.u32 	%rd985, %r4253;
	// begin inline asm
	mul.lo.u32 %r3960, %r3950, %r19642;
	mul.hi.u32 %r3961, %r3950, %r19642;
	
	// end inline asm
	cvt.u64.u32 	%rd986, %r3960;
	add.s64 	%rd987, %rd956, %rd985;
	add.s64 	%rd988, %rd987, %rd986;
	and.b64  	%rd989, %rd988, 4294967295;
	{ .reg .b32 tmp; mov.b64 {tmp, %r4254}, %rd988; }
	add.s32 	%r4255, %r3961, %r4254;
	cvt.u64.u32 	%rd990, %r4255;
	// begin inline asm
	mul.lo.u32 %r3964, %r3950, %r19641;
	mul.hi.u32 %r3965, %r3950, %r19641;
	
	// end inline asm
	cvt.u64.u32 	%rd991, %r3964;
	add.s64 	%rd992, %rd961, %rd990;
	add.s64 	%rd993, %rd992, %rd991;
	and.b64  	%rd994, %rd993, 4294967295;
	{ .reg .b32 tmp; mov.b64 {tmp, %r4256}, %rd993; }
	add.s32 	%r4257, %r3965, %r4256;
	cvt.u64.u32 	%rd995, %r4257;
	// begin inline asm
	mul.lo.u32 %r3968, %r3950, %r19640;
	mul.hi.u32 %r3969, %r3950, %r19640;
	
	// end inline asm
	cvt.u64.u32 	%rd996, %r3968;
	add.s64 	%rd997, %rd966, %rd995;
	add.s64 	%rd998, %rd997, %rd996;
	and.b64  	%rd999, %rd998, 4294967295;
	{ .reg .b32 tmp; mov.b64 {tmp, %r4258}, %rd998; }
	add.s32 	%r4259, %r3969, %r4258;
	cvt.u64.u32 	%rd1000, %r4259;
	// begin inline asm
	mul.lo.u32 %r3972, %r3950, %r19639;
	mul.hi.u32 %r3973, %r3950, %r19639;
	
	// end inline asm
	cvt.u64.u32 	%rd1001, %r3972;
	add.s64 	%rd1002, %rd971, %rd1000;
	add.s64 	%rd1003, %rd1002, %rd1001;
	and.b64  	%rd1004, %rd1003, 4294967295;
	{ .reg .b32 tmp; mov.b64 {tmp, %r4260}, %rd1003; }
	add.s32 	%r4261, %r3973, %r4260;
	cvt.u64.u32 	%rd1005, %r4261;
	// begin inline asm
	mul.lo.u32 %r3976, %r3950, %r19638;
	mul.hi.u32 %r3977, %r3950, %r19638;
	
	// end inline asm
	cvt.u64.u32 	%rd1006, %r3976;
	add.s64 	%rd1007, %rd972, %rd1005;
	add.s64 	%rd1008, %rd1007, %rd1006;
	and.b64  	%rd1009, %rd1008, 4294967295;
	{ .reg .b32 tmp; mov.b64 {tmp, %r4262}, %rd1008; }
	add.s32 	%r4263, %r3977, %r4262;
	cvt.u64.u32 	%rd1010, %r4263;
	ld.const.u32 	%r3982, [const_G_jacobian+16];
	// begin inline asm
	mul.lo.u32 %r3980, %r3982, %r19645;
	mul.hi.u32 %r3981, %r3982, %r19645;
	
	// end inline asm
	cvt.u64.u32 	%rd1011, %r3980;
	add.s64 	%rd1012, %rd979, %rd1011;
	{ .reg .b32 tmp; mov.b64 {tmp, %r4264}, %rd1012; }
	add.s32 	%r4265, %r3981, %r4264;
	cvt.u64.u32 	%rd1013, %r4265;
	// begin inline asm
	mul.lo.u32 %r3984, %r3982, %r19644;
	mul.hi.u32 %r3985, %r3982, %r19644;
	
	// end inline asm
	cvt.u64.u32 	%rd1014, %r3984;
	add.s64 	%rd1015, %rd984, %rd1013;
	add.s64 	%rd1016, %rd1015, %rd1014;
	and.b64  	%rd1017, %rd1016, 4294967295;
	{ .reg .b32 tmp; mov.b64 {tmp, %r4266}, %rd1016; }
	add.s32 	%r4267, %r3985, %r4266;
	cvt.u64.u32 	%rd1018, %r4267;
	// begin inline asm
	mul.lo.u32 %r3988, %r3982, %r19643;
	mul.hi.u32 %r3989, %r3982, %r19643;
	
	// end inline asm
	cvt.u64.u32 	%rd1019, %r3988;
	add.s64 	%rd1020, %rd989, %rd1018;
	add.s64 	%rd1021, %rd1020, %rd1019;
	and.b64  	%rd1022, %rd1021, 4294967295;
	{ .reg .b32 tmp; mov.b64 {tmp, %r4268}, %rd1021; }
	add.s32 	%r4269, %r3989, %r4268;
	cvt.u64.u32 	%rd1023, %r4269;
	// begin inline asm
	mul.lo.u32 %r3992, %r3982, %r19642;
	mul.hi.u32 %r3993, %r3982, %r19642;
	
	// end inline asm
	cvt.u64.u32 	%rd1024, %r3992;
	add.s64 	%rd1025, %rd994, %rd1023;
	add.s64 	%rd1026, %rd1025, %rd1024;
	and.b64  	%rd1027, %rd1026, 4294967295;
	{ .reg .b32 tmp; mov.b64 {tmp, %r4270}, %rd1026; }
	add.s32 	%r4271, %r3993, %r4270;
	cvt.u64.u32 	%rd1028, %r4271;
	// begin inline asm
	mul.lo.u32 %r3996, %r3982, %r19641;
	mul.hi.u32 %r3997, %r3982, %r19641;
	
	// end inline asm
	cvt.u64.u32 	%rd1029, %r3996;
	add.s64 	%rd1030, %rd999, %rd1028;
	add.s64 	%rd1031, %rd1030, %rd1029;
	and.b64  	%rd1032, %rd1031, 4294967295;
	{ .reg .b32 tmp; mov.b64 {tmp, %r4272}, %rd1031; }
	add.s32 	%r4273, %r3997, %r4272;
	cvt.u64.u32 	%rd1033, %r4273;
	// begin inline asm
	mul.lo.u32 %r4000, %r3982, %r19640;
	mul.hi.u32 %r4001, %r3982, %r19640;
	
	// end inline asm
	cvt.u64.u32 	%rd1034, %r4000;
	add.s64 	%rd1035, %rd1004, %rd1033;
	add.s64 	%rd1036, %rd1035, %rd1034;
	and.b64  	%rd1037, %rd1036, 4294967295;
	{ .reg .b32 tmp; mov.b64 {tmp, %r4274}, %rd1036; }
	add.s32 	%r4275, %r4001, %r4274;
	cvt.u64.u32 	%rd1038, %r4275;
	// begin inline asm
	mul.lo.u32 %r4004, %r3982, %r19639;
	mul.hi.u32 %r4005, %r3982, %r19639;
	
	// end inline asm
	cvt.u64.u32 	%rd1039, %r4004;
	add.s64 	%rd1040, %rd1009, %rd1038;
	add.s64 	%rd1041, %rd1040, %rd1039;
	and.b64  	%rd1042, %rd1041, 4294967295;
	{ .reg .b32 tmp; mov.b64 {tmp, %r4276}, %rd1041; }
	add.s32 	%r4277, %r4005, %r4276;
	cvt.u64.u32 	%rd1043, %r4277;
	// begin inline asm
	mul.lo.u32 %r4008, %r3982, %r19638;
	mul.hi.u32 %r4009, %r3982, %r19638;
	
	// end inline asm
	cvt.u64.u32 	%rd1044, %r4008;
	add.s64 	%rd1045, %rd1010, %rd1043;
	add.s64 	%rd1046, %rd1045, %rd1044;
	and.b64  	%rd1047, %rd1046, 4294967295;
	{ .reg .b32 tmp; mov.b64 {tmp, %r4278}, %rd1046; }
	add.s32 	%r4279, %r4009, %r4278;
	cvt.u64.u32 	%rd1048, %r4279;
	ld.const.u32 	%r4014, [const_G_jacobian+20];
	// begin inline asm
	mul.lo.u32 %r4012, %r4014, %r19645;
	mul.hi.u32 %r4013, %r4014, %r19645;
	
	// end inline asm
	cvt.u64.u32 	%rd1049, %r4012;
	add.s64 	%rd1050, %rd1017, %rd1049;
	{ .reg .b32 tmp; mov.b64 {tmp, %r4280}, %rd1050; }
	add.s32 	%r4281, %r4013, %r4280;
	cvt.u64.u32 	%rd1051, %r4281;
	// begin inline asm
	mul.lo.u32 %r4016, %r4014, %r19644;
	mul.hi.u32 %r4017, %r4014, %r19644;
	
	// end inline asm
	cvt.u64.u32 	%rd1052, %r4016;
	add.s64 	%rd1053, %rd1022, %rd1051;
	add.s64 	%rd1054, %rd1053, %rd1052;
	and.b64  	%rd1055, %rd1054, 4294967295;
	{ .reg .b32 tmp; mov.b64 {tmp, %r4282}, %rd1054; }
	add.s32 	%r4283, %r4017, %r4282;
	cvt.u64.u32 	%rd1056, %r4283;
	// begin inline asm
	mul.lo.u32 %r4020, %r4014, %r19643;
	mul.hi.u32 %r4021, %r4014, %r19643;
	
	// end inline asm
	cvt.u64.u32 	%rd1057, %r4020;
	add.s64 	%rd1058, %rd1027, %rd1056;
	add.s64 	%rd1059, %rd1058, %rd1057;
	and.b64  	%rd1060, %rd1059, 4294967295;
	{ .reg .b32 tmp; mov.b64 {tmp, %r4284}, %rd1059; }
	add.s32 	%r4285, %r4021, %r4284;
	cvt.u64.u32 	%rd1061, %r4285;
	// begin inline asm
	mul.lo.u32 %r4024, %r4014, %r19642;
	mul.hi.u32 %r4025, %r4014, %r19642;
	
	// end inline asm
	cvt.u64.u32 	%rd1062, %r4024;
	add.s64 	%rd1063, %rd1032, %rd1061;
	add.s64 	%rd1064, %rd1063, %rd1062;
	and.b64  	%rd1065, %rd1064, 4294967295;
	{ .reg .b32 tmp; mov.b64 {tmp, %r4286}, %rd1064; }
	add.s32 	%r4287, %r4025, %r4286;
	cvt.u64.u32 	%rd1066, %r4287;
	// begin inline asm
	mul.lo.u32 %r4028, %r4014, %r19641;
	mul.hi.u32 %r4029, %r4014, %r19641;
	
	// end inline asm
	cvt.u64.u32 	%rd1067, %r4028;
	add.s64 	%rd1068, %rd1037, %rd1066;
	add.s64 	%rd1069, %rd1068, %rd1067;
	and.b64  	%rd1070, %rd1069, 4294967295;
	{ .reg .b32 tmp; mov.b64 {tmp, %r4288}, %rd1069; }
	add.s32 	%r4289, %r4029, %r4288;
	cvt.u64.u32 	%rd1071, %r4289;
	// begin inline asm
	mul.lo.u32 %r4032, %r4014, %r19640;
	mul.hi.u32 %r4033, %r4014, %r19640;
	
	// end inline asm
	cvt.u64.u32 	%rd1072, %r4032;
	add.s64 	%rd1073, %rd1042, %rd1071;
	add.s64 	%rd1074, %rd1073, %rd1072;
	and.b64  	%rd1075, %rd1074, 4294967295;
	{ .reg .b32 tmp; mov.b64 {tmp, %r4290}, %rd1074; }
	add.s32 	%r4291, %r4033, %r4290;
	cvt.u64.u32 	%rd1076, %r4291;
	// begin inline asm
	mul.lo.u32 %r4036, %r4014, %r19639;
	mul.hi.u32 %r4037, %r4014, %r19639;
	
	// end inline asm
	cvt.u64.u32 	%rd1077, %r4036;
	add.s64 	%rd1078, %rd1047, %rd1076;
	add.s64 	%rd1079, %rd1078, %rd1077;
	and.b64  	%rd1080, %rd1079, 4294967295;
	{ .reg .b32 tmp; mov.b64 {tmp, %r4292}, %rd1079; }
	add.s32 	%r4293, %r4037, %r4292;
	cvt.u64.u32 	%rd1081, %r4293;
	// begin inline asm
	mul.lo.u32 %r4040, %r4014, %r19638;
	mul.hi.u32 %r4041, %r4014, %r19638;
	
	// end inline asm
	cvt.u64.u32 	%rd1082, %r4040;
	add.s64 	%rd1083, %rd1048, %rd1081;
	add.s64 	%rd1084, %rd1083, %rd1082;
	and.b64  	%rd1085, %rd1084, 4294967295;
	{ .reg .b32 tmp; mov.b64 {tmp, %r4294}, %rd1084; }
	add.s32 	%r4295, %r4041, %r4294;
	cvt.u64.u32 	%rd1086, %r4295;
	ld.const.u32 	%r4046, [const_G_jacobian+24];
	// begin inline asm
	mul.lo.u32 %r4044, %r4046, %r19645;
	mul.hi.u32 %r4045, %r4046, %r19645;
	
	// end inline asm
	cvt.u64.u32 	%rd1087, %r4044;
	add.s64 	%rd1088, %rd1055, %rd1087;
	{ .reg .b32 tmp; mov.b64 {tmp, %r4296}, %rd1088; }
	add.s32 	%r4297, %r4045, %r4296;
	cvt.u64.u32 	%rd1089, %r4297;
	// begin inline asm
	mul.lo.u32 %r4048, %r4046, %r19644;
	mul.hi.u32 %r4049, %r4046, %r19644;
	
	// end inline asm
	cvt.u64.u32 	%rd1090, %r4048;
	add.s64 	%rd1091, %rd1060, %rd1089;
	add.s64 	%rd1092, %rd1091, %rd1090;
	and.b64  	%rd1093, %rd1092, 4294967295;
	{ .reg .b32 tmp; mov.b64 {tmp, %r4298}, %rd1092; }
	add.s32 	%r4299, %r4049, %r4298;
	cvt.u64.u32 	%rd1094, %r4299;
	// begin inline asm
	mul.lo.u32 %r4052, %r4046, %r19643;
	mul.hi.u32 %r4053, %r4046, %r19643;
	
	// end inline asm
	cvt.u64.u32 	%rd1095, %r4052;
	add.s64 	%rd1096, %rd1065, %rd1094;
	add.s64 	%rd1097, %rd1096, %rd1095;
	and.b64  	%rd1098, %rd1097, 4294967295;
	{ .reg .b32 tmp; mov.b64 {tmp, %r4300}, %rd1097; }
	add.s32 	%r4301, %r4053, %r4300;
	cvt.u64.u32 	%rd1099, %r4301;
	// begin inline asm
	mul.lo.u32 %r4056, %r4046, %r19642;
	mul.hi.u32 %r4057, %r4046, %r19642;
	
	// end inline asm
	cvt.u64.u32 	%rd1100, %r4056;
	add.s64 	%rd1101, %rd1070, %rd1099;
	add.s64 	%rd1102, %rd1101, %rd1100;
	and.b64  	%rd1103, %rd1102, 4294967295;
	{ .reg .b32 tmp; mov.b64 {tmp, %r4302}, %rd1102; }
	add.s32 	%r4303, %r4057, %r4302;
	cvt.u64.u32 	%rd1104, %r4303;
	// begin inline asm
	mul.lo.u32 %r4060, %r4046, %r19641;
	mul.hi.u32 %r4061, %r4046, %r19641;
	
	// end inline asm
	cvt.u64.u32 	%rd1105, %r4060;
	add.s64 	%rd1106, %rd1075, %rd1104;
	add.s64 	%rd1107, %rd1106, %rd1105;
	and.b64  	%rd1108, %rd1107, 4294967295;
	{ .reg .b32 tmp; mov.b64 {tmp, %r4304}, %rd1107; }
	add.s32 	%r4305, %r4061, %r4304;
	cvt.u64.u32 	%rd1109, %r4305;
	// begin inline asm
	mul.lo.u32 %r4064, %r4046, %r19640;
	mul.hi.u32 %r4065, %r4046, %r19640;
	
	// end inline asm
	cvt.u64.u32 	%rd1110, %r4064;
	add.s64 	%rd1111, %rd1080, %rd1109;
	add.s64 	%rd1112, %rd1111, %rd1110;
	and.b64  	%rd1113, %rd1112, 4294967295;
	{ .reg .b32 tmp; mov.b64 {tmp, %r4306}, %rd1112; }
	add.s32 	%r4307, %r4065, %r4306;
	cvt.u64.u32 	%rd1114, %r4307;
	// begin inline asm
	mul.lo.u32 %r4068, %r4046, %r19639;
	mul.hi.u32 %r4069, %r4046, %r19639;
	
	// end inline asm
	cvt.u64.u32 	%rd1115, %r4068;
	add.s64 	%rd1116, %rd1085, %rd1114;
	add.s64 	%rd1117, %rd1116, %rd1115;
	and.b64  	%rd1118, %rd1117, 4294967295;
	{ .reg .b32 tmp; mov.b64 {tmp, %r4308}, %rd1117; }
	add.s32 	%r4309, %r4069, %r4308;
	cvt.u64.u32 	%rd1119, %r4309;
	// begin inline asm
	mul.lo.u32 %r4072, %r4046, %r19638;
	mul.hi.u32 %r4073, %r4046, %r19638;
	
	// end inline asm
	cvt.u64.u32 	%rd1120, %r4072;
	add.s64 	%rd1121, %rd1086, %rd1119;
	add.s64 	%rd1122, %rd1121, %rd1120;
	and.b64  	%rd1123, %rd1122, 4294967295;
	{ .reg .b32 tmp; mov.b64 {tmp, %r4310}, %rd1122; }
	add.s32 	%r4311, %r4073, %r4310;
	cvt.u64.u32 	%rd1124, %r4311;
	ld.const.u32 	%r4078, [const_G_jacobian+28];
	// begin inline asm
	mul.lo.u32 %r4076, %r4078, %r19645;
	mul.hi.u32 %r4077, %r4078, %r19645;
	
	// end inline asm
	cvt.u64.u32 	%rd1125, %r4076;
	add.s64 	%rd1126, %rd1093, %rd1125;
	{ .reg .b32 tmp; mov.b64 {tmp, %r4312}, %rd1126; }
	add.s32 	%r4313, %r4077, %r4312;
	cvt.u64.u32 	%rd1127, %r4313;
	// begin inline asm
	mul.lo.u32 %r4080, %r4078, %r19644;
	mul.hi.u32 %r4081, %r4078, %r19644;
	
	// end inline asm
	cvt.u64.u32 	%rd1128, %r4080;
	add.s64 	%rd1129, %rd1098, %rd1127;
	add.s64 	%rd1130, %rd1129, %rd1128;
	{ .reg .b32 tmp; mov.b64 {tmp, %r4314}, %rd1130; }
	add.s32 	%r4315, %r4081, %r4314;
	cvt.u64.u32 	%rd1131, %r4315;
	// begin inline asm
	mul.lo.u32 %r4084, %r4078, %r19643;
	mul.hi.u32 %r4085, %r4078, %r19643;
	
	// end inline asm
	cvt.u64.u32 	%rd1132, %r4084;
	add.s64 	%rd1133, %rd1103, %rd1131;
	add.s64 	%rd1134, %rd1133, %rd1132;
	{ .reg .b32 tmp; mov.b64 {tmp, %r4316}, %rd1134; }
	add.s32 	%r4317, %r4085, %r4316;
	cvt.u64.u32 	%rd1135, %r4317;
	// begin inline asm
	mul.lo.u32 %r4088, %r4078, %r19642;
	mul.hi.u32 %r4089, %r4078, %r19642;
	
	// end inline asm
	cvt.u64.u32 	%rd1136, %r4088;
	add.s64 	%rd1137, %rd1108, %rd1135;
	add.s64 	%rd1138, %rd1137, %rd1136;
	{ .reg .b32 tmp; mov.b64 {tmp, %r4318}, %rd1138; }
	add.s32 	%r4319, %r4089, %r4318;
	cvt.u64.u32 	%rd1139, %r4319;
	// begin inline asm
	mul.lo.u32 %r4092, %r4078, %r19641;
	mul.hi.u32 %r4093, %r4078, %r19641;
	
	// end inline asm
	cvt.u64.u32 	%rd1140, %r4092;
	add.s64 	%rd1141, %rd1113, %rd1139;
	add.s64 	%rd1142, %rd1141, %rd1140;
	{ .reg .b32 tmp; mov.b64 {tmp, %r4320}, %rd1142; }
	add.s32 	%r4321, %r4093, %r4320;
	cvt.u64.u32 	%rd1143, %r4321;
	// begin inline asm
	mul.lo.u32 %r4096, %r4078, %r19640;
	mul.hi.u32 %r4097, %r4078, %r19640;
	
	// end inline asm
	cvt.u64.u32 	%rd1144, %r4096;
	add.s64 	%rd1145, %rd1118, %rd1143;
	add.s64 	%rd1146, %rd1145, %rd1144;
	{ .reg .b32 tmp; mov.b64 {tmp, %r4322}, %rd1146; }
	add.s32 	%r4323, %r4097, %r4322;
	cvt.u64.u32 	%rd1147, %r4323;
	// begin inline asm
	mul.lo.u32 %r4100, %r4078, %r19639;
	mul.hi.u32 %r4101, %r4078, %r19639;
	
	// end inline asm
	cvt.u64.u32 	%rd1148, %r4100;
	add.s64 	%rd1149, %rd1123, %rd1147;
	add.s64 	%rd1150, %rd1149, %rd1148;
	{ .reg .b32 tmp; mov.b64 {tmp, %r4324}, %rd1150; }
	add.s32 	%r4325, %r4101, %r4324;
	cvt.u64.u32 	%rd1151, %r4325;
	// begin inline asm
	mul.lo.u32 %r4104, %r4078, %r19638;
	mul.hi.u32 %r4105, %r4078, %r19638;
	
	// end inline asm
	cvt.u64.u32 	%rd1152, %r4104;
	add.s64 	%rd1153, %rd1124, %rd1151;
	add.s64 	%rd1154, %rd1153, %rd1152;
	{ .reg .b32 tmp; mov.b64 {tmp, %r4326}, %rd1154; }
	add.s32 	%r4192, %r4105, %r4326;
	cvt.u32.u64 	%r19716, %rd898;
	cvt.u32.u64 	%r19715, %rd936;
	cvt.u32.u64 	%r19714, %rd974;
	cvt.u32.u64 	%r19713, %rd1012;
	cvt.u32.u64 	%r19712, %rd1050;
	cvt.u32.u64 	%r19711, %rd1088;
	cvt.u32.u64 	%r19710, %rd1126;
	cvt.u32.u64 	%r4185, %rd1130;
	cvt.u32.u64 	%r4186, %rd1134;
	cvt.u32.u64 	%r4187, %rd1138;
	cvt.u32.u64 	%r4188, %rd1142;
	cvt.u32.u64 	%r4189, %rd1146;
	cvt.u32.u64 	%r4190, %rd1150;
	cvt.u32.u64 	%r4191, %rd1154;
	mov.b32 	%r4146, 977;
	mov.b32 	%r4184, 0;
	// begin inline asm
	mad.lo.cc.u32 %r4108, %r4185, %r4146, %r4184;
	madc.hi.u32 %r4109, %r4185, %r4146, 0;
	
	// end inline asm
	// begin inline asm
	mad.lo.cc.u32 %r4113, %r4186, %r4146, %r4109;
	madc.hi.u32 %r4114, %r4186, %r4146, 0;
	
	// end inline asm
	// begin inline asm
	mad.lo.cc.u32 %r4118, %r4187, %r4146, %r4114;
	madc.hi.u32 %r4119, %r4187, %r4146, 0;
	
	// end inline asm
	// begin inline asm
	mad.lo.cc.u32 %r4123, %r4188, %r4146, %r4119;
	madc.hi.u32 %r4124, %r4188, %r4146, 0;
	
	// end inline asm
	// begin inline asm
	mad.lo.cc.u32 %r4128, %r4189, %r4146, %r4124;
	madc.hi.u32 %r4129, %r4189, %r4146, 0;
	
	// end inline asm
	// begin inline asm
	mad.lo.cc.u32 %r4133, %r4190, %r4146, %r4129;
	madc.hi.u32 %r4134, %r4190, %r4146, 0;
	
	// end inline asm
	// begin inline asm
	mad.lo.cc.u32 %r4138, %r4191, %r4146, %r4134;
	madc.hi.u32 %r4139, %r4191, %r4146, 0;
	
	// end inline asm
	// begin inline asm
	mad.lo.cc.u32 %r4143, %r4192, %r4146, %r4139;
	madc.hi.u32 %r4144, %r4192, %r4146, 0;
	
	// end inline asm
	mov.u32 	%r4183, %r4184;
	// begin inline asm
	add.cc.u32 %r19717, %r19717, %r4108;
	addc.cc.u32 %r19716, %r19716, %r4113;
	addc.cc.u32 %r19715, %r19715, %r4118;
	addc.cc.u32 %r19714, %r19714, %r4123;
	addc.cc.u32 %r19713, %r19713, %r4128;
	addc.cc.u32 %r19712, %r19712, %r4133;
	addc.cc.u32 %r19711, %r19711, %r4138;
	addc.cc.u32 %r19710, %r19710, %r4143;
	addc.u32 %r4183, %r4183, %r4144;
	
	// end inline asm
	// begin inline asm
	add.cc.u32 %r19717, %r19717, %r4184;
	addc.cc.u32 %r19716, %r19716, %r4185;
	addc.cc.u32 %r19715, %r19715, %r4186;
	addc.cc.u32 %r19714, %r19714, %r4187;
	addc.cc.u32 %r19713, %r19713, %r4188;
	addc.cc.u32 %r19712, %r19712, %r4189;
	addc.cc.u32 %r19711, %r19711, %r4190;
	addc.cc.u32 %r19710, %r19710, %r4191;
	addc.u32 %r4183, %r4183, %r4192;
	
	// end inline asm
	setp.eq.s32 	%p168, %r4183, 0;
	mov.pred 	%p1266, 0;
	@%p168 bra 	$L__BB0_104;
	mov.b32 	%r4330, 977;
	// begin inline asm
	mul.lo.u32 %r4331, %r4183, %r4330;
	mul.hi.u32 %r4332, %r4183, %r4330;
	
	// end inline asm
	mov.b32 	%r4366, 0;
	mov.u32 	%r4333, %r4366;
	mov.u32 	%r4334, %r4366;
	mov.u32 	%r4335, %r4366;
	mov.u32 	%r4336, %r4366;
	mov.u32 	%r4337, %r4366;
	mov.u32 	%r4338, %r4366;
	mov.u32 	%r4339, %r4366;
	// begin inline asm
	add.cc.u32 %r4331, %r4331, %r4339;
	addc.cc.u32 %r4332, %r4332, %r4183;
	addc.cc.u32 %r4333, %r4333, %r4339;
	addc.cc.u32 %r4334, %r4334, %r4339;
	addc.cc.u32 %r4335, %r4335, %r4339;
	addc.cc.u32 %r4336, %r4336, %r4339;
	addc.cc.u32 %r4337, %r4337, %r4339;
	addc.cc.u32 %r4338, %r4338, %r4339;
	addc.u32 %r4339, %r4339, %r4339;
	
	// end inline asm
	// begin inline asm
	add.cc.u32 %r19717, %r19717, %r4331;
	addc.cc.u32 %r19716, %r19716, %r4332;
	addc.cc.u32 %r19715, %r19715, %r4333;
	addc.cc.u32 %r19714, %r19714, %r4334;
	addc.cc.u32 %r19713, %r19713, %r4335;
	addc.cc.u32 %r19712, %r19712, %r4336;
	addc.cc.u32 %r19711, %r19711, %r4337;
	addc.cc.u32 %r19710, %r19710, %r4338;
	addc.u32 %r4366, %r4366, %r4339;
	
	// end inline asm
	setp.ne.s32 	%p1266, %r4366, 0;
$L__BB0_104:
	setp.gt.u32 	%p169, %r19710, %r19806;
	or.pred  	%p170, %p1266, %p169;
	@%p170 bra 	$L__BB0_118;
	setp.lt.u32 	%p171, %r19710, %r19806;
	@%p171 bra 	$L__BB0_119;
	setp.gt.u32 	%p172, %r19711, %r41;
	@%p172 bra 	$L__BB0_118;
	setp.lt.u32 	%p173, %r19711, %r41;
	@%p173 bra 	$L__BB0_119;
	setp.gt.u32 	%p174, %r19712, %r40;
	@%p174 bra 	$L__BB0_118;
	setp.lt.u32 	%p175, %r19712, %r40;
	@%p175 bra 	$L__BB0_119;
	setp.gt.u32 	%p176, %r19713, %r43;
	@%p176 bra 	$L__BB0_118;
	setp.lt.u32 	%p177, %r19713, %r43;
	@%p177 bra 	$L__BB0_119;
	setp.gt.u32 	%p178, %r19714, %r44;
	@%p178 bra 	$L__BB0_118;
	setp.lt.u32 	%p179, %r19714, %r44;
	@%p179 bra 	$L__BB0_119;
	setp.gt.u32 	%p180, %r19715, %r42;
	@%p180 bra 	$L__BB0_118;
	setp.lt.u32 	%p181, %r19715, %r42;
	@%p181 bra 	$L__BB0_119;
	setp.gt.u32 	%p182, %r19716, %r39;
	@%p182 bra 	$L__BB0_118;
	setp.lt.u32 	%p183, %r19716, %r39;
	setp.lt.u32 	%p184, %r19717, %r45;
	or.pred  	%p185, %p183, %p184;
	@%p185 bra 	$L__BB0_119;
$L__BB0_118:
	// begin inline asm
	sub.cc.u32 %r19717, %r19717, %r45;
	subc.cc.u32 %r19716, %r19716, %r39;
	subc.cc.u32 %r19715, %r19715, %r42;
	subc.cc.u32 %r19714, %r19714, %r44;
	subc.cc.u32 %r19713, %r19713, %r43;
	subc.cc.u32 %r19712, %r19712, %r40;
	subc.cc.u32 %r19711, %r19711, %r41;
	subc.u32 %r19710, %r19710, %r20392;
	
	// end inline asm
$L__BB0_119:
	setp.gt.u32 	%p186, %r19710, %r19806;
	@%p186 bra 	$L__BB0_132;
	bra.uni 	$L__BB0_133;
$L__BB0_120:
	setp.gt.u32 	%p188, %r19711, %r41;
	@%p188 bra 	$L__BB0_132;
	setp.lt.u32 	%p189, %r19711, %r41;
	@%p189 bra 	$L__BB0_134;
	setp.gt.u32 	%p190, %r19712, %r40;
	@%p190 bra 	$L__BB0_132;
	setp.lt.u32 	%p191, %r19712, %r40;
	@%p191 bra 	$L__BB0_134;
	setp.gt.u32 	%p192, %r19713, %r43;
	@%p192 bra 	$L__BB0_132;
	setp.lt.u32 	%p193, %r19713, %r43;
	@%p193 bra 	$L__BB0_134;
	setp.gt.u32 	%p194, %r19714, %r44;
	@%p194 bra 	$L__BB0_132;
	setp.lt.u32 	%p195, %r19714, %r44;
	@%p195 bra 	$L__BB0_134;
	setp.gt.u32 	%p196, %r19715, %r42;
	@%p196 bra 	$L__BB0_132;
	setp.lt.u32 	%p197, %r19715, %r42;
	@%p197 bra 	$L__BB0_134;
	setp.gt.u32 	%p198, %r19716, %r39;
	@%p198 bra 	$L__BB0_132;
	setp.lt.u32 	%p199, %r19716, %r39;
	setp.lt.u32 	%p200, %r19717, %r45;
	or.pred  	%p201, %p199, %p200;
	@%p201 bra 	$L__BB0_134;
$L__BB0_132:
	// begin inline asm
	sub.cc.u32 %r19717, %r19717, %r45;
	subc.cc.u32 %r19716, %r19716, %r39;
	subc.cc.u32 %r19715, %r19715, %r42;
	subc.cc.u32 %r19714, %r19714, %r44;
	subc.cc.u32 %r19713, %r19713, %r43;
	subc.cc.u32 %r19712, %r19712, %r40;
	subc.cc.u32 %r19711, %r19711, %r41;
	subc.u32 %r19710, %r19710, %r20392;
	
	// end inline asm
	bra.uni 	$L__BB0_134;
$L__BB0_133:
	setp.lt.u32 	%p187, %r19710, %r19806;
	@%p187 bra 	$L__BB0_134;
	bra.uni 	$L__BB0_120;
$L__BB0_134:
	ld.const.u32 	%r4436, [const_G_jacobian+64];
	// begin inline asm
	mul.lo.u32 %r19734, %r19669, %r4436;
	mul.hi.u32 %r4434, %r19669, %r4436;
	
	// end inline asm
	cvt.u64.u32 	%rd1155, %r4434;
	ld.const.u32 	%r4440, [const_G_jacobian+68];
	// begin inline asm
	mul.lo.u32 %r4437, %r19669, %r4440;
	mul.hi.u32 %r4438, %r19669, %r4440;
	
	// end inline asm
	cvt.u64.u32 	%rd1156, %r4437;
	add.s64 	%rd1157, %rd1155, %rd1156;
	and.b64  	%rd1158, %rd1157, 4294967295;
	{ .reg .b32 tmp; mov.b64 {tmp, %r4783}, %rd1157; }
	add.s32 	%r4784, %r4438, %r4783;
	cvt.u64.u32 	%rd1159, %r4784;
	ld.const.u32 	%r4444, [const_G_jacobian+72];
	// begin inline asm
	mul.lo.u32 %r4441, %r19669, %r4444;
	mul.hi.u32 %r4442, %r19669, %r4444;
	
	// end inline asm
	cvt.u64.u32 	%rd1160, %r4441;
	add.s64 	%rd1161, %rd1159, %rd1160;
	and.b64  	%rd1162, %rd1161, 4294967295;
	{ .reg .b32 tmp; mov.b64 {tmp, %r4785}, %rd1161; }
	add.s32 	%r4786, %r4442, %r4785;
	cvt.u64.u32 	%rd1163, %r4786;
	ld.const.u32 	%r4448, [const_G_jacobian+76];
	// begin inline asm
	mul.lo.u32 %r4445, %r19669, %r4448;
	mul.hi.u32 %r4446, %r19669, %r4448;
	
	// end inline asm
	cvt.u64.u32 	%rd1164, %r4445;
	add.s64 	%rd1165, %rd1163, %rd1164;
	and.b64  	%rd1166, %rd1165, 4294967295;
	{ .reg .b32 tmp; mov.b64 {tmp, %r4787}, %rd1165; }
	add.s32 	%r4788, %r4446, %r4787;
	cvt.u64.u32 	%rd1167, %r4788;
	ld.const.u32 	%r4452, [const_G_jacobian+80];
	// begin inline asm
	mul.lo.u32 %r4449, %r19669, %r4452;
	mul.hi.u32 %r4450, %r19669, %r4452;
	
	// end inline asm
	cvt.u64.u32 	%rd1168, %r4449;
	add.s64 	%rd1169, %rd1167, %rd1168;
	and.b64  	%rd1170, %rd1169, 4294967295;
	{ .reg .b32 tmp; mov.b64 {tmp, %r4789}, %rd1169; }
	add.s32 	%r4790, %r4450, %r4789;
	cvt.u64.u32 	%rd1171, %r4790;
	ld.const.u32 	%r4456, [const_G_jacobian+84];
	// begin inline asm
	mul.lo.u32 %r4453, %r19669, %r4456;
	mul.hi.u32 %r4454, %r19669, %r4456;
	
	// end inline asm
	cvt.u64.u32 	%rd1172, %r4453;
	add.s64 	%rd1173, %rd1171, %rd1172;
	and.b64  	%rd1174, %rd1173, 4294967295;
	{ .reg .b32 tmp; mov.b64 {tmp, %r4791}, %rd1173; }
	add.s32 	%r4792, %r4454, %r4791;
	cvt.u64.u32 	%rd1175, %r4792;
	ld.const.u32 	%r4460, [const_G_jacobian+88];
	// begin inline asm
	mul.lo.u32 %r4457, %r19669, %r4460;
	mul.hi.u32 %r4458, %r19669, %r4460;
	
	// end inline asm
	cvt.u64.u32 	%rd1176, %r4457;
	add.s64 	%rd1177, %rd1175, %rd1176;
	and.b64  	%rd1178, %rd1177, 4294967295;
	{ .reg .b32 tmp; mov.b64 {tmp, %r4793}, %rd1177; }
	add.s32 	%r4794, %r4458, %r4793;
	cvt.u64.u32 	%rd1179, %r4794;
	ld.const.u32 	%r4464, [const_G_jacobian+92];
	// begin inline asm
	mul.lo.u32 %r4461, %r19669, %r4464;
	mul.hi.u32 %r4462, %r19669, %r4464;
	
	// end inline asm
	cvt.u64.u32 	%rd1180, %r4461;
	add.s64 	%rd1181, %rd1179, %rd1180;
	and.b64  	%rd1182, %rd1181, 4294967295;
	{ .reg .b32 tmp; mov.b64 {tmp, %r4795}, %rd1181; }
	add.s32 	%r4796, %r4462, %r4795;
	cvt.u64.u32 	%rd1183, %r4796;
	// begin inline asm
	mul.lo.u32 %r4465, %r19668, %r4436;
	mul.hi.u32 %r4466, %r19668, %r4436;
	
	// end inline asm
	cvt.u64.u32 	%rd1184, %r4465;
	add.s64 	%rd1185, %rd1158, %rd1184;
	{ .reg .b32 tmp; mov.b64 {tmp, %r4797}, %rd1185; }
	add.s32 	%r4798, %r4466, %r4797;
	cvt.u64.u32 	%rd1186, %r4798;
	// begin inline asm
	mul.lo.u32 %r4469, %r19668, %r4440;
	mul.hi.u32 %r4470, %r19668, %r4440;
	
	// end inline asm
	cvt.u64.u32 	%rd1187, %r4469;
	add.s64 	%rd1188, %rd1162, %rd1186;
	add.s64 	%rd1189, %rd1188, %rd1187;
	and.b64  	%rd1190, %rd1189, 4294967295;
	{ .reg .b32 tmp; mov.b64 {tmp, %r4799}, %rd1189; }
	add.s32 	%r4800, %r4470, %r4799;
	cvt.u64.u32 	%rd1191, %r4800;
	// begin inline asm
	mul.lo.u32 %r4473, %r19668, %r4444;
	mul.hi.u32 %r4474, %r19668, %r4444;
	
	// end inline asm
	cvt.u64.u32 	%rd1192, %r4473;
	add.s64 	%rd1193, %rd1166, %rd1191;
	add.s64 	%rd1194, %rd1193, %rd1192;
	and.b64  	%rd1195, %rd1194, 4294967295;
	{ .reg .b32 tmp; mov.b64 {tmp, %r4801}, %rd1194; }
	add.s32 	%r4802, %r4474, %r4801;
	cvt.u64.u32 	%rd1196, %r4802;
	// begin inline asm
	mul.lo.u32 %r4477, %r19668, %r4448;
	mul.hi.u32 %r4478, %r19668, %r4448;
	
	// end inline asm
	cvt.u64.u32 	%rd1197, %r4477;
	add.s64 	%rd1198, %rd1170, %rd1196;
	add.s64 	%rd1199, %rd1198, %rd1197;
	and.b64  	%rd1200, %rd1199, 4294967295;
	{ .reg .b32 tmp; mov.b64 {tmp, %r4803}, %rd1199; }
	add.s32 	%r4804, %r4478, %r4803;
	cvt.u64.u32 	%rd1201, %r4804;
	// begin inline asm
	mul.lo.u32 %r4481, %r19668, %r4452;
	mul.hi.u32 %r4482, %r19668, %r4452;
	
	// end inline asm
	cvt.u64.u32 	%rd1202, %r4481;
	add.s64 	%rd1203, %rd1174, %rd1201;
	add.s64 	%rd1204, %rd1203, %rd1202;
	and.b64  	%rd1205, %rd1204, 4294967295;
	{ .reg .b32 tmp; mov.b64 {tmp, %r4805}, %rd1204; }
	add.s32 	%r4806, %r4482, %r4805;
	cvt.u64.u32 	%rd1206, %r4806;
	// begin inline asm
	mul.lo.u32 %r4485, %r19668, %r4456;
	mul.hi.u32 %r4486, %r19668, %r4456;
	
	// end inline asm
	cvt.u64.u32 	%rd1207, %r4485;
	add.s64 	%rd1208, %rd1178, %rd1206;
	add.s64 	%rd1209, %rd1208, %rd1207;
	and.b64  	%rd1210, %rd1209, 4294967295;
	{ .reg .b32 tmp; mov.b64 {tmp, %r4807}, %rd1209; }
	add.s32 	%r4808, %r4486, %r4807;
	cvt.u64.u32 	%rd1211, %r4808;
	// begin inline asm
	mul.lo.u32 %r4489, %r19668, %r4460;
	mul.hi.u32 %r4490, %r19668, %r4460;
	
	// end inline asm
	cvt.u64.u32 	%rd1212, %r4489;
	add.s64 	%rd1213, %rd1182, %rd1211;
	add.s64 	%rd1214, %rd1213, %rd1212;
	and.b64  	%rd1215, %rd1214, 4294967295;
	{ .reg .b32 tmp; mov.b64 {tmp, %r4809}, %rd1214; }
	add.s32 	%r4810, %r4490, %r4809;
	cvt.u64.u32 	%rd1216, %r4810;
	// begin inline asm
	mul.lo.u32 %r4493, %r19668, %r4464;
	mul.hi.u32 %r4494, %r19668, %r4464;
	
	// end inline asm
	cvt.u64.u32 	%rd1217, %r4493;
	add.s64 	%rd1218, %rd1183, %rd1216;
	add.s64 	%rd1219, %rd1218, %rd1217;
	and.b64  	%rd1220, %rd1219, 4294967295;
	{ .reg .b32 tmp; mov.b64 {tmp, %r4811}, %rd1219; }
	add.s32 	%r4812, %r4494, %r4811;
	cvt.u64.u32 	%rd1221, %r4812;
	// begin inline asm
	mul.lo.u32 %r4497, %r19667, %r4436;
	mul.hi.u32 %r4498, %r19667, %r4436;
	
	// end inline asm
	cvt.u64.u32 	%rd1222, %r4497;
	add.s64 	%rd1223, %rd1190, %rd1222;
	{ .reg .b32 tmp; mov.b64 {tmp, %r4813}, %rd1223; }
	add.s32 	%r4814, %r4498, %r4813;
	cvt.u64.u32 	%rd1224, %r4814;
	// begin inline asm
	mul.lo.u32 %r4501, %r19667, %r4440;
	mul.hi.u32 %r4502, %r19667, %r4440;
	
	// end inline asm
	cvt.u64.u32 	%rd1225, %r4501;
	add.s64 	%rd1226, %rd1195, %rd1224;
	add.s64 	%rd1227, %rd1226, %rd1225;
	and.b64  	%rd1228, %rd1227, 4294967295;
	{ .reg .b32 tmp; mov.b64 {tmp, %r4815}, %rd1227; }
	add.s32 	%r4816, %r4502, %r4815;
	cvt.u64.u32 	%rd1229, %r4816;
	// begin inline asm
	mul.lo.u32 %r4505, %r19667, %r4444;
	mul.hi.u32 %r4506, %r19667, %r4444;
	
	// end inline asm
	cvt.u64.u32 	%rd1230, %r4505;
	add.s64 	%rd1231, %rd1200, %rd1229;
	add.s64 	%rd1232, %rd1231, %rd1230;
	and.b64  	%rd1233, %rd1232, 4294967295;
	{ .reg .b32 tmp; mov.b64 {tmp, %r4817}, %rd1232; }
	add.s32 	%r4818, %r4506, %r4817;
	cvt.u64.u32 	%rd1234, %r4818;
	// begin inline asm
	mul.lo.u32 %r4509, %r19667, %r4448;
	mul.hi.u32 %r4510, %r19667, %r4448;
	
	// end inline asm
	cvt.u64.u32 	%rd1235, %r4509;
	add.s64 	%rd1236, %rd1205, %rd1234;
	add.s64 	%rd1237, %rd1236, %rd1235;
	and.b64  	%rd1238, %rd1237, 4294967295;
	{ .reg .b32 tmp; mov.b64 {tmp, %r4819}, %rd1237; }
	add.s32 	%r4820, %r4510, %r4819;
	cvt.u64.u32 	%rd1239, %r4820;
	// begin inline asm
	mul.lo.u32 %r4513, %r19667, %r4452;
	mul.hi.u32 %r4514, %r19667, %r4452;
	
	// end inline asm
	cvt.u64.u32 	%rd1240, %r4513;
	add.s64 	%rd1241, %rd1210, %rd1239;
	add.s64 	%rd1242, %rd1241, %rd1240;
	and.b64  	%rd1243, %rd1242, 4294967295;
	{ .reg .b32 tmp; mov.b64 {tmp, %r4821}, %rd1242; }
	add.s32 	%r4822, %r4514, %r4821;
	cvt.u64.u32 	%rd1244, %r4822;
	// begin inline asm
	mul.lo.u32 %r4517, %r19667, %r4456;
	mul.hi.u32 %r4518, %r19667, %r4456;
	
	// end inline asm
	cvt.u64.u32 	%rd1245, %r4517;
	add.s64 	%rd1246, %rd1215, %rd1244;
	add.s64 	%rd1247, %rd1246, %rd1245;
	and.b64  	%rd1248, %rd1247, 4294967295;
	{ .reg .b32 tmp; mov.b64 {tmp, %r4823}, %rd1247; }
	add.s32 	%r4824, %r4518, %r4823;
	cvt.u64.u32 	%rd1249, %r4824;
	// begin inline asm
	mul.lo.u32 %r4521, %r19667, %r4460;
	mul.hi.u32 %r4522, %r19667, %r4460;
	
	// end inline asm
	cvt.u64.u32 	%rd1250, %r4521;
	add.s64 	%rd1251, %rd1220, %rd1249;
	add.s64 	%rd1252, %rd1251, %rd1250;
	and.b64  	%rd1253, %rd1252, 4294967295;
	{ .reg .b32 tmp; mov.b64 {tmp, %r4825}, %rd1252; }
	add.s32 	%r4826, %r4522, %r4825;
	cvt.u64.u32 	%rd1254, %r4826;
	// begin inline asm
	mul.lo.u32 %r4525, %r19667, %r4464;
	mul.hi.u32 %r4526, %r19667, %r4464;
	
	// end inline asm
	cvt.u64.u32 	%rd1255, %r4525;
	add.s64 	%rd1256, %rd1221, %rd1254;
	add.s64 	%rd1257, %rd1256, %rd1255;
	and.b64  	%rd1258, %rd1257, 4294967295;
	{ .reg .b32 tmp; mov.b64 {tmp, %r4827}, %rd1257; }
	add.s32 	%r4828, %r4526, %r4827;
	cvt.u64.u32 	%rd1259, %r4828;
	// begin inline asm
	mul.lo.u32 %r4529, %r19666, %r4436;
	mul.hi.u32 %r4530, %r19666, %r4436;
	
	// end inline asm
	cvt.u64.u32 	%rd1260, %r4529;
	add.s64 	%rd1261, %rd1228, %rd1260;
	{ .reg .b32 tmp; mov.b64 {tmp, %r4829}, %rd1261; }
	add.s32 	%r4830, %r4530, %r4829;
	cvt.u64.u32 	%rd1262, %r4830;
	// begin inline asm
	mul.lo.u32 %r4533, %r19666, %r4440;
	mul.hi.u32 %r4534, %r19666, %r4440;
	
	// end inline asm
	cvt.u64.u32 	%rd1263, %r4533;
	add.s64 	%rd1264, %rd1233, %rd1262;
	add.s64 	%rd1265, %rd1264, %rd1263;
	and.b64  	%rd1266, %rd1265, 4294967295;
	{ .reg .b32 tmp; mov.b64 {tmp, %r4831}, %rd1265; }
	add.s32 	%r4832, %r4534, %r4831;
	cvt.u64.u32 	%rd1267, %r4832;
	// begin inline asm
	mul.lo.u32 %r4537, %r19666, %r4444;
	mul.hi.u32 %r4538, %r19666, %r4444;
	
	// end inline asm
	cvt.u64.u32 	%rd1268, %r4537;
	add.s64 	%rd1269, %rd1238, %rd1267;
	add.s64 	%rd1270, %rd1269, %rd1268;
	and.b64  	%rd1271, %rd1270, 4294967295;
	{ .reg .b32 tmp; mov.b64 {tmp, %r4833}, %rd1270; }
	add.s32 	%r4834, %r4538, %r4833;
	cvt.u64.u32 	%rd1272, %r4834;
	// begin inline asm
	mul.lo.u32 %r4541, %r19666, %r4448;
	mul.hi.u32 %r4542, %r19666, %r4448;
	
	// end inline asm
	cvt.u64.u32 	%rd1273, %r4541;
	add.s64 	%rd1274, %rd1243, %rd1272;
	add.s64 	%rd1275, %rd1274, %rd1273;
	and.b64  	%rd1276, %rd1275, 4294967295;
	{ .reg .b32 tmp; mov.b64 {tmp, %r4835}, %rd1275; }
	add.s32 	%r4836, %r4542, %r4835;
	cvt.u64.u32 	%rd1277, %r4836;
	// begin inline asm
	mul.lo.u32 %r4545, %r19666, %r4452;
	mul.hi.u32 %r4546, %r19666, %r4452;
	
	// end inline asm
	cvt.u64.u32 	%rd1278, %r4545;
	add.s64 	%rd1279, %rd1248, %rd1277;
	add.s64 	%rd1280, %rd1279, %rd1278;
	and.b64  	%rd1281, %rd1280, 4294967295;
	{ .reg .b32 tmp; mov.b64 {tmp, %r4837}, %rd1280; }
	add.s32 	%r4838, %r4546, %r4837;
	cvt.u64.u32 	%rd1282, %r4838;
	// begin inline asm
	mul.lo.u32 %r4549, %r19666, %r4456;
	mul.hi.u32 %r4550, %r19666, %r4456;
	
	// end inline asm
	cvt.u64.u32 	%rd1283, %r4549;
	add.s64 	%rd1284, %rd1253, %rd1282;
	add.s64 	%rd1285, %rd1284, %rd1283;
	and.b64  	%rd1286, %rd1285, 4294967295;
	{ .reg .b32 tmp; mov.b64 {tmp, %r4839}, %rd1285; }
	add.s32 	%r4840, %r4550, %r4839;
	cvt.u64.u32 	%rd1287, %r4840;
	// begin inline asm
	mul.lo.u32 %r4553, %r19666, %r4460;
	mul.hi.u32 %r4554, %r19666, %r4460;
	
	// end inline asm
	cvt.u64.u32 	%rd1288, %r4553;
	add.s64 	%rd1289, %rd1258, %rd1287;
	add.s64 	%rd1290, %rd1289, %rd1288;
	and.b64  	%rd1291, %rd1290, 4294967295;
	{ .reg .b32 tmp; mov.b64 {tmp, %r4841}, %rd1290; }
	add.s32 	%r4842, %r4554, %r4841;
	cvt.u64.u32 	%rd1292, %r4842;
	// begin inline asm
	mul.lo.u32 %r4557, %r19666, %r4464;
	mul.hi.u32 %r4558, %r19666, %r4464;
	
	// end inline asm
	cvt.u64.u32 	%rd1293, %r4557;
	add.s64 	%rd1294, %rd1259, %rd1292;
	add.s64 	%rd1295, %rd1294, %rd1293;
	and.b64  	%rd1296, %rd1295, 4294967295;
	{ .reg .b32 tmp; mov.b64 {tmp, %r4843}, %rd1295; }
	add.s32 	%r4844, %r4558, %r4843;
	cvt.u64.u32 	%rd1297, %r4844;
	// begin inline asm
	mul.lo.u32 %r4561, %r19665, %r4436;
	mul.hi.u32 %r4562, %r19665, %r4436;
	
	// end inline asm
	cvt.u64.u32 	%rd1298, %r4561;
	add.s64 	%rd1299, %rd1266, %rd1298;
	{ .reg .b32 tmp; mov.b64 {tmp, %r4845}, %rd1299; }
	add.s32 	%r4846, %r4562, %r4845;
	cvt.u64.u32 	%rd1300, %r4846;
	// begin inline asm
	mul.lo.u32 %r4565, %r19665, %r4440;
	mul.hi.u32 %r4566, %r19665, %r4440;
	
	// end inline asm
	cvt.u64.u32 	%rd1301, %r4565;
	add.s64 	%rd1302, %rd1271, %rd1300;
	add.s64 	%rd1303, %rd1302, %rd1301;
	and.b64  	%rd1304, %rd1303, 4294967295;
	{ .reg .b32 tmp; mov.b64 {tmp, %r4847}, %rd1303; }
	add.s32 	%r4848, %r4566, %r4847;
	cvt.u64.u32 	%rd1305, %r4848;
	// begin inline asm
	mul.lo.u32 %r4569, %r19665, %r4444;
	mul.hi.u32 %r4570, %r19665, %r4444;
	
	// end inline asm
	cvt.u64.u32 	%rd1306, %r4569;
	add.s64 	%rd1307, %rd1276, %rd1305;
	add.s64 	%rd1308, %rd1307, %rd1306;
	and.b64  	%rd1309, %rd1308, 4294967295;
	{ .reg .b32 tmp; mov.b64 {tmp, %r4849}, %rd1308; }
	add.s32 	%r4850, %r4570, %r4849;
	cvt.u64.u32 	%rd1310, %r4850;
	// begin inline asm
	mul.lo.u32 %r4573, %r19665, %r4448;
	mul.hi.u32 %r4574, %r19665, %r4448;
	
	// end inline asm
	cvt.u64.u32 	%rd1311, %r4573;
	add.s64 	%rd1312, %rd1281, %rd1310;
	add.s64 	%rd1313, %rd1312, %rd1311;
	and.b64  	%rd1314, %rd1313, 4294967295;
	{ .reg .b32 tmp; mov.b64 {tmp, %r4851}, %rd1313; }
	add.s32 	%r4852, %r4574, %r4851;
	cvt.u64.u32 	%rd1315, %r4852;
	// begin inline asm
	mul.lo.u32 %r4577, %r19665, %r4452;
	mul.hi.u32 %r4578, %r19665, %r4452;
	
	// end inline asm
	cvt.u64.u32 	%rd1316, %r4577;
	add.s64 	%rd1317, %rd1286, %rd1315;
	add.s64 	%rd1318, %rd1317, %rd1316;
	and.b64  	%rd1319, %rd1318, 4294967295;
	{ .reg .b32 tmp; mov.b64 {tmp, %r4853}, %rd1318; }
	add.s32 	%r4854, %r4578, %r4853;
	cvt.u64.u32 	%rd1320, %r4854;
	// begin inline asm
	mul.lo.u32 %r4581, %r19665, %r4456;
	mul.hi.u32 %r4582, %r19665, %r4456;
	
	// end inline asm
	cvt.u64.u32 	%rd1321, %r4581;
	add.s64 	%rd1322, %rd1291, %rd1320;
	add.s64 	%rd1323, %rd1322, %rd1321;
	and.b64  	%rd1324, %rd1323, 4294967295;
	{ .reg .b32 tmp; mov.b64 {tmp, %r4855}, %rd1323; }
	add.s32 	%r4856, %r4582, %r4855;
	cvt.u64.u32 	%rd1325, %r4856;
	// begin inline asm
	mul.lo.u32 %r4585, %r19665, %r4460;
	mul.hi.u32 %r4586, %r19665, %r4460;
	
	// end inline asm
	cvt.u64.u32 	%rd1326, %r4585;
	add.s64 	%rd1327, %rd1296, %rd1325;
	add.s64 	%rd1328, %rd1327, %rd1326;
	and.b64  	%rd1329, %rd1328, 4294967295;
	{ .reg .b32 tmp; mov.b64 {tmp, %r4857}, %rd1328; }
	add.s32 	%r4858, %r4586, %r4857;
	cvt.u64.u32 	%rd1330, %r4858;
	// begin inline asm
	mul.lo.u32 %r4589, %r19665, %r4464;
	mul.hi.u32 %r4590, %r19665, %r4464;
	
	// end inline asm
	cvt.u64.u32 	%rd1331, %r4589;
	add.s64 	%rd1332, %rd1297, %rd1330;
	add.s64 	%rd1333, %rd1332, %rd1331;
	and.b64  	%rd1334, %rd1333, 4294967295;
	{ .reg .b32 tmp; mov.b64 {tmp, %r4859}, %rd1333; }
	add.s32 	%r4860, %r4590, %r4859;
	cvt.u64.u32 	%rd1335, %r4860;
	// begin inline asm
	mul.lo.u32 %r4593, %r19664, %r4436;
	mul.hi.u32 %r4594, %r19664, %r4436;
	
	// end inline asm
	cvt.u64.u32 	%rd1336, %r4593;
	add.s64 	%rd1337, %rd1304, %rd1336;
	{ .reg .b32 tmp; mov.b64 {tmp, %r4861}, %rd1337; }
	add.s32 	%r4862, %r4594, %r4861;
	cvt.u64.u32 	%rd1338, %r4862;
	// begin inline asm
	mul.lo.u32 %r4597, %r19664, %r4440;
	mul.hi.u32 %r4598, %r19664, %r4440;
	
	// end inline asm
	cvt.u64.u32 	%rd1339, %r4597;
	add.s64 	%rd1340, %rd1309, %rd1338;
	add.s64 	%rd1341, %rd1340, %rd1339;
	and.b64  	%rd1342, %rd1341, 4294967295;
	{ .reg .b32 tmp; mov.b64 {tmp, %r4863}, %rd1341; }
	add.s32 	%r4864, %r4598, %r4863;
	cvt.u64.u32 	%rd1343, %r4864;
	// begin inline asm
	mul.lo.u32 %r4601, %r19664, %r4444;
	mul.hi.u32 %r4602, %r19664, %r4444;
	
	// end inline asm
	cvt.u64.u32 	%rd1344, %r4601;
	add.s64 	%rd1345, %rd1314, %rd1343;
	add.s64 	%rd1346, %rd1345, %rd1344;
	and.b64  	%rd1347, %rd1346, 4294967295;
	{ .reg .b32 tmp; mov.b64 {tmp, %r4865}, %rd1346; }
	add.s32 	%r4866, %r4602, %r4865;
	cvt.u64.u32 	%rd1348, %r4866;
	// begin inline asm
	mul.lo.u32 %r4605, %r19664, %r4448;
	mul.hi.u32 %r4606, %r19664, %r4448;
	
	// end inline asm
	cvt.u64.u32 	%rd1349, %r4605;
	add.s64 	%rd1350, %rd1319, %rd1348;
	add.s64 	%rd1351, %rd1350, %rd1349;
	and.b64  	%rd1352, %rd1351, 4294967295;
	{ .reg .b32 tmp; mov.b64 {tmp, %r4867}, %rd1351; }
	add.s32 	%r4868, %r4606, %r4867;
	cvt.u64.u32 	%rd1353, %r4868;
	// begin inline asm
	mul.lo.u32 %r4609, %r19664, %r4452;
	mul.hi.u32 %r4610, %r19664, %r4452;
	
	// end inline asm
	cvt.u64.u32 	%rd1354, %r4609;
	add.s64 	%rd1355, %rd1324, %rd1353;
	add.s64 	%rd1356, %rd1355, %rd1354;
	and.b64  	%rd1357, %rd1356, 4294967295;
	{ .reg .b32 tmp; mov.b64 {tmp, %r4869}, %rd1356; }
	add.s32 	%r4870, %r4610, %r4869;
	cvt.u64.u32 	%rd1358, %r4870;
	// begin inline asm
	mul.lo.u32 %r4613, %r19664, %r4456;
	mul.hi.u32 %r4614, %r19664, %r4456;
	
	// end inline asm
	cvt.u64.u32 	%rd1359, %r4613;
	add.s64 	%rd1360, %rd1329, %rd1358;
	add.s64 	%rd1361, %rd1360, %rd1359;
	and.b64  	%rd1362, %rd1361, 4294967295;
	{ .reg .b32 tmp; mov.b64 {tmp, %r4871}, %rd1361; }
	add.s32 	%r4872, %r4614, %r4871;
	cvt.u64.u32 	%rd1363, %r4872;
	// begin inline asm
	mul.lo.u32 %r4617, %r19664, %r4460;
	mul.hi.u32 %r4618, %r19664, %r4460;
	
	// end inline asm
	cvt.u64.u32 	%rd1364, %r4617;
	add.s64 	%rd1365, %rd1334, %rd1363;
	add.s64 	%rd1366, %rd1365, %rd1364;
	and.b64  	%rd1367, %rd1366, 4294967295;
	{ .reg .b32 tmp; mov.b64 {tmp, %r4873}, %rd1366; }
	add.s32 	%r4874, %r4618, %r4873;
	cvt.u64.u32 	%rd1368, %r4874;
	// begin inline asm
	mul.lo.u32 %r4621, %r19664, %r4464;
	mul.hi.u32 %r4622, %r19664, %r4464;
	
	// end inline asm
	cvt.u64.u32 	%rd1369, %r4621;
	add.s64 	%rd1370, %rd1335, %rd1368;
	add.s64 	%rd1371, %rd1370, %rd1369;
	and.b64  	%rd1372, %rd1371, 4294967295;
	{ .reg .b32 tmp; mov.b64 {tmp, %r4875}, %rd1371; }
	add.s32 	%r4876, %r4622, %r4875;
	cvt.u64.u32 	%rd1373, %r4876;
	// begin inline asm
	mul.lo.u32 %r4625, %r19663, %r4436;
	mul.hi.u32 %r4626, %r19663, %r4436;
	
	// end inline asm
	cvt.u64.u32 	%rd1374, %r4625;
	add.s64 	%rd1375, %rd1342, %rd1374;
	{ .reg .b32 tmp; mov.b64 {tmp, %r4877}, %rd1375; }
	add.s32 	%r4878, %r4626, %r4877;
	cvt.u64.u32 	%rd1376, %r4878;
	// begin inline asm
	mul.lo.u32 %r4629, %r19663, %r4440;
	mul.hi.u32 %r4630, %r19663, %r4440;
	
	// end inline asm
	cvt.u64.u32 	%rd1377, %r4629;
	add.s64 	%rd1378, %rd1347, %rd1376;
	add.s64 	%rd1379, %rd1378, %rd1377;
	and.b64  	%rd1380, %rd1379, 4294967295;
	{ .reg .b32 tmp; mov.b64 {tmp, %r4879}, %rd1379; }
	add.s32 	%r4880, %r4630, %r4879;
	cvt.u64.u32 	%rd1381, %r4880;
	// begin inline asm
	mul.lo.u32 %r4633, %r19663, %r4444;
	mul.hi.u32 %r4634, %r19663, %r4444;
	
	// end inline asm
	cvt.u64.u32 	%rd1382, %r4633;
	add.s64 	%rd1383, %rd1352, %rd1381;
	add.s64 	%rd1384, %rd1383, %rd1382;
	and.b64  	%rd1385, %rd1384, 4294967295;
	{ .reg .b32 tmp; mov.b64 {tmp, %r4881}, %rd1384; }
	add.s32 	%r4882, %r4634, %r4881;
	cvt.u64.u32 	%rd1386, %r4882;
	// begin inline asm
	mul.lo.u32 %r4637, %r19663, %r4448;
	mul.hi.u32 %r4638, %r19663, %r4448;
	
	// end inline asm
	cvt.u64.u32 	%rd1387, %r4637;
	add.s64 	%rd1388, %rd1357, %rd1386;
	add.s64 	%rd1389, %rd1388, %rd1387;
	and.b64  	%rd1390, %rd1389, 4294967295;
	{ .reg .b32 tmp; mov.b64 {tmp, %r4883}, %rd1389; }
	add.s32 	%r4884, %r4638, %r4883;
	cvt.u64.u32 	%rd1391, %r4884;
	// begin inline asm
	mul.lo.u32 %r4641, %r19663, %r4452;
	mul.hi.u32 %r4642, %r19663, %r4452;
	
	// end inline asm
	cvt.u64.u32 	%rd1392, %r4641;
	add.s64 	%rd1393, %rd1362, %rd1391;
	add.s64 	%rd1394, %rd1393, %rd1392;
	and.b64  	%rd1395, %rd1394, 4294967295;
	{ .reg .b32 tmp; mov.b64 {tmp, %r4885}, %rd1394; }
	add.s32 	%r4886, %r4642, %r4885;
	cvt.u64.u32 	%rd1396, %r4886;
	// begin inline asm
	mul.lo.u32 %r4645, %r19663, %r4456;
	mul.hi.u32 %r4646, %r19663, %r4456;
	
	// end inline asm
	cvt.u64.u32 	%rd1397, %r4645;
	add.s64 	%rd1398, %rd1367, %rd1396;
	add.s64 	%rd1399, %rd1398, %rd1397;
	and.b64  	%rd1400, %rd1399, 4294967295;
	{ .reg .b32 tmp; mov.b64 {tmp, %r4887}, %rd1399; }
	add.s32 	%r4888, %r4646, %r4887;
	cvt.u64.u32 	%rd1401, %r4888;
	// begin inline asm
	mul.lo.u32 %r4649, %r19663, %r4460;
	mul.hi.u32 %r4650, %r19663, %r4460;
	
	// end inline asm
	cvt.u64.u32 	%rd1402, %r4649;
	add.s64 	%rd1403, %rd1372, %rd1401;
	add.s64 	%rd1404, %rd1403, %rd1402;
	and.b64  	%rd1405, %rd1404, 4294967295;
	{ .reg .b32 tmp; mov.b64 {tmp, %r4889}, %rd1404; }
	add.s32 	%r4890, %r4650, %r4889;
	cvt.u64.u32 	%rd1406, %r4890;
	// begin inline asm
	mul.lo.u32 %r4653, %r19663, %r4464;
	mul.hi.u32 %r4654, %r19663, %r4464;
	
	// end inline asm
	cvt.u64.u32 	%rd1407, %r4653;
	add.s64 	%rd1408, %rd1373, %rd1406;
	add.s64 	%rd1409, %rd1408, %rd1407;
	and.b64  	%rd1410, %rd1409, 4294967295;
	{ .reg .b32 tmp; mov.b64 {tmp, %r4891}, %rd1409; }
	add.s32 	%r4892, %r4654, %r4891;
	cvt.u64.u32 	%rd1411, %r4892;
	// begin inline asm
	mul.lo.u32 %r4657, %r19662, %r4436;
	mul.hi.u32 %r4658, %r19662, %r4436;
	
	// end inline asm
	cvt.u64.u32 	%rd1412, %r4657;
	add.s64 	%rd1413, %rd1380, %rd1412;
	{ .reg .b32 tmp; mov.b64 {tmp, %r4893}, %rd1413; }
	add.s32 	%r4894, %r4658, %r4893;
	cvt.u64.u32 	%rd1414, %r4894;
	// begin inline asm
	mul.lo.u32 %r4661, %r19662, %r4440;
	mul.hi.u32 %r4662, %r19662, %r4440;
	
	// end inline asm
	cvt.u64.u32 	%rd1415, %r4661;
	add.s64 	%rd1416, %rd1385, %rd1414;
	add.s64 	%rd1417, %rd1416, %rd1415;
	{ .reg .b32 tmp; mov.b64 {tmp, %r4895}, %rd1417; }
	add.s32 	%r4896, %r4662, %r4895;
	cvt.u64.u32 	%rd1418, %r4896;
	// begin inline asm
	mul.lo.u32 %r4665, %r19662, %r4444;
	mul.hi.u32 %r4666, %r19662, %r4444;
	
	// end inline asm
	cvt.u64.u32 	%rd1419, %r4665;
	add.s64 	%rd1420, %rd1390, %rd1418;
	add.s64 	%rd1421, %rd1420, %rd1419;
	{ .reg .b32 tmp; mov.b64 {tmp, %r4897}, %rd1421; }
	add.s32 	%r4898, %r4666, %r4897;
	cvt.u64.u32 	%rd1422, %r4898;
	// begin inline asm
	mul.lo.u32 %r4669, %r19662, %r4448;
	mul.hi.u32 %r4670, %r19662, %r4448;
	
	// end inline asm
	cvt.u64.u32 	%rd1423, %r4669;
	add.s64 	%rd1424, %rd1395, %rd1422;
	add.s64 	%rd1425, %rd1424, %rd1423;
	{ .reg .b32 tmp; mov.b64 {tmp, %r4899}, %rd1425; }
	add.s32 	%r4900, %r4670, %r4899;
	cvt.u64.u32 	%rd1426, %r4900;
	// begin inline asm
	mul.lo.u32 %r4673, %r19662, %r4452;
	mul.hi.u32 %r4674, %r19662, %r4452;
	
	// end inline asm
	cvt.u64.u32 	%rd1427, %r4673;
	add.s64 	%rd1428, %rd1400, %rd1426;
	add.s64 	%rd1429, %rd1428, %rd1427;
	{ .reg .b32 tmp; mov.b64 {tmp, %r4901}, %rd1429; }
	add.s32 	%r4902, %r4674, %r4901;
	cvt.u64.u32 	%rd1430, %r4902;
	// begin inline asm
	mul.lo.u32 %r4677, %r19662, %r4456;
	mul.hi.u32 %r4678, %r19662, %r4456;
	
	// end inline asm
	cvt.u64.u32 	%rd1431, %r4677;
	add.s64 	%rd1432, %rd1405, %rd1430;
	add.s64 	%rd1433, %rd1432, %rd1431;
	{ .reg .b32 tmp; mov.b64 {tmp, %r4903}, %rd1433; }
	add.s32 	%r4904, %r4678, %r4903;
	cvt.u64.u32 	%rd1434, %r4904;
	// begin inline asm
	mul.lo.u32 %r4681, %r19662, %r4460;
	mul.hi.u32 %r4682, %r19662, %r4460;
	
	// end inline asm
	cvt.u64.u32 	%rd1435, %r4681;
	add.s64 	%rd1436, %rd1410, %rd1434;
	add.s64 	%rd1437, %rd1436, %rd1435;
	{ .reg .b32 tmp; mov.b64 {tmp, %r4905}, %rd1437; }
	add.s32 	%r4906, %r4682, %r4905;
	cvt.u64.u32 	%rd1438, %r4906;
	// begin inline asm
	mul.lo.u32 %r4685, %r19662, %r4464;
	mul.hi.u32 %r4686, %r19662, %r4464;
	
	// end inline asm
	cvt.u64.u32 	%rd1439, %r4685;
	add.s64 	%rd1440, %rd1411, %rd1438;
	add.s64 	%rd1441, %rd1440, %rd1439;
	{ .reg .b32 tmp; mov.b64 {tmp, %r4907}, %rd1441; }
	add.s32 	%r4773, %r4686, %r4907;
	cvt.u32.u64 	%r19735, %rd1185;
	cvt.u32.u64 	%r19736, %rd1223;
	cvt.u32.u64 	%r19737, %rd1261;
	cvt.u32.u64 	%r19738, %rd1299;
	cvt.u32.u64 	%r19739, %rd1337;
	cvt.u32.u64 	%r19740, %rd1375;
	cvt.u32.u64 	%r19741, %rd1413;
	cvt.u32.u64 	%r4766, %rd1417;
	cvt.u32.u64 	%r4767, %rd1421;
	cvt.u32.u64 	%r4768, %rd1425;
	cvt.u32.u64 	%r4769, %rd1429;
	cvt.u32.u64 	%r4770, %rd1433;
	cvt.u32.u64 	%r4771, %rd1437;
	cvt.u32.u64 	%r4772, %rd1441;
	mov.b32 	%r4727, 977;
	mov.b32 	%r4765, 0;
	// begin inline asm
	mad.lo.cc.u32 %r4689, %r4766, %r4727, %r4765;
	madc.hi.u32 %r4690, %r4766, %r4727, 0;
	
	// end inline asm
	// begin inline asm
	mad.lo.cc.u32 %r4694, %r4767, %r4727, %r4690;
	madc.hi.u32 %r4695, %r4767, %r4727, 0;
	
	// end inline asm
	// begin inline asm
	mad.lo.cc.u32 %r4699, %r4768, %r4727, %r4695;
	madc.hi.u32 %r4700, %r4768, %r4727, 0;
	
	// end inline asm
	// begin inline asm
	mad.lo.cc.u32 %r4704, %r4769, %r4727, %r4700;
	madc.hi.u32 %r4705, %r4769, %r4727, 0;
	
	// end inline asm
	// begin inline asm
	mad.lo.cc.u32 %r4709, %r4770, %r4727, %r4705;
	madc.hi.u32 %r4710, %r4770, %r4727, 0;
	
	// end inline asm
	// begin inline asm
	mad.lo.cc.u32 %r4714, %r4771, %r4727, %r4710;
	madc.hi.u32 %r4715, %r4771, %r4727, 0;
	
	// end inline asm
	// begin inline asm
	mad.lo.cc.u32 %r4719, %r4772, %r4727, %r4715;
	madc.hi.u32 %r4720, %r4772, %r4727, 0;
	
	// end inline asm
	// begin inline asm
	mad.lo.cc.u32 %r4724, %r4773, %r4727, %r4720;
	madc.hi.u32 %r4725, %r4773, %r4727, 0;
	
	// end inline asm
	mov.u32 	%r4764, %r4765;
	// begin inline asm
	add.cc.u32 %r19734, %r19734, %r4689;
	addc.cc.u32 %r19735, %r19735, %r4694;
	addc.cc.u32 %r19736, %r19736, %r4699;
	addc.cc.u32 %r19737, %r19737, %r4704;
	addc.cc.u32 %r19738, %r19738, %r4709;
	addc.cc.u32 %r19739, %r19739, %r4714;
	addc.cc.u32 %r19740, %r19740, %r4719;
	addc.cc.u32 %r19741, %r19741, %r4724;
	addc.u32 %r4764, %r4764, %r4725;
	
	// end inline asm
	// begin inline asm
	add.cc.u32 %r19734, %r19734, %r4765;
	addc.cc.u32 %r19735, %r19735, %r4766;
	addc.cc.u32 %r19736, %r19736, %r4767;
	addc.cc.u32 %r19737, %r19737, %r4768;
	addc.cc.u32 %r19738, %r19738, %r4769;
	addc.cc.u32 %r19739, %r19739, %r4770;
	addc.cc.u32 %r19740, %r19740, %r4771;
	addc.cc.u32 %r19741, %r19741, %r4772;
	addc.u32 %r4764, %r4764, %r4773;
	
	// end inline asm
	setp.eq.s32 	%p203, %r4764, 0;
	mov.pred 	%p1267, 0;
	@%p203 bra 	$L__BB0_136;
	mov.b32 	%r4911, 977;
	// begin inline asm
	mul.lo.u32 %r4912, %r4764, %r4911;
	mul.hi.u32 %r4913, %r4764, %r4911;
	
	// end inline asm
	mov.b32 	%r4947, 0;
	mov.u32 	%r4914, %r4947;
	mov.u32 	%r4915, %r4947;
	mov.u32 	%r4916, %r4947;
	mov.u32 	%r4917, %r4947;
	mov.u32 	%r4918, %r4947;
	mov.u32 	%r4919, %r4947;
	mov.u32 	%r4920, %r4947;
	// begin inline asm
	add.cc.u32 %r4912, %r4912, %r4920;
	addc.cc.u32 %r4913, %r4913, %r4764;
	addc.cc.u32 %r4914, %r4914, %r4920;
	addc.cc.u32 %r4915, %r4915, %r4920;
	addc.cc.u32 %r4916, %r4916, %r4920;
	addc.cc.u32 %r4917, %r4917, %r4920;
	addc.cc.u32 %r4918, %r4918, %r4920;
	addc.cc.u32 %r4919, %r4919, %r4920;
	addc.u32 %r4920, %r4920, %r4920;
	
	// end inline asm
	// begin inline asm
	add.cc.u32 %r19734, %r19734, %r4912;
	addc.cc.u32 %r19735, %r19735, %r4913;
	addc.cc.u32 %r19736, %r19736, %r4914;
	addc.cc.u32 %r19737, %r19737, %r4915;
	addc.cc.u32 %r19738, %r19738, %r4916;
	addc.cc.u32 %r19739, %r19739, %r4917;
	addc.cc.u32 %r19740, %r19740, %r4918;
	addc.cc.u32 %r19741, %r19741, %r4919;
	addc.u32 %r4947, %r4947, %r4920;
	
	// end inline asm
	setp.ne.s32 	%p1267, %r4947, 0;
$L__BB0_136:
	ld.const.u32 	%r274, [const_p];
	setp.gt.u32 	%p204, %r19741, %r19806;
	or.pred  	%p205, %p1267, %p204;
	@%p205 bra 	$L__BB0_150;
	setp.lt.u32 	%p206, %r19741, %r19806;
	@%p206 bra 	$L__BB0_151;
	setp.gt.u32 	%p207, %r19740, %r41;
	@%p207 bra 	$L__BB0_150;
	setp.lt.u32 	%p208, %r19740, %r41;
	@%p208 bra 	$L__BB0_151;
	setp.gt.u32 	%p209, %r19739, %r40;
	@%p209 bra 	$L__BB0_150;
	setp.lt.u32 	%p210, %r19739, %r40;
	@%p210 bra 	$L__BB0_151;
	setp.gt.u32 	%p211, %r19738, %r43;
	@%p211 bra 	$L__BB0_150;
	setp.lt.u32 	%p212, %r19738, %r43;
	@%p212 bra 	$L__BB0_151;
	setp.gt.u32 	%p213, %r19737, %r44;
	@%p213 bra 	$L__BB0_150;
	setp.lt.u32 	%p214, %r19737, %r44;
	@%p214 bra 	$L__BB0_151;
	setp.gt.u32 	%p215, %r19736, %r42;
	@%p215 bra 	$L__BB0_150;
	setp.lt.u32 	%p216, %r19736, %r42;
	@%p216 bra 	$L__BB0_151;
	setp.gt.u32 	%p217, %r19735, %r39;
	@%p217 bra 	$L__BB0_150;
	setp.lt.u32 	%p218, %r19735, %r39;
	setp.lt.u32 	%p219, %r19734, %r274;
	or.pred  	%p220, %p218, %p219;
	@%p220 bra 	$L__BB0_151;
$L__BB0_150:
	// begin inline asm
	sub.cc.u32 %r19734, %r19734, %r274;
	subc.cc.u32 %r19735, %r19735, %r39;
	subc.cc.u32 %r19736, %r19736, %r42;
	subc.cc.u32 %r19737, %r19737, %r44;
	subc.cc.u32 %r19738, %r19738, %r43;
	subc.cc.u32 %r19739, %r19739, %r40;
	subc.cc.u32 %r19740, %r19740, %r41;
	subc.u32 %r19741, %r19741, %r20392;
	
	// end inline asm
$L__BB0_151:
	setp.gt.u32 	%p221, %r19741, %r19806;
	@%p221 bra 	$L__BB0_164;
	bra.uni 	$L__BB0_165;
$L__BB0_152:
	setp.gt.u32 	%p223, %r19740, %r41;
	@%p223 bra 	$L__BB0_164;
	setp.lt.u32 	%p224, %r19740, %r41;
	@%p224 bra 	$L__BB0_166;
	setp.gt.u32 	%p225, %r19739, %r40;
	@%p225 bra 	$L__BB0_164;
	setp.lt.u32 	%p226, %r19739, %r40;
	@%p226 bra 	$L__BB0_166;
	setp.gt.u32 	%p227, %r19738, %r43;
	@%p227 bra 	$L__BB0_164;
	setp.lt.u32 	%p228, %r19738, %r43;
	@%p228 bra 	$L__BB0_166;
	setp.gt.u32 	%p229, %r19737, %r44;
	@%p229 bra 	$L__BB0_164;
	setp.lt.u32 	%p230, %r19737, %r44;
	@%p230 bra 	$L__BB0_166;
	setp.gt.u32 	%p231, %r19736, %r42;
	@%p231 bra 	$L__BB0_164;
	setp.lt.u32 	%p232, %r19736, %r42;
	@%p232 bra 	$L__BB0_166;
	setp.gt.u32 	%p233, %r19735, %r39;
	@%p233 bra 	$L__BB0_164;
	setp.lt.u32 	%p234, %r19735, %r39;
	setp.lt.u32 	%p235, %r19734, %r274;
	or.pred  	%p236, %p234, %p235;
	@%p236 bra 	$L__BB0_166;
$L__BB0_164:
	// begin inline asm
	sub.cc.u32 %r19734, %r19734, %r274;
	subc.cc.u32 %r19735, %r19735, %r39;
	subc.cc.u32 %r19736, %r19736, %r42;
	subc.cc.u32 %r19737, %r19737, %r44;
	subc.cc.u32 %r19738, %r19738, %r43;
	subc.cc.u32 %r19739, %r19739, %r40;
	subc.cc.u32 %r19740, %r19740, %r41;
	subc.u32 %r19741, %r19741, %r20392;
	
	// end inline asm
	bra.uni 	$L__BB0_166;
$L__BB0_165:
	setp.lt.u32 	%p222, %r19741, %r19806;
	@%p222 bra 	$L__BB0_166;
	bra.uni 	$L__BB0_152;
$L__BB0_166:
	mul.wide.u32 	%rd1442, %r19621, 100;
	mov.u64 	%rd1443, G_precomp;
	add.s64 	%rd1444, %rd1443, %rd1442;
	ld.global.u32 	%r5017, [%rd1444+-36];
	// begin inline asm
	mul.lo.u32 %r19758, %r19645, %r5017;
	mul.hi.u32 %r5015, %r19645, %r5017;
	
	// end inline asm
	cvt.u64.u32 	%rd1445, %r5015;
	ld.global.u32 	%r5021, [%rd1444+-32];
	// begin inline asm
	mul.lo.u32 %r5018, %r19645, %r5021;
	mul.hi.u32 %r5019, %r19645, %r5021;
	
	// end inline asm
	cvt.u64.u32 	%rd1446, %r5018;
	add.s64 	%rd1447, %rd1445, %rd1446;
	and.b64  	%rd1448, %rd1447, 4294967295;
	{ .reg .b32 tmp; mov.b64 {tmp, %r5364}, %rd1447; }
	add.s32 	%r5365, %r5019, %r5364;
	cvt.u64.u32 	%rd1449, %r5365;
	ld.global.u32 	%r5025, [%rd1444+-28];
	// begin inline asm
	mul.lo.u32 %r5022, %r19645, %r5025;
	mul.hi.u32 %r5023, %r19645, %r5025;
	
	// end inline asm
	cvt.u64.u32 	%rd1450, %r5022;
	add.s64 	%rd1451, %rd1449, %rd1450;
	and.b64  	%rd1452, %rd1451, 4294967295;
	{ .reg .b32 tmp; mov.b64 {tmp, %r5366}, %rd1451; }
	add.s32 	%r5367, %r5023, %r5366;
	cvt.u64.u32 	%rd1453, %r5367;
	ld.global.u32 	%r5029, [%rd1444+-24];
	// begin inline asm
	mul.lo.u32 %r5026, %r19645, %r5029;
	mul.hi.u32 %r5027, %r19645, %r5029;
	
	// end inline asm
	cvt.u64.u32 	%rd1454, %r5026;
	add.s64 	%rd1455, %rd1453, %rd1454;
	and.b64  	%rd1456, %rd1455, 4294967295;
	{ .reg .b32 tmp; mov.b64 {tmp, %r5368}, %rd1455; }
	add.s32 	%r5369, %r5027, %r5368;
	cvt.u64.u32 	%rd1457, %r5369;
	ld.global.u32 	%r5033, [%rd1444+-20];
	// begin inline asm
	mul.lo.u32 %r5030, %r19645, %r5033;
	mul.hi.u32 %r5031, %r19645, %r5033;
	
	// end inline asm
	cvt.u64.u32 	%rd1458, %r5030;
	add.s64 	%rd1459, %rd1457, %rd1458;
	and.b64  	%rd1460, %rd1459, 4294967295;
	{ .reg .b32 tmp; mov.b64 {tmp, %r5370}, %rd1459; }
	add.s32 	%r5371, %r5031, %r5370;
	cvt.u64.u32 	%rd1461, %r5371;
	ld.global.u32 	%r5037, [%rd1444+-16];
	// begin inline asm
	mul.lo.u32 %r5034, %r19645, %r5037;
	mul.hi.u32 %r5035, %r19645, %r5037;
	
	// end inline asm
	cvt.u64.u32 	%rd1462, %r5034;
	add.s64 	%rd1463, %rd1461, %rd1462;
	and.b64  	%rd1464, %rd1463, 4294967295;
	{ .reg .b32 tmp; mov.b64 {tmp, %r5372}, %rd1463; }
	add.s32 	%r5373, %r5035, %r5372;
	cvt.u64.u32 	%rd1465, %r5373;
	ld.global.u32 	%r5041, [%rd1444+-12];
	// begin inline asm
	mul.lo.u32 %r5038, %r19645, %r5041;
	mul.hi.u32 %r5039, %r19645, %r5041;
	
	// end inline asm
	cvt.u64.u32 	%rd1466, %r5038;
	add.s64 	%rd1467, %rd1465, %rd1466;
	and.b64  	%rd1468, %rd1467, 4294967295;
	{ .reg .b32 tmp; mov.b64 {tmp, %r5374}, %rd1467; }
	add.s32 	%r5375, %r5039, %r5374;
	cvt.u64.u32 	%rd1469, %r5375;
	ld.global.u32 	%r5045, [%rd1444+-8];
	// begin inline asm
	mul.lo.u32 %r5042, %r19645, %r5045;
	mul.hi.u32 %r5043, %r19645, %r5045;
	
	// end inline asm
	cvt.u64.u32 	%rd1470, %r5042;
	add.s64 	%rd1471, %rd1469, %rd1470;
	and.b64  	%rd1472, %rd1471, 4294967295;
	{ .reg .b32 tmp; mov.b64 {tmp, %r5376}, %rd1471; }
	add.s32 	%r5377, %r5043, %r5376;
	cvt.u64.u32 	%rd1473, %r5377;
	ld.global.u32 	%r5049, [%rd1444+-36];
	// begin inline asm
	mul.lo.u32 %r5046, %r19644, %r5049;
	mul.hi.u32 %r5047, %r19644, %r5049;
	
	// end inline asm
	cvt.u64.u32 	%rd1474, %r5046;
	add.s64 	%rd1475, %rd1448, %rd1474;
	{ .reg .b32 tmp; mov.b64 {tmp, %r5378}, %rd1475; }
	add.s32 	%r5379, %r5047, %r5378;
	cvt.u64.u32 	%rd1476, %r5379;
	ld.global.u32 	%r5053, [%rd1444+-32];
	// begin inline asm
	mul.lo.u32 %r5050, %r19644, %r5053;
	mul.hi.u32 %r5051, %r19644, %r5053;
	
	// end inline asm
	cvt.u64.u32 	%rd1477, %r5050;
	add.s64 	%rd1478, %rd1452, %rd1476;
	add.s64 	%rd1479, %rd1478, %rd1477;
	and.b64  	%rd1480, %rd1479, 4294967295;
	{ .reg .b32 tmp; mov.b64 {tmp, %r5380}, %rd1479; }
	add.s32 	%r5381, %r5051, %r5380;
	cvt.u64.u32 	%rd1481, %r5381;
	ld.global.u32 	%r5057, [%rd1444+-28];
	// begin inline asm
	mul.lo.u32 %r5054, %r19644, %r5057;
	mul.hi.u32 %r5055, %r19644, %r5057;
	
	// end inline asm
	cvt.u64.u32 	%rd1482, %r5054;
	add.s64 	%rd1483, %rd1456, %rd1481;
	add.s64 	%rd1484, %rd1483, %rd1482;
	and.b64  	%rd1485, %rd1484, 4294967295;
	{ .reg .b32 tmp; mov.b64 {tmp, %r5382}, %rd1484; }
	add.s32 	%r5383, %r5055, %r5382;
	cvt.u64.u32 	%rd1486, %r5383;
	ld.global.u32 	%r5061, [%rd1444+-24];
	// begin inline asm
	mul.lo.u32 %r5058, %r19644, %r5061;
	mul.hi.u32 %r5059, %r19644, %r5061;
	
	// end inline asm
	cvt.u64.u32 	%rd1487, %r5058;
	add.s64 	%rd1488, %rd1460, %rd1486;
	add.s64 	%rd1489, %rd1488, %rd1487;
	and.b64  	%rd1490, %rd1489, 4294967295;
	{ .reg .b32 tmp; mov.b64 {tmp, %r5384}, %rd1489; }
	add.s32 	%r5385, %r5059, %r5384;
	cvt.u64.u32 	%rd1491, %r5385;
	ld.global.u32 	%r5065, [%rd1444+-20];
	// begin inline asm
	mul.lo.u32 %r5062, %r19644, %r5065;
	mul.hi.u32 %r5063, %r19644, %r5065;
	
	// end inline asm
	cvt.u64.u32 	%rd1492, %r5062;
	add.s64 	%rd1493, %rd1464, %rd1491;
	add.s64 	%rd1494, %rd1493, %rd1492;
	and.b64  	%rd1495, %rd1494, 4294967295;
	{ .reg .b32 tmp; mov.b64 {tmp, %r5386}, %rd1494; }
	add.s32 	%r5387, %r5063, %r5386;
	cvt.u64.u32 	%rd1496, %r5387;
	ld.global.u32 	%r5069, [%rd1444+-16];
	// begin inline asm
	mul.lo.u32 %r5066, %r19644, %r5069;
	mul.hi.u32 %r5067, %r19644, %r5069;
	
	// end inline asm
	cvt.u64.u32 	%rd1497, %r5066;
	add.s64 	%rd1498, %rd1468, %rd1496;
	add.s64 	%rd1499, %rd1498, %rd1497;
	and.b64  	%rd1500, %rd1499, 4294967295;
	{ .reg .b32 tmp; mov.b64 {tmp, %r5388}, %rd1499; }
	add.s32 	%r5389, %r5067, %r5388;
	cvt.u64.u32 	%rd1501, %r5389;
	ld.global.u32 	%r5073, [%rd1444+-12];
	// begin inline asm
	mul.lo.u32 %r5070, %r19644, %r5073;
	mul.hi.u32 %r5071, %r19644, %r5073;
	
	// end inline asm
	cvt.u64.u32 	%rd1502, %r5070;
	add.s64 	%rd1503, %rd1472, %rd1501;
	add.s64 	%rd1504, %rd1503, %rd1502;
	and.b64  	%rd1505, %rd1504, 4294967295;
	{ .reg .b32 tmp; mov.b64 {tmp, %r5390}, %rd1504; }
	add.s32 	%r5391, %r5071, %r5390;
	cvt.u64.u32 	%rd1506, %r5391;
	ld.global.u32 	%r5077, [%rd1444+-8];
	// begin inline asm
	mul.lo.u32 %r5074, %r19644, %r5077;
	mul.hi.u32 %r5075, %r19644, %r5077;
	
	// end inline asm
	cvt.u64.u32 	%rd1507, %r5074;
	add.s64 	%rd1508, %rd1473, %rd1506;
	add.s64 	%rd1509, %rd1508, %rd1507;
	and.b64  	%rd1510, %rd1509, 4294967295;
	{ .reg .b32 tmp; mov.b64 {tmp, %r5392}, %rd1509; }
	add.s32 	%r5393, %r5075, %r5392;
	cvt.u64.u32 	%rd1511, %r5393;
	ld.global.u32 	%r5081, [%rd1444+-36];
	// begin inline asm
	mul.lo.u32 %r5078, %r19643, %r5081;
	mul.hi.u32 %r5079, %r19643, %r5081;
	
	// end inline asm
	cvt.u64.u32 	%rd1512, %r5078;
	add.s64 	%rd1513, %rd1480, %rd1512;
	{ .reg .b32 tmp; mov.b64 {tmp, %r5394}, %rd1513; }
	add.s32 	%r5395, %r5079, %r5394;
	cvt.u64.u32 	%rd1514, %r5395;
	ld.global.u32 	%r5085, [%rd1444+-32];
	// begin inline asm
	mul.lo.u32 %r5082, %r19643, %r5085;
	mul.hi.u32 %r5083, %r19643, %r5085;
	
	// end inline asm
	cvt.u64.u32 	%rd1515, %r5082;
	add.s64 	%rd1516, %rd1485, %rd1514;
	add.s64 	%rd1517, %rd1516, %rd1515;
	and.b64  	%rd1518, %rd1517, 4294967295;
	{ .reg .b32 tmp; mov.b64 {tmp, %r5396}, %rd1517; }
	add.s32 	%r5397, %r5083, %r5396;
	cvt.u64.u32 	%rd1519, %r5397;
	ld.global.u32 	%r5089, [%rd1444+-28];
	// begin inline asm
	mul.lo.u32 %r5086, %r19643, %r5089;
	mul.hi.u32 %r5087, %r19643, %r5089;
	
	// end inline asm
	cvt.u64.u32 	%rd1520, %r5086;
	add.s64 	%rd1521, %rd1490, %rd1519;
	add.s64 	%rd1522, %rd1521, %rd1520;
	and.b64  	%rd1523, %rd1522, 4294967295;
	{ .reg .b32 tmp; mov.b64 {tmp, %r5398}, %rd1522; }
	add.s32 	%r5399, %r5087, %r5398;
	cvt.u64.u32 	%rd1524, %r5399;
	ld.global.u32 	%r5093, [%rd1444+-24];
	// begin inline asm
	mul.lo.u32 %r5090, %r19643, %r5093;
	mul.hi.u32 %r5091, %r19643, %r5093;
	
	// end inline asm
	cvt.u64.u32 	%rd1525, %r5090;
	add.s64 	%rd1526, %rd1495, %rd1524;
	add.s64 	%rd1527, %rd1526, %rd1525;
	and.b64  	%rd1528, %rd1527, 4294967295;
	{ .reg .b32 tmp; mov.b64 {tmp, %r5400}, %rd1527; }
	add.s32 	%r5401, %r5091, %r5400;
	cvt.u64.u32 	%rd1529, %r5401;
	ld.global.u32 	%r5097, [%rd1444+-20];
	// begin inline asm
	mul.lo.u32 %r5094, %r19643, %r5097;
	mul.hi.u32 %r5095, %r19643, %r5097;
	
	// end inline asm
	cvt.u64.u32 	%rd1530, %r5094;
	add.s64 	%rd1531, %rd1500, %rd1529;
	add.s64 	%rd1532, %rd1531, %rd1530;
	and.b64  	%rd1533, %rd1532, 4294967295;
	{ .reg .b32 tmp; mov.b64 {tmp, %r5402}, %rd1532; }
	add.s32 	%r5403, %r5095, %r5402;
	cvt.u64.u32 	%rd1534, %r5403;
	ld.global.u32 	%r5101, [%rd1444+-16];
	// begin inline asm
	mul.lo.u32 %r5098, %r19643, %r5101;
	mul.hi.u32 %r5099, %r19643, %r5101;
	
	// end inline asm
	cvt.u64.u32 	%rd1535, %r5098;
	add.s64 	%rd1536, %rd1505, %rd1534;
	add.s64 	%rd1537, %rd1536, %rd1535;
	and.b64  	%rd1538, %rd1537, 4294967295;
	{ .reg .b32 tmp; mov.b64 {tmp, %r5404}, %rd1537; }
	add.s32 	%r5405, %r5099, %r5404;
	cvt.u64.u32 	%rd1539, %r5405;
	ld.global.u32 	%r5105, [%rd1444+-12];
	// begin inline asm
	mul.lo.u32 %r5102, %r19643, %r5105;
	mul.hi.u32 %r5103, %r19643, %r5105;
	
	// end inline asm
	cvt.u64.u32 	%rd1540, %r5102;
	add.s64 	%rd1541, %rd1510, %rd1539;
	add.s64 	%rd1542, %rd1541, %rd1540;
	and.b64  	%rd1543, %rd1542, 4294967295;
	{ .reg .b32 tmp; mov.b64 {tmp, %r5406}, %rd1542; }
	add.s32 	%r5407, %r5103, %r5406;
	cvt.u64.u32 	%rd1544, %r5407;
	ld.global.u32 	%r5109, [%rd1444+-8];
	// begin inline asm
	mul.lo.u32 %r5106, %r19643, %r5109;
	mul.hi.u32 %r5107, %r19643, %r5109;
	
	// end inline asm
	cvt.u64.u32 	%rd1545, %r5106;
	add.s64 	%rd1546, %rd1511, %rd1544;
	add.s64 	%rd1547, %rd1546, %rd1545;
	and.b64  	%rd1548, %rd1547, 4294967295;
	{ .reg .b32 tmp; mov.b64 {tmp, %r5408}, %rd1547; }
	add.s32 	%r5409, %r5107, %r5408;
	cvt.u64.u32 	%rd1549, %r5409;
	ld.global.u32 	%r5113, [%rd1444+-36];
	// begin inline asm
	mul.lo.u32 %r5110, %r19642, %r5113;
	mul.hi.u32 %r5111, %r19642, %r5113;
	
	// end inline asm
	cvt.u64.u32 	%rd1550, %r5110;
	add.s64 	%rd1551, %rd1518, %rd1550;
	{ .reg .b32 tmp; mov.b64 {tmp, %r5410}, %rd1551; }
	add.s32 	%r5411, %r5111, %r5410;
	cvt.u64.u32 	%rd1552, %r5411;
	ld.global.u32 	%r5117, [%rd1444+-32];
	// begin inline asm
	mul.lo.u32 %r5114, %r19642, %r5117;
	mul.hi.u32 %r5115, %r19642, %r5117;
	
	// end inline asm
	cvt.u64.u32 	%rd1553, %r5114;
	add.s64 	%rd1554, %rd1523, %rd1552;
	add.s64 	%rd1555, %rd1554, %rd1553;
	and.b64  	%rd1556, %rd1555, 4294967295;
	{ .reg .b32 tmp; mov.b64 {tmp, %r5412}, %rd1555; }
	add.s32 	%r5413, %r5115, %r5412;
	cvt.u64.u32 	%rd1557, %r5413;
	ld.global.u32 	%r5121, [%rd1444+-28];
	// begin inline asm
	mul.lo.u32 %r5118, %r19642, %r5121;
	mul.hi.u32 %r5119, %r19642, %r5121;
	
	// end inline asm
	cvt.u64.u32 	%rd1558, %r5118;
	add.s64 	%rd1559, %rd1528, %rd1557;
	add.s64 	%rd1560, %rd1559, %rd1558;
	and.b64  	%rd1561, %rd1560, 4294967295;
	{ .reg .b32 tmp; mov.b64 {tmp, %r5414}, %rd1560; }
	add.s32 	%r5415, %r5119, %r5414;
	cvt.u64.u32 	%rd1562, %r5415;
	ld.global.u32 	%r5125, [%rd1444+-24];
	// begin inline asm
	mul.lo.u32 %r5122, %r19642, %r5125;
	mul.hi.u32 %r5123, %r19642, %r5125;
	
	// end inline asm
	cvt.u64.u32 	%rd1563, %r5122;
	add.s64 	%rd1564, %rd1533, %rd1562;
	add.s64 	%rd1565, %rd1564, %rd1563;
	and.b64  	%rd1566, %rd1565, 4294967295;
	{ .reg .b32 tmp; mov.b64 {tmp, %r5416}, %rd1565; }
	add.s32 	%r5417, %r5123, %r5416;
	cvt.u64.u32 	%rd1567, %r5417;
	ld.global.u32 	%r5129, [%rd1444+-20];
	// begin inline asm
	mul.lo.u32 %r5126, %r19642, %r5129;
	mul.hi.u32 %r5127, %r19642, %r5129;
	
	// end inline asm
	cvt.u64.u32 	%rd1568, %r5126;
	add.s64 	%rd1569, %rd1538, %rd1567;
	add.s64 	%rd1570, %rd1569, %rd1568;
	and.b64  	%rd1571, %rd1570, 4294967295;
	{ .reg .b32 tmp; mov.b64 {tmp, %r5418}, %rd1570; }
	add.s32 	%r5419, %r5127, %r5418;
	cvt.u64.u32 	%rd1572, %r5419;
	ld.global.u32 	%r5133, [%rd1444+-16];
	// begin inline asm
	mul.lo.u32 %r5130, %r19642, %r5133;
	mul.hi.u32 %r5131, %r19642, %r5133;
	
	// end inline asm
	cvt.u64.u32 	%rd1573, %r5130;
	add.s64 	%rd1574, %rd1543, %rd1572;
	add.s64 	%rd1575, %rd1574, %rd1573;
	and.b64  	%rd1576, %rd1575, 4294967295;
	{ .reg .b32 tmp; mov.b64 {tmp, %r5420}, %rd1575; }
	add.s32 	%r5421, %r5131, %r5420;
	cvt.u64.u32 	%rd1577, %r5421;
	ld.global.u32 	%r5137, [%rd1444+-12];
	// begin inline asm
	mul.lo.u32 %r5134, %r19642, %r5137;
	mul.hi.u32 %r5135, %r19642, %r5137;
	
	// end inline asm
	cvt.u64.u32 	%rd1578, %r5134;
	add.s64 	%rd1579, %rd1548, %rd1577;
	add.s64 	%rd1580, %rd1579, %rd1578;
	and.b64  	%rd1581, %rd1580, 4294967295;
	{ .reg .b32 tmp; mov.b64 {tmp, %r5422}, %rd1580; }
	add.s32 	%r5423, %r5135, %r5422;
	cvt.u64.u32 	%rd1582, %r5423;
	ld.global.u32 	%r5141, [%rd1444+-8];
	// begin inline asm
	mul.lo.u32 %r5138, %r19642, %r5141;
	mul.hi.u32 %r5139, %r19642, %r5141;
	
	// end inline asm
	cvt.u64.u32 	%rd1583, %r5138;
	add.s64 	%rd1584, %rd1549, %rd1582;
	add.s64 	%rd1585, %rd1584, %rd1583;
	and.b64  	%rd1586, %rd1585, 4294967295;
	{ .reg .b32 tmp; mov.b64 {tmp, %r5424}, %rd1585; }
	add.s32 	%r5425, %r5139, %r5424;
	cvt.u64.u32 	%rd1587, %r5425;
	ld.global.u32 	%r5145, [%rd1444+-36];
	// begin inline asm
	mul.lo.u32 %r5142, %r19641, %r5145;
	mul.hi.u32 %r5143, %r19641, %r5145;
	
	// end inline asm
	cvt.u64.u32 	%rd1588, %r5142;
	add.s64 	%rd1589, %rd1556, %rd1588;
	{ .reg .b32 tmp; mov.b64 {tmp, %r5426}, %rd1589; }
	add.s32 	%r5427, %r5143, %r5426;
	cvt.u64.u32 	%rd1590, %r5427;
	ld.global.u32 	%r5149, [%rd1444+-32];
	// begin inline asm
	mul.lo.u32 %r5146, %r19641, %r5149;
	mul.hi.u32 %r5147, %r19641, %r5149;
	
	// end inline asm
	cvt.u64.u32 	%rd1591, %r5146;
	add.s64 	%rd1592, %rd1561, %rd1590;
	add.s64 	%rd1593, %rd1592, %rd1591;
	and.b64  	%rd1594, %rd1593, 4294967295;
	{ .reg .b32 tmp; mov.b64 {tmp, %r5428}, %rd1593; }
	add.s32 	%r5429, %r5147, %r5428;
	cvt.u64.u32 	%rd1595, %r5429;
	ld.global.u32 	%r5153, [%rd1444+-28];
	// begin inline asm
	mul.lo.u32 %r5150, %r19641, %r5153;
	mul.hi.u32 %r5151, %r19641, %r5153;
	
	// end inline asm
	cvt.u64.u32 	%rd1596, %r5150;
	add.s64 	%rd1597, %rd1566, %rd1595;
	add.s64 	%rd1598, %rd1597, %rd1596;
	and.b64  	%rd1599, %rd1598, 4294967295;
	{ .reg .b32 tmp; mov.b64 {tmp, %r5430}, %rd1598; }
	add.s32 	%r5431, %r5151, %r5430;
	cvt.u64.u32 	%rd1600, %r5431;
	ld.global.u32 	%r5157, [%rd1444+-24];
	// begin inline asm
	mul.lo.u32 %r5154, %r19641, %r5157;
	mul.hi.u32 %r5155, %r19641, %r5157;
	
	// end inline asm
	cvt.u64.u32 	%rd1601, %r5154;
	add.s64 	%rd1602, %rd1571, %rd1600;
	add.s64 	%rd1603, %rd1602, %rd1601;
	and.b64  	%rd1604, %rd1603, 4294967295;
	{ .reg .b32 tmp; mov.b64 {tmp, %r5432}, %rd1603; }
	add.s32 	%r5433, %r5155, %r5432;
	cvt.u64.u32 	%rd1605, %r5433;
	ld.global.u32 	%r5161, [%rd1444+-20];
	// begin inline asm
	mul.lo.u32 %r5158, %r19641, %r5161;
	mul.hi.u32 %r5159, %r19641, %r5161;
	
	// end inline asm
	cvt.u64.u32 	%rd1606, %r5158;
	add.s64 	%rd1607, %rd1576, %rd1605;
	add.s64 	%rd1608, %rd1607, %rd1606;
	and.b64  	%rd1609, %rd1608, 4294967295;
	{ .reg .b32 tmp; mov.b64 {tmp, %r5434}, %rd1608; }
	add.s32 	%r5435, %r5159, %r5434;
	cvt.u64.u32 	%rd1610, %r5435;
	ld.global.u32 	%r5165, [%rd1444+-16];
	// begin inline asm
	mul.lo.u32 %r5162, %r19641, %r5165;
	mul.hi.u32 %r5163, %r19641, %r5165;
	
	// end inline asm
	cvt.u64.u32 	%rd1611, %r5162;
	add.s64 	%rd1612, %rd1581, %rd1610;
	add.s64 	%rd1613, %rd1612, %rd1611;
	and.b64  	%rd1614, %rd1613, 4294967295;
	{ .reg .b32 tmp; mov.b64 {tmp, %r5436}, %rd1613; }
	add.s32 	%r5437, %r5163, %r5436;
	cvt.u64.u32 	%rd1615, %r5437;
	ld.global.u32 	%r5169, [%rd1444+-12];
	// begin inline asm
	mul.lo.u32 %r5166, %r19641, %r5169;
	mul.hi.u32 %r5167, %r19641, %r5169;
	
	// end inline asm
	cvt.u64.u32 	%rd1616, %r5166;
	add.s64 	%rd1617, %rd1586, %rd1615;
	add.s64 	%rd1618, %rd1617, %rd1616;
	and.b64  	%rd1619, %rd1618, 4294967295;
	{ .reg .b32 tmp; mov.b64 {tmp, %r5438}, %rd1618; }
	add.s32 	%r5439, %r5167, %r5438;
	cvt.u64.u32 	%rd1620, %r5439;
	ld.global.u32 	%r5173, [%rd1444+-8];
	// begin inline asm
	mul.lo.u32 %r5170, %r19641, %r5173;
	mul.hi.u32 %r5171, %r19641, %r5173;
	
	// end inline asm
	cvt.u64.u32 	%rd1621, %r5170;
	add.s64 	%rd1622, %rd1587, %rd1620;
	add.s64 	%rd1623, %rd1622, %rd1621;
	and.b64  	%rd1624, %rd1623, 4294967295;
	{ .reg .b32 tmp; mov.b64 {tmp, %r5440}, %rd1623; }
	add.s32 	%r5441, %r5171, %r5440;
	cvt.u64.u32 	%rd1625, %r5441;
	ld.global.u32 	%r5177, [%rd1444+-36];
	// begin inline asm
	mul.lo.u32 %r5174, %r19640, %r5177;
	mul.hi.u32 %r5175, %r19640, %r5177;
	
	// end inline asm
	cvt.u64.u32 	%rd1626, %r5174;
	add.s64 	%rd1627, %rd1594, %rd1626;
	{ .reg .b32 tmp; mov.b64 {tmp, %r5442}, %rd1627; }
	add.s32 	%r5443, %r5175, %r5442;
	cvt.u64.u32 	%rd1628, %r5443;
	ld.global.u32 	%r5181, [%rd1444+-32];
	// begin inline asm
	mul.lo.u32 %r5178, %r19640, %r5181;
	mul.hi.u32 %r5179, %r19640, %r5181;
	
	// end inline asm
	cvt.u64.u32 	%rd1629, %r5178;
	add.s64 	%rd1630, %rd1599, %rd1628;
	add.s64 	%rd1631, %rd1630, %rd1629;
	and.b64  	%rd1632, %rd1631, 4294967295;
	{ .reg .b32 tmp; mov.b64 {tmp, %r5444}, %rd1631; }
	add.s32 	%r5445, %r5179, %r5444;
	cvt.u64.u32 	%rd1633, %r5445;
	ld.global.u32 	%r5185, [%rd1444+-28];
	// begin inline asm
	mul.lo.u32 %r5182, %r19640, %r5185;
	mul.hi.u32 %r5183, %r19640, %r5185;
	
	// end inline asm
	cvt.u64.u32 	%rd1634, %r5182;
	add.s64 	%rd1635, %rd1604, %rd1633;
	add.s64 	%rd1636, %rd1635, %rd1634;
	and.b64  	%rd1637, %rd1636, 4294967295;
	{ .reg .b32 tmp; mov.b64 {tmp, %r5446}, %rd1636; }
	add.s32 	%r5447, %r5183, %r5446;
	cvt.u64.u32 	%rd1638, %r5447;
	ld.global.u32 	%r5189, [%rd1444+-24];
	// begin inline asm
	mul.lo.u32 %r5186, %r19640, %r5189;
	mul.hi.u32 %r5187, %r19640, %r5189;
	
	// end inline asm
	cvt.u64.u32 	%rd1639, %r5186;
	add.s64 	%rd1640, %rd1609, %rd1638;
	add.s64 	%rd1641, %rd1640, %rd1639;
	and.b64  	%rd1642, %rd1641, 4294967295;
	{ .reg .b32 tmp; mov.b64 {tmp, %r5448}, %rd1641; }
	add.s32 	%r5449, %r5187, %r5448;
	cvt.u64.u32 	%rd1643, %r5449;
	ld.global.u32 	%r5193, [%rd1444+-20];
	// begin inline asm
	mul.lo.u32 %r5190, %r19640, %r5193;
	mul.hi.u32 %r5191, %r19640, %r5193;
	
	// end inline asm
	cvt.u64.u32 	%rd1644, %r5190;
	add.s64 	%rd1645, %rd1614, %rd1643;
	add.s64 	%rd1646, %rd1645, %rd1644;
	and.b64  	%rd1647, %rd1646, 4294967295;
	{ .reg .b32 tmp; mov.b64 {tmp, %r5450}, %rd1646; }
	add.s32 	%r5451, %r5191, %r5450;
	cvt.u64.u32 	%rd1648, %r5451;
	ld.global.u32 	%r5197, [%rd1444+-16];
	// begin inline asm
	mul.lo.u32 %r5194, %r19640, %r5197;
	mul.hi.u32 %r5195, %r19640, %r5197;
	
	// end inline asm
	cvt.u64.u32 	%rd1649, %r5194;
	add.s64 	%rd1650, %rd1619, %rd1648;
	add.s64 	%rd1651, %rd1650, %rd1649;
	and.b64  	%rd1652, %rd1651, 4294967295;
	{ .reg .b32 tmp; mov.b64 {tmp, %r5452}, %rd1651; }
	add.s32 	%r5453, %r5195, %r5452;
	cvt.u64.u32 	%rd1653, %r5453;
	ld.global.u32 	%r5201, [%rd1444+-12];
	// begin inline asm
	mul.lo.u32 %r5198, %r19640, %r5201;
	mul.hi.u32 %r5199, %r19640, %r5201;
	
	// end inline asm
	cvt.u64.u32 	%rd1654, %r5198;
	add.s64 	%rd1655, %rd1624, %rd1653;
	add.s64 	%rd1656, %rd1655, %rd1654;
	and.b64  	%rd1657, %rd1656, 4294967295;
	{ .reg .b32 tmp; mov.b64 {tmp, %r5454}, %rd1656; }
	add.s32 	%r5455, %r5199, %r5454;
	cvt.u64.u32 	%rd1658, %r5455;
	ld.global.u32 	%r5205, [%rd1444+-8];
	// begin inline asm
	mul.lo.u32 %r5202, %r19640, %r5205;
	mul.hi.u32 %r5203, %r19640, %r5205;
	
	// end inline asm
	cvt.u64.u32 	%rd1659, %r5202;
	add.s64 	%rd1660, %rd1625, %rd1658;
	add.s64 	%rd1661, %rd1660, %rd1659;
	and.b64  	%rd1662, %rd1661, 4294967295;
	{ .reg .b32 tmp; mov.b64 {tmp, %r5456}, %rd1661; }
	add.s32 	%r5457, %r5203, %r5456;
	cvt.u64.u32 	%rd1663, %r5457;
	ld.global.u32 	%r5209, [%rd1444+-36];
	// begin inline asm
	mul.lo.u32 %r5206, %r19639, %r5209;
	mul.hi.u32 %r5207, %r19639, %r5209;
	
	// end inline asm
	cvt.u64.u32 	%rd1664, %r5206;
	add.s64 	%rd1665, %rd1632, %rd1664;
	{ .reg .b32 tmp; mov.b64 {tmp, %r5458}, %rd1665; }
	add.s32 	%r5459, %r5207, %r5458;
	cvt.u64.u32 	%rd1666, %r5459;
	ld.global.u32 	%r5213, [%rd1444+-32];
	// begin inline asm
	mul.lo.u32 %r5210, %r19639, %r5213;
	mul.hi.u32 %r5211, %r19639, %r5213;
	
	// end inline asm
	cvt.u64.u32 	%rd1667, %r5210;
	add.s64 	%rd1668, %rd1637, %rd1666;
	add.s64 	%rd1669, %rd1668, %rd1667;
	and.b64  	%rd1670, %rd1669, 4294967295;
	{ .reg .b32 tmp; mov.b64 {tmp, %r5460}, %rd1669; }
	add.s32 	%r5461, %r5211, %r5460;
	cvt.u64.u32 	%rd1671, %r5461;
	ld.global.u32 	%r5217, [%rd1444+-28];
	// begin inline asm
	mul.lo.u32 %r5214, %r19639, %r5217;
	mul.hi.u32 %r5215, %r19639, %r5217;
	
	// end inline asm
	cvt.u64.u32 	%rd1672, %r5214;
	add.s64 	%rd1673, %rd1642, %rd1671;
	add.s64 	%rd1674, %rd1673, %rd1672;
	and.b64  	%rd1675, %rd1674, 4294967295;
	{ .reg .b32 tmp; mov.b64 {tmp, %r5462}, %rd1674; }
	add.s32 	%r5463, %r5215, %r5462;
	cvt.u64.u32 	%rd1676, %r5463;
	ld.global.u32 	%r5221, [%rd1444+-24];
	// begin inline asm
	mul.lo.u32 %r5218, %r19639, %r5221;
	mul.hi.u32 %r5219, %r19639, %r5221;
	
	// end inline asm
	cvt.u64.u32 	%rd1677, %r5218;
	add.s64 	%rd1678, %rd1647, %rd1676;
	add.s64 	%rd1679, %rd1678, %rd1677;
	and.b64  	%rd1680, %rd1679, 4294967295;
	{ .reg .b32 tmp; mov.b64 {tmp, %r5464}, %rd1679; }
	add.s32 	%r5465, %r5219, %r5464;
	cvt.u64.u32 	%rd1681, %r5465;
	ld.global.u32 	%r5225, [%rd1444+-20];
	// begin inline asm
	mul.lo.u32 %r5222, %r19639, %r5225;
	mul.hi.u32 %r5223, %r19639, %r5225;
	
	// end inline asm
	cvt.u64.u32 	%rd1682, %r5222;
	add.s64 	%rd1683, %rd1652, %rd1681;
	add.s64 	%rd1684, %rd1683, %rd1682;
	and.b64  	%rd1685, %rd1684, 4294967295;
	{ .reg .b32 tmp; mov.b64 {tmp, %r5466}, %rd1684; }
	add.s32 	%r5467, %r5223, %r5466;
	cvt.u64.u32 	%rd1686, %r5467;
	ld.global.u32 	%r5229, [%rd1444+-16];
	// begin inline asm
	mul.lo.u32 %r5226, %r19639, %r5229;
	mul.hi.u32 %r5227, %r19639, %r5229;
	
	// end inline asm
	cvt.u64.u32 	%rd1687, %r5226;
	add.s64 	%rd1688, %rd1657, %rd1686;
	add.s64 	%rd1689, %rd1688, %rd1687;
	and.b64  	%rd1690, %rd1689, 4294967295;
	{ .reg .b32 tmp; mov.b64 {tmp, %r5468}, %rd1689; }
	add.s32 	%r5469, %r5227, %r5468;
	cvt.u64.u32 	%rd1691, %r5469;
	ld.global.u32 	%r5233, [%rd1444+-12];
	// begin inline asm
	mul.lo.u32 %r5230, %r19639, %r5233;
	mul.hi.u32 %r5231, %r19639, %r5233;
	
	// end inline asm
	cvt.u64.u32 	%rd1692, %r5230;
	add.s64 	%rd1693, %rd1662, %rd1691;
	add.s64 	%rd1694, %rd1693, %rd1692;
	and.b64  	%rd1695, %rd1694, 4294967295;
	{ .reg .b32 tmp; mov.b64 {tmp, %r5470}, %rd1694; }
	add.s32 	%r5471, %r5231, %r5470;
	cvt.u64.u32 	%rd1696, %r5471;
	ld.global.u32 	%r5237, [%rd1444+-8];
	// begin inline asm
	mul.lo.u32 %r5234, %r19639, %r5237;
	mul.hi.u32 %r5235, %r19639, %r5237;
	
	// end inline asm
	cvt.u64.u32 	%rd1697, %r5234;
	add.s64 	%rd1698, %rd1663, %rd1696;
	add.s64 	%rd1699, %rd1698, %rd1697;
	and.b64  	%rd1700, %rd1699, 4294967295;
	{ .reg .b32 tmp; mov.b64 {tmp, %r5472}, %rd1699; }
	add.s32 	%r5473, %r5235, %r5472;
	cvt.u64.u32 	%rd1701, %r5473;
	ld.global.u32 	%r5241, [%rd1444+-36];
	// begin inline asm
	mul.lo.u32 %r5238, %r19638, %r5241;
	mul.hi.u32 %r5239, %r19638, %r5241;
	
	// end inline asm
	cvt.u64.u32 	%rd1702, %r5238;
	add.s64 	%rd1703, %rd1670, %rd1702;
	{ .reg .b32 tmp; mov.b64 {tmp, %r5474}, %rd1703; }
	add.s32 	%r5475, %r5239, %r5474;
	cvt.u64.u32 	%rd1704, %r5475;
	ld.global.u32 	%r5245, [%rd1444+-32];
	// begin inline asm
	mul.lo.u32 %r5242, %r19638, %r5245;
	mul.hi.u32 %r5243, %r19638, %r5245;
	
	// end inline asm
	cvt.u64.u32 	%rd1705, %r5242;
	add.s64 	%rd1706, %rd1675, %rd1704;
	add.s64 	%rd1707, %rd1706, %rd1705;
	{ .reg .b32 tmp; mov.b64 {tmp, %r5476}, %rd1707; }
	add.s32 	%r5477, %r5243, %r5476;
	cvt.u64.u32 	%rd1708, %r5477;
	ld.global.u32 	%r5249, [%rd1444+-28];
	// begin inline asm
	mul.lo.u32 %r5246, %r19638, %r5249;
	mul.hi.u32 %r5247, %r19638, %r5249;
	
	// end inline asm
	cvt.u64.u32 	%rd1709, %r5246;
	add.s64 	%rd1710, %rd1680, %rd1708;
	add.s64 	%rd1711, %rd1710, %rd1709;
	{ .reg .b32 tmp; mov.b64 {tmp, %r5478}, %rd1711; }
	add.s32 	%r5479, %r5247, %r5478;
	cvt.u64.u32 	%rd1712, %r5479;
	ld.global.u32 	%r5253, [%rd1444+-24];
	// begin inline asm
	mul.lo.u32 %r5250, %r19638, %r5253;
	mul.hi.u32 %r5251, %r19638, %r5253;
	
	// end inline asm
	cvt.u64.u32 	%rd1713, %r5250;
	add.s64 	%rd1714, %rd1685, %rd1712;
	add.s64 	%rd1715, %rd1714, %rd1713;
	{ .reg .b32 tmp; mov.b64 {tmp, %r5480}, %rd1715; }
	add.s32 	%r5481, %r5251, %r5480;
	cvt.u64.u32 	%rd1716, %r5481;
	ld.global.u32 	%r5257, [%rd1444+-20];
	// begin inline asm
	mul.lo.u32 %r5254, %r19638, %r5257;
	mul.hi.u32 %r5255, %r19638, %r5257;
	
	// end inline asm
	cvt.u64.u32 	%rd1717, %r5254;
	add.s64 	%rd1718, %rd1690, %rd1716;
	add.s64 	%rd1719, %rd1718, %rd1717;
	{ .reg .b32 tmp; mov.b64 {tmp, %r5482}, %rd1719; }
	add.s32 	%r5483, %r5255, %r5482;
	cvt.u64.u32 	%rd1720, %r5483;
	ld.global.u32 	%r5261, [%rd1444+-16];
	// begin inline asm
	mul.lo.u32 %r5258, %r19638, %r5261;
	mul.hi.u32 %r5259, %r19638, %r5261;
	
	// end inline asm
	cvt.u64.u32 	%rd1721, %r5258;
	add.s64 	%rd1722, %rd1695, %rd1720;
	add.s64 	%rd1723, %rd1722, %rd1721;
	{ .reg .b32 tmp; mov.b64 {tmp, %r5484}, %rd1723; }
	add.s32 	%r5485, %r5259, %r5484;
	cvt.u64.u32 	%rd1724, %r5485;
	ld.global.u32 	%r5265, [%rd1444+-12];
	// begin inline asm
	mul.lo.u32 %r5262, %r19638, %r5265;
	mul.hi.u32 %r5263, %r19638, %r5265;
	
	// end inline asm
	cvt.u64.u32 	%rd1725, %r5262;
	add.s64 	%rd1726, %rd1700, %rd1724;
	add.s64 	%rd1727, %rd1726, %rd1725;
	{ .reg .b32 tmp; mov.b64 {tmp, %r5486}, %rd1727; }
	add.s32 	%r5487, %r5263, %r5486;
	cvt.u64.u32 	%rd1728, %r5487;
	ld.global.u32 	%r5269, [%rd1444+-8];
	// begin inline asm
	mul.lo.u32 %r5266, %r19638, %r5269;
	mul.hi.u32 %r5267, %r19638, %r5269;
	
	// end inline asm
	cvt.u64.u32 	%rd1729, %r5266;
	add.s64 	%rd1730, %rd1701, %rd1728;
	add.s64 	%rd1731, %rd1730, %rd1729;
	{ .reg .b32 tmp; mov.b64 {tmp, %r5488}, %rd1731; }
	add.s32 	%r5354, %r5267, %r5488;
	cvt.u32.u64 	%r19759, %rd1475;
	cvt.u32.u64 	%r19760, %rd1513;
	cvt.u32.u64 	%r19761, %rd1551;
	cvt.u32.u64 	%r19762, %rd1589;
	cvt.u32.u64 	%r19763, %rd1627;
	cvt.u32.u64 	%r19764, %rd1665;
	cvt.u32.u64 	%r19765, %rd1703;
	cvt.u32.u64 	%r5347, %rd1707;
	cvt.u32.u64 	%r5348, %rd1711;
	cvt.u32.u64 	%r5349, %rd1715;
	cvt.u32.u64 	%r5350, %rd1719;
	cvt.u32.u64 	%r5351, %rd1723;
	cvt.u32.u64 	%r5352, %rd1727;
	cvt.u32.u64 	%r5353, %rd1731;
	mov.b32 	%r5308, 977;
	mov.b32 	%r5346, 0;
	// begin inline asm
	mad.lo.cc.u32 %r5270, %r5347, %r5308, %r5346;
	madc.hi.u32 %r5271, %r5347, %r5308, 0;
	
	// end inline asm
	// begin inline asm
	mad.lo.cc.u32 %r5275, %r5348, %r5308, %r5271;
	madc.hi.u32 %r5276, %r5348, %r5308, 0;
	
	// end inline asm
	// begin inline asm
	mad.lo.cc.u32 %r5280, %r5349, %r5308, %r5276;
	madc.hi.u32 %r5281, %r5349, %r5308, 0;
	
	// end inline asm
	// begin inline asm
	mad.lo.cc.u32 %r5285, %r5350, %r5308, %r5281;
	madc.hi.u32 %r5286, %r5350, %r5308, 0;
	
	// end inline asm
	// begin inline asm
	mad.lo.cc.u32 %r5290, %r5351, %r5308, %r5286;
	madc.hi.u32 %r5291, %r5351, %r5308, 0;
	
	// end inline asm
	// begin inline asm
	mad.lo.cc.u32 %r5295, %r5352, %r5308, %r5291;
	madc.hi.u32 %r5296, %r5352, %r5308, 0;
	
	// end inline asm
	// begin inline asm
	mad.lo.cc.u32 %r5300, %r5353, %r5308, %r5296;
	madc.hi.u32 %r5301, %r5353, %r5308, 0;
	
	// end inline asm
	// begin inline asm
	mad.lo.cc.u32 %r5305, %r5354, %r5308, %r5301;
	madc.hi.u32 %r5306, %r5354, %r5308, 0;
	
	// end inline asm
	mov.u32 	%r5345, %r5346;
	// begin inline asm
	add.cc.u32 %r19758, %r19758, %r5270;
	addc.cc.u32 %r19759, %r19759, %r5275;
	addc.cc.u32 %r19760, %r19760, %r5280;
	addc.cc.u32 %r19761, %r19761, %r5285;
	addc.cc.u32 %r19762, %r19762, %r5290;
	addc.cc.u32 %r19763, %r19763, %r5295;
	addc.cc.u32 %r19764, %r19764, %r5300;
	addc.cc.u32 %r19765, %r19765, %r5305;
	addc.u32 %r5345, %r5345, %r5306;
	
	// end inline asm
	// begin inline asm
	add.cc.u32 %r19758, %r19758, %r5346;
	addc.cc.u32 %r19759, %r19759, %r5347;
	addc.cc.u32 %r19760, %r19760, %r5348;
	addc.cc.u32 %r19761, %r19761, %r5349;
	addc.cc.u32 %r19762, %r19762, %r5350;
	addc.cc.u32 %r19763, %r19763, %r5351;
	addc.cc.u32 %r19764, %r19764, %r5352;
	addc.cc.u32 %r19765, %r19765, %r5353;
	addc.u32 %r5345, %r5345, %r5354;
	
	// end inline asm
	setp.eq.s32 	%p238, %r5345, 0;
	mov.pred 	%p1268, 0;
	@%p238 bra 	$L__BB0_168;
	mov.b32 	%r5492, 977;
	// begin inline asm
	mul.lo.u32 %r5493, %r5345, %r5492;
	mul.hi.u32 %r5494, %r5345, %r5492;
	
	// end inline asm
	mov.b32 	%r5528, 0;
	mov.u32 	%r5495, %r5528;
	mov.u32 	%r5496, %r5528;
	mov.u32 	%r5497, %r5528;
	mov.u32 	%r5498, %r5528;
	mov.u32 	%r5499, %r5528;
	mov.u32 	%r5500, %r5528;
	mov.u32 	%r5501, %r5528;
	// begin inline asm
	add.cc.u32 %r5493, %r5493, %r5501;
	addc.cc.u32 %r5494, %r5494, %r5345;
	addc.cc.u32 %r5495, %r5495, %r5501;
	addc.cc.u32 %r5496, %r5496, %r5501;
	addc.cc.u32 %r5497, %r5497, %r5501;
	addc.cc.u32 %r5498, %r5498, %r5501;
	addc.cc.u32 %r5499, %r5499, %r5501;
	addc.cc.u32 %r5500, %r5500, %r5501;
	addc.u32 %r5501, %r5501, %r5501;
	
	// end inline asm
	// begin inline asm
	add.cc.u32 %r19758, %r19758, %r5493;
	addc.cc.u32 %r19759, %r19759, %r5494;
	addc.cc.u32 %r19760, %r19760, %r5495;
	addc.cc.u32 %r19761, %r19761, %r5496;
	addc.cc.u32 %r19762, %r19762, %r5497;
	addc.cc.u32 %r19763, %r19763, %r5498;
	addc.cc.u32 %r19764, %r19764, %r5499;
	addc.cc.u32 %r19765, %r19765, %r5500;
	addc.u32 %r5528, %r5528, %r5501;
	
	// end inline asm
	setp.ne.s32 	%p1268, %r5528, 0;
$L__BB0_168:
	ld.const.u32 	%r333, [const_p+4];
	ld.const.u32 	%r334, [const_p+20];
	ld.const.u32 	%r335, [const_p+24];
	ld.const.u32 	%r336, [const_p+8];
	ld.const.u32 	%r337, [const_p+16];
	ld.const.u32 	%r338, [const_p+12];
	setp.gt.u32 	%p239, %r19765, %r19806;
	or.pred  	%p240, %p1268, %p239;
	@%p240 bra 	$L__BB0_182;
	setp.lt.u32 	%p241, %r19765, %r19806;
	@%p241 bra 	$L__BB0_183;
	setp.gt.u32 	%p242, %r19764, %r335;
	@%p242 bra 	$L__BB0_182;
	setp.lt.u32 	%p243, %r19764, %r335;
	@%p243 bra 	$L__BB0_183;
	setp.gt.u32 	%p244, %r19763, %r334;
	@%p244 bra 	$L__BB0_182;
	setp.lt.u32 	%p245, %r19763, %r334;
	@%p245 bra 	$L__BB0_183;
	setp.gt.u32 	%p246, %r19762, %r337;
	@%p246 bra 	$L__BB0_182;
	setp.lt.u32 	%p247, %r19762, %r337;
	@%p247 bra 	$L__BB0_183;
	setp.gt.u32 	%p248, %r19761, %r338;
	@%p248 bra 	$L__BB0_182;
	setp.lt.u32 	%p249, %r19761, %r338;
	@%p249 bra 	$L__BB0_183;
	setp.gt.u32 	%p250, %r19760, %r336;
	@%p250 bra 	$L__BB0_182;
	setp.lt.u32 	%p251, %r19760, %r336;
	@%p251 bra 	$L__BB0_183;
	setp.gt.u32 	%p252, %r19759, %r333;
	@%p252 bra 	$L__BB0_182;
	setp.lt.u32 	%p253, %r19759, %r333;
	setp.lt.u32 	%p254, %r19758, %r274;
	or.pred  	%p255, %p253, %p254;
	@%p255 bra 	$L__BB0_183;
$L__BB0_182:
	// begin inline asm
	sub.cc.u32 %r19758, %r19758, %r274;
	subc.cc.u32 %r19759, %r19759, %r333;
	subc.cc.u32 %r19760, %r19760, %r336;
	subc.cc.u32 %r19761, %r19761, %r338;
	subc.cc.u32 %r19762, %r19762, %r337;
	subc.cc.u32 %r19763, %r19763, %r334;
	subc.cc.u32 %r19764, %r19764, %r335;
	subc.u32 %r19765, %r19765, %r20392;
	
	// end inline asm
$L__BB0_183:
	setp.gt.u32 	%p256, %r19765, %r19806;
	@%p256 bra 	$L__BB0_196;
	bra.uni 	$L__BB0_197;
$L__BB0_184:
	setp.gt.u32 	%p258, %r19764, %r335;
	@%p258 bra 	$L__BB0_196;
	setp.lt.u32 	%p259, %r19764, %r335;
	@%p259 bra 	$L__BB0_198;
	setp.gt.u32 	%p260, %r19763, %r334;
	@%p260 bra 	$L__BB0_196;
	setp.lt.u32 	%p261, %r19763, %r334;
	@%p261 bra 	$L__BB0_198;
	setp.gt.u32 	%p262, %r19762, %r337;
	@%p262 bra 	$L__BB0_196;
	setp.lt.u32 	%p263, %r19762, %r337;
	@%p263 bra 	$L__BB0_198;
	setp.gt.u32 	%p264, %r19761, %r338;
	@%p264 bra 	$L__BB0_196;
	setp.lt.u32 	%p265, %r19761, %r338;
	@%p265 bra 	$L__BB0_198;
	setp.gt.u32 	%p266, %r19760, %r336;
	@%p266 bra 	$L__BB0_196;
	setp.lt.u32 	%p267, %r19760, %r336;
	@%p267 bra 	$L__BB0_198;
	setp.gt.u32 	%p268, %r19759, %r333;
	@%p268 bra 	$L__BB0_196;
	setp.lt.u32 	%p269, %r19759, %r333;
	setp.lt.u32 	%p270, %r19758, %r274;
	or.pred  	%p271, %p269, %p270;
	@%p271 bra 	$L__BB0_198;
$L__BB0_196:
	// begin inline asm
	sub.cc.u32 %r19758, %r19758, %r274;
	subc.cc.u32 %r19759, %r19759, %r333;
	subc.cc.u32 %r19760, %r19760, %r336;
	subc.cc.u32 %r19761, %r19761, %r338;
	subc.cc.u32 %r19762, %r19762, %r337;
	subc.cc.u32 %r19763, %r19763, %r334;
	subc.cc.u32 %r19764, %r19764, %r335;
	subc.u32 %r19765, %r19765, %r20392;
	
	// end inline asm
	bra.uni 	$L__BB0_198;
$L__BB0_197:
	setp.lt.u32 	%p257, %r19765, %r19806;
	@%p257 bra 	$L__BB0_198;
	bra.uni 	$L__BB0_184;
$L__BB0_198:
	ld.global.u32 	%r5597, [%rd1444+-68];
	// begin inline asm
	mul.lo.u32 %r19782, %r5597, %r19734;
	mul.hi.u32 %r5596, %r5597, %r19734;
	
	// end inline asm
	cvt.u64.u32 	%rd1735, %r5596;
	// begin inline asm
	mul.lo.u32 %r5599, %r5597, %r19735;
	mul.hi.u32 %r5600, %r5597, %r19735;
	
	// end inline asm
	cvt.u64.u32 	%rd1736, %r5599;
	add.s64 	%rd1737, %rd1735, %rd1736;
	and.b64  	%rd1738, %rd1737, 4294967295;
	{ .reg .b32 tmp; mov.b64 {tmp, %r5945}, %rd1737; }
	add.s32 	%r5946, %r5600, %r5945;
	cvt.u64.u32 	%rd1739, %r5946;
	// begin inline asm
	mul.lo.u32 %r5603, %r5597, %r19736;
	mul.hi.u32 %r5604, %r5597, %r19736;
	
	// end inline asm
	cvt.u64.u32 	%rd1740, %r5603;
	add.s64 	%rd1741, %rd1739, %rd1740;
	and.b64  	%rd1742, %rd1741, 4294967295;
	{ .reg .b32 tmp; mov.b64 {tmp, %r5947}, %rd1741; }
	add.s32 	%r5948, %r5604, %r5947;
	cvt.u64.u32 	%rd1743, %r5948;
	// begin inline asm
	mul.lo.u32 %r5607, %r5597, %r19737;
	mul.hi.u32 %r5608, %r5597, %r19737;
	
	// end inline asm
	cvt.u64.u32 	%rd1744, %r5607;
	add.s64 	%rd1745, %rd1743, %rd1744;
	and.b64  	%rd1746, %rd1745, 4294967295;
	{ .reg .b32 tmp; mov.b64 {tmp, %r5949}, %rd1745; }
	add.s32 	%r5950, %r5608, %r5949;
	cvt.u64.u32 	%rd1747, %r5950;
	// begin inline asm
	mul.lo.u32 %r5611, %r5597, %r19738;
	mul.hi.u32 %r5612, %r5597, %r19738;
	
	// end inline asm
	cvt.u64.u32 	%rd1748, %r5611;
	add.s64 	%rd1749, %rd1747, %rd1748;
	and.b64  	%rd1750, %rd1749, 4294967295;
	{ .reg .b32 tmp; mov.b64 {tmp, %r5951}, %rd1749; }
	add.s32 	%r5952, %r5612, %r5951;
	cvt.u64.u32 	%rd1751, %r5952;
	// begin inline asm
	mul.lo.u32 %r5615, %r5597, %r19739;
	mul.hi.u32 %r5616, %r5597, %r19739;
	
	// end inline asm
	cvt.u64.u32 	%rd1752, %r5615;
	add.s64 	%rd1753, %rd1751, %rd1752;
	and.b64  	%rd1754, %rd1753, 4294967295;
	{ .reg .b32 tmp; mov.b64 {tmp, %r5953}, %rd1753; }
	add.s32 	%r5954, %r5616, %r5953;
	cvt.u64.u32 	%rd1755, %r5954;
	// begin inline asm
	mul.lo.u32 %r5619, %r5597, %r19740;
	mul.hi.u32 %r5620, %r5597, %r19740;
	
	// end inline asm
	cvt.u64.u32 	%rd1756, %r5619;
	add.s64 	%rd1757, %rd1755, %rd1756;
	and.b64  	%rd1758, %rd1757, 4294967295;
	{ .reg .b32 tmp; mov.b64 {tmp, %r5955}, %rd1757; }
	add.s32 	%r5956, %r5620, %r5955;
	cvt.u64.u32 	%rd1759, %r5956;
	// begin inline asm
	mul.lo.u32 %r5623, %r5597, %r19741;
	mul.hi.u32 %r5624, %r5597, %r19741;
	
	// end inline asm
	cvt.u64.u32 	%rd1760, %r5623;
	add.s64 	%rd1761, %rd1759, %rd1760;
	and.b64  	%rd1762, %rd1761, 4294967295;
	{ .reg .b32 tmp; mov.b64 {tmp, %r5957}, %rd1761; }
	add.s32 	%r5958, %r5624, %r5957;
	cvt.u64.u32 	%rd1763, %r5958;
	ld.global.u32 	%r5657, [%rd1444+-64];
	// begin inline asm
	mul.lo.u32 %r5627, %r5657, %r19734;
	mul.hi.u32 %r5628, %r5657, %r19734;
	
	// end inline asm
	cvt.u64.u32 	%rd1764, %r5627;
	add.s64 	%rd1765, %rd1738, %rd1764;
	{ .reg .b32 tmp; mov.b64 {tmp, %r5959}, %rd1765; }
	add.s32 	%r5960, %r5628, %r5959;
	cvt.u64.u32 	%rd1766, %r5960;
	// begin inline asm
	mul.lo.u32 %r5631, %r5657, %r19735;
	mul.hi.u32 %r5632, %r5657, %r19735;
	
	// end inline asm
	cvt.u64.u32 	%rd1767, %r5631;
	add.s64 	%rd1768, %rd1742, %rd1766;
	add.s64 	%rd1769, %rd1768, %rd1767;
	and.b64  	%rd1770, %rd1769, 4294967295;
	{ .reg .b32 tmp; mov.b64 {tmp, %r5961}, %rd1769; }
	add.s32 	%r5962, %r5632, %r5961;
	cvt.u64.u32 	%rd1771, %r5962;
	// begin inline asm
	mul.lo.u32 %r5635, %r5657, %r19736;
	mul.hi.u32 %r5636, %r5657, %r19736;
	
	// end inline asm
	cvt.u64.u32 	%rd1772, %r5635;
	add.s64 	%rd1773, %rd1746, %rd1771;
	add.s64 	%rd1774, %rd1773, %rd1772;
	and.b64  	%rd1775, %rd1774, 4294967295;
	{ .reg .b32 tmp; mov.b64 {tmp, %r5963}, %rd1774; }
	add.s32 	%r5964, %r5636, %r5963;
	cvt.u64.u32 	%rd1776, %r5964;
	// begin inline asm
	mul.lo.u32 %r5639, %r5657, %r19737;
	mul.hi.u32 %r5640, %r5657, %r19737;
	
	// end inline asm
	cvt.u64.u32 	%rd1777, %r5639;
	add.s64 	%rd1778, %rd1750, %rd1776;
	add.s64 	%rd1779, %rd1778, %rd1777;
	and.b64  	%rd1780, %rd1779, 4294967295;
	{ .reg .b32 tmp; mov.b64 {tmp, %r5965}, %rd1779; }
	add.s32 	%r5966, %r5640, %r5965;
	cvt.u64.u32 	%rd1781, %r5966;
	// begin inline asm
	mul.lo.u32 %r5643, %r5657, %r19738;
	mul.hi.u32 %r5644, %r5657, %r19738;
	
	// end inline asm
	cvt.u64.u32 	%rd1782, %r5643;
	add.s64 	%rd1783, %rd1754, %rd1781;
	add.s64 	%rd1784, %rd1783, %rd1782;
	and.b64  	%rd1785, %rd1784, 4294967295;
	{ .reg .b32 tmp; mov.b64 {tmp, %r5967}, %rd1784; }
	add.s32 	%r5968, %r5644, %r5967;
	cvt.u64.u32 	%rd1786, %r5968;
	// begin inline asm
	mul.lo.u32 %r5647, %r5657, %r19739;
	mul.hi.u32 %r5648, %r5657, %r19739;
	
	// end inline asm
	cvt.u64.u32 	%rd1787, %r5647;
	add.s64 	%rd1788, %rd1758, %rd1786;
	add.s64 	%rd1789, %rd1788, %rd1787;
	and.b64  	%rd1790, %rd1789, 4294967295;
	{ .reg .b32 tmp; mov.b64 {tmp, %r5969}, %rd1789; }
	add.s32 	%r5970, %r5648, %r5969;
	cvt.u64.u32 	%rd1791, %r5970;
	// begin inline asm
	mul.lo.u32 %r5651, %r5657, %r19740;
	mul.hi.u32 %r5652, %r5657, %r19740;
	
	// end inline asm
	cvt.u64.u32 	%rd1792, %r5651;
	add.s64 	%rd1793, %rd1762, %rd1791;
	add.s64 	%rd1794, %rd1793, %rd1792;
	and.b64  	%rd1795, %rd1794, 4294967295;
	{ .reg .b32 tmp; mov.b64 {tmp, %r5971}, %rd1794; }
	add.s32 	%r5972, %r5652, %r5971;
	cvt.u64.u32 	%rd1796, %r5972;
	// begin inline asm
	mul.lo.u32 %r5655, %r5657, %r19741;
	mul.hi.u32 %r5656, %r5657, %r19741;
	
	// end inline asm
	cvt.u64.u32 	%rd1797, %r5655;
	add.s64 	%rd1798, %rd1763, %rd1796;
	add.s64 	%rd1799, %rd1798, %rd1797;
	and.b64  	%rd1800, %rd1799, 4294967295;
	{ .reg .b32 tmp; mov.b64 {tmp, %r5973}, %rd1799; }
	add.s32 	%r5974, %r5656, %r5973;
	cvt.u64.u32 	%rd1801, %r5974;
	ld.global.u32 	%r5689, [%rd1444+-60];
	// begin inline asm
	mul.lo.u32 %r5659, %r5689, %r19734;
	mul.hi.u32 %r5660, %r5689, %r19734;
	
	// end inline asm
	cvt.u64.u32 	%rd1802, %r5659;
	add.s64 	%rd1803, %rd1770, %rd1802;
	{ .reg .b32 tmp; mov.b64 {tmp, %r5975}, %rd1803; }
	add.s32 	%r5976, %r5660, %r5975;
	cvt.u64.u32 	%rd1804, %r5976;
	// begin inline asm
	mul.lo.u32 %r5663, %r5689, %r19735;
	mul.hi.u32 %r5664, %r5689, %r19735;
	
	// end inline asm
	cvt.u64.u32 	%rd1805, %r5663;
	add.s64 	%rd1806, %rd1775, %rd1804;
	add.s64 	%rd1807, %rd1806, %rd1805;
	and.b64  	%rd1808, %rd1807, 4294967295;
	{ .reg .b32 tmp; mov.b64 {tmp, %r5977}, %rd1807; }
	add.s32 	%r5978, %r5664, %r5977;
	cvt.u64.u32 	%rd1809, %r5978;
	// begin inline asm
	mul.lo.u32 %r5667, %r5689, %r19736;
	mul.hi.u32 %r5668, %r5689, %r19736;
	
	// end inline asm
	cvt.u64.u32 	%rd1810, %r5667;
	add.s64 	%rd1811, %rd1780, %rd1809;
	add.s64 	%rd1812, %rd1811, %rd1810;
	and.b64  	%rd1813, %rd1812, 4294967295;
	{ .reg .b32 tmp; mov.b64 {tmp, %r5979}, %rd1812; }
	add.s32 	%r5980, %r5668, %r5979;
	cvt.u64.u32 	%rd1814, %r5980;
	// begin inline asm
	mul.lo.u32 %r5671, %r5689, %r19737;
	mul.hi.u32 %r5672, %r5689, %r19737;
	
	// end inline asm
	cvt.u64.u32 	%rd1815, %r5671;
	add.s64 	%rd1816, %rd1785, %rd1814;
	add.s64 	%rd1817, %rd1816, %rd1815;
	and.b64  	%rd1818, %rd1817, 4294967295;
	{ .reg .b32 tmp; mov.b64 {tmp, %r5981}, %rd1817; }
	add.s32 	%r5982, %r5672, %r5981;
	cvt.u64.u32 	%rd1819, %r5982;
	// begin inline asm
	mul.lo.u32 %r5675, %r5689, %r19738;
	mul.hi.u32 %r5676, %r5689, %r19738;
	
	// end inline asm
	cvt.u64.u32 	%rd1820, %r5675;
	add.s64 	%rd1821, %rd1790, %rd1819;
	add.s64 	%rd1822, %rd1821, %rd1820;
	and.b64  	%rd1823, %rd1822, 4294967295;
	{ .reg .b32 tmp; mov.b64 {tmp, %r5983}, %rd1822; }
	add.s32 	%r5984, %r5676, %r5983;
	cvt.u64.u32 	%rd1824, %r5984;
	// begin inline asm
	mul.lo.u32 %r5679, %r5689, %r19739;
	mul.hi.u32 %r5680, %r5689, %r19739;
	
	// end inline asm
	cvt.u64.u32 	%rd1825, %r5679;
	add.s64 	%rd1826, %rd1795, %rd1824;
	add.s64 	%rd1827, %rd1826, %rd1825;
	and.b64  	%rd1828, %rd1827, 4294967295;
	{ .reg .b32 tmp; mov.b64 {tmp, %r5985}, %rd1827; }
	add.s32 	%r5986, %r5680, %r5985;
	cvt.u64.u32 	%rd1829, %r5986;
	// begin inline asm
	mul.lo.u32 %r5683, %r5689, %r19740;
	mul.hi.u32 %r5684, %r5689, %r19740;
	
	// end inline asm
	cvt.u64.u32 	%rd1830, %r5683;
	add.s64 	%rd1831, %rd1800, %rd1829;
	add.s64 	%rd1832, %rd1831, %rd1830;
	and.b64  	%rd1833, %rd1832, 4294967295;
	{ .reg .b32 tmp; mov.b64 {tmp, %r5987}, %rd1832; }
	add.s32 	%r5988, %r5684, %r5987;
	cvt.u64.u32 	%rd1834, %r5988;
	// begin inline asm
	mul.lo.u32 %r5687, %r5689, %r19741;
	mul.hi.u32 %r5688, %r5689, %r19741;
	
	// end inline asm
	cvt.u64.u32 	%rd1835, %r5687;
	add.s64 	%rd1836, %rd1801, %rd1834;
	add.s64 	%rd1837, %rd1836, %rd1835;
	and.b64  	%rd1838, %rd1837, 4294967295;
	{ .reg .b32 tmp; mov.b64 {tmp, %r5989}, %rd1837; }
	add.s32 	%r5990, %r5688, %r5989;
	cvt.u64.u32 	%rd1839, %r5990;
	ld.global.u32 	%r5721, [%rd1444+-56];
	// begin inline asm
	mul.lo.u32 %r5691, %r5721, %r19734;
	mul.hi.u32 %r5692, %r5721, %r19734;
	
	// end inline asm
	cvt.u64.u32 	%rd1840, %r5691;
	add.s64 	%rd1841, %rd1808, %rd1840;
	{ .reg .b32 tmp; mov.b64 {tmp, %r5991}, %rd1841; }
	add.s32 	%r5992, %r5692, %r5991;
	cvt.u64.u32 	%rd1842, %r5992;
	// begin inline asm
	mul.lo.u32 %r5695, %r5721, %r19735;
	mul.hi.u32 %r5696, %r5721, %r19735;
	
	// end inline asm
	cvt.u64.u32 	%rd1843, %r5695;
	add.s64 	%rd1844, %rd1813, %rd1842;
	add.s64 	%rd1845, %rd1844, %rd1843;
	and.b64  	%rd1846, %rd1845, 4294967295;
	{ .reg .b32 tmp; mov.b64 {tmp, %r5993}, %rd1845; }
	add.s32 	%r5994, %r5696, %r5993;
	cvt.u64.u32 	%rd1847, %r5994;
	// begin inline asm
	mul.lo.u32 %r5699, %r5721, %r19736;
	mul.hi.u32 %r5700, %r5721, %r19736;
	
	// end inline asm
	cvt.u64.u32 	%rd1848, %r5699;
	add.s64 	%rd1849, %rd1818, %rd1847;
	add.s64 	%rd1850, %rd1849, %rd1848;
	and.b64  	%rd1851, %rd1850, 4294967295;
	{ .reg .b32 tmp; mov.b64 {tmp, %r5995}, %rd1850; }
	add.s32 	%r5996, %r5700, %r5995;
	cvt.u64.u32 	%rd1852, %r5996;
	// begin inline asm
	mul.lo.u32 %r5703, %r5721, %r19737;
	mul.hi.u32 %r5704, %r5721, %r19737;
	
	// end inline asm
	cvt.u64.u32 	%rd1853, %r5703;
	add.s64 	%rd1854, %rd1823, %rd1852;
	add.s64 	%rd1855, %rd1854, %rd1853;
	and.b64  	%rd1856, %rd1855, 4294967295;
	{ .reg .b32 tmp; mov.b64 {tmp, %r5997}, %rd1855; }
	add.s32 	%r5998, %r5704, %r5997;
	cvt.u64.u32 	%rd1857, %r5998;
	// begin inline asm
	mul.lo.u32 %r5707, %r5721, %r19738;
	mul.hi.u32 %r5708, %r5721, %r19738;
	
	// end inline asm
	cvt.u64.u32 	%rd1858, %r5707;
	add.s64 	%rd1859, %rd1828, %rd1857;
	add.s64 	%rd1860, %rd1859, %rd1858;
	and.b64  	%rd1861, %rd1860, 4294967295;
	{ .reg .b32 tmp; mov.b64 {tmp, %r5999}, %rd1860; }
	add.s32 	%r6000, %r5708, %r5999;
	cvt.u64.u32 	%rd1862, %r6000;
	// begin inline asm
	mul.lo.u32 %r5711, %r5721, %r19739;
	mul.hi.u32 %r5712, %r5721, %r19739;
	
	// end inline asm
	cvt.u64.u32 	%rd1863, %r5711;
	add.s64 	%rd1864, %rd1833, %rd1862;
	add.s64 	%rd1865, %rd1864, %rd1863;
	and.b64  	%rd1866, %rd1865, 4294967295;
	{ .reg .b32 tmp; mov.b64 {tmp, %r6001}, %rd1865; }
	add.s32 	%r6002, %r5712, %r6001;
	cvt.u64.u32 	%rd1867, %r6002;
	// begin inline asm
	mul.lo.u32 %r5715, %r5721, %r19740;
	mul.hi.u32 %r5716, %r5721, %r19740;
	
	// end inline asm
	cvt.u64.u32 	%rd1868, %r5715;
	add.s64 	%rd1869, %rd1838, %rd1867;
	add.s64 	%rd1870, %rd1869, %rd1868;
	and.b64  	%rd1871, %rd1870, 4294967295;
	{ .reg .b32 tmp; mov.b64 {tmp, %r6003}, %rd1870; }
	add.s32 	%r6004, %r5716, %r6003;
	cvt.u64.u32 	%rd1872, %r6004;
	// begin inline asm
	mul.lo.u32 %r5719, %r5721, %r19741;
	mul.hi.u32 %r5720, %r5721, %r19741;
	
	// end inline asm
	cvt.u64.u32 	%rd1873, %r5719;
	add.s64 	%rd1874, %rd1839, %rd1872;
	add.s64 	%rd1875, %rd1874, %rd1873;
	and.b64  	%rd1876, %rd1875, 4294967295;
	{ .reg .b32 tmp; mov.b64 {tmp, %r6005}, %rd1875; }
	add.s32 	%r6006, %r5720, %r6005;
	cvt.u64.u32 	%rd1877, %r6006;
	ld.global.u32 	%r5753, [%rd1444+-52];
	// begin inline asm
	mul.lo.u32 %r5723, %r5753, %r19734;
	mul.hi.u32 %r5724, %r5753, %r19734;
	
	// end inline asm
	cvt.u64.u32 	%rd1878, %r5723;
	add.s64 	%rd1879, %rd1846, %rd1878;
	{ .reg .b32 tmp; mov.b64 {tmp, %r6007}, %rd1879; }
	add.s32 	%r6008, %r5724, %r6007;
	cvt.u64.u32 	%rd1880, %r6008;
	// begin inline asm
	mul.lo.u32 %r5727, %r5753, %r19735;
	mul.hi.u32 %r5728, %r5753, %r19735;
	
	// end inline asm
	cvt.u64.u32 	%rd1881, %r5727;
	add.s64 	%rd1882, %rd1851, %rd1880;
	add.s64 	%rd1883, %rd1882, %rd1881;
	and.b64  	%rd1884, %rd1883, 4294967295;
	{ .reg .b32 tmp; mov.b64 {tmp, %r6009}, %rd1883; }
	add.s32 	%r6010, %r5728, %r6009;
	cvt.u64.u32 	%rd1885, %r6010;
	// begin inline asm
	mul.lo.u32 %r5731, %r5753, %r19736;
	mul.hi.u32 %r5732, %r5753, %r19736;
	
	// end inline asm
	cvt.u64.u32 	%rd1886, %r5731;
	add.s64 	%rd1887, %rd1856, %rd1885;
	add.s64 	%rd1888, %rd1887, %rd1886;
	and.b64  	%rd1889, %rd1888, 4294967295;
	{ .reg .b32 tmp; mov.b64 {tmp, %r6011}, %rd1888; }
	add.s32 	%r6012, %r5732, %r6011;
	cvt.u64.u32 	%rd1890, %r6012;
	// begin inline asm
	mul.lo.u32 %r5735, %r5753, %r19737;
	mul.hi.u32 %r5736, %r5753, %r19737;
	
	// end inline asm
	cvt.u64.u32 	%rd1891, %r5735;
	add.s64 	%rd1892, %rd1861, %rd1890;
	add.s64 	%rd1893, %rd1892, %rd1891;
	and.b64  	%rd1894, %rd1893, 4294967295;
	{ .reg .b32 tmp; mov.b64 {tmp, %r6013}, %rd1893; }
	add.s32 	%r6014, %r5736, %r6013;
	cvt.u64.u32 	%rd1895, %r6014;
	// begin inline asm
	mul.lo.u32 %r5739, %r5753, %r19738;
	mul.hi.u32 %r5740, %r5753, %r19738;
	
	// end inline asm
	cvt.u64.u32 	%rd1896, %r5739;
	add.s64 	%rd1897, %rd1866, %rd1895;
	add.s64 	%rd1898, %rd1897, %rd1896;
	and.b64  	%rd1899, %rd1898, 4294967295;
	{ .reg .b32 tmp; mov.b64 {tmp, %r6015}, %rd1898; }
	add.s32 	%r6016, %r5740, %r6015;
	cvt.u64.u32 	%rd1900, %r6016;
	// begin inline asm
	mul.lo.u32 %r5743, %r5753, %r19739;
	mul.hi.u32 %r5744, %r5753, %r19739;
	
	// end inline asm
	cvt.u64.u32 	%rd1901, %r5743;
	add.s64 	%rd1902, %rd1871, %rd1900;
	add.s64 	%rd1903, %rd1902, %rd1901;
	and.b64  	%rd1904, %rd1903, 4294967295;
	{ .reg .b32 tmp; mov.b64 {tmp, %r6017}, %rd1903; }
	add.s32 	%r6018, %r5744, %r6017;
	cvt.u64.u32 	%rd1905, %r6018;
	// begin inline asm
	mul.lo.u32 %r5747, %r5753, %r19740;
	mul.hi.u32 %r5748, %r5753, %r19740;
	
	// end inline asm
	cvt.u64.u32 	%rd1906, %r5747;
	add.s64 	%rd1907, %rd1876, %rd1905;
	add.s64 	%rd1908, %rd1907, %rd1906;
	and.b64  	%rd1909, %rd1908, 4294967295;
	{ .reg .b32 tmp; mov.b64 {tmp, %r6019}, %rd1908; }
	add.s32 	%r6020, %r5748, %r6019;
	cvt.u64.u32 	%rd1910, %r6020;
	// begin inline asm
	mul.lo.u32 %r5751, %r5753, %r19741;
	mul.hi.u32 %r5752, %r5753, %r19741;
	
	// end inline asm
	cvt.u64.u32 	%rd1911, %r5751;
	add.s64 	%rd1912, %rd1877, %rd1910;
	add.s64 	%rd1913, %rd1912, %rd1911;
	and.b64  	%rd1914, %rd1913, 4294967295;
	{ .reg .b32 tmp; mov.b64 {tmp, %r6021}, %rd1913; }
	add.s32 	%r6022, %r5752, %r6021;
	cvt.u64.u32 	%rd1915, %r6022;
	ld.global.u32 	%r5785, [%rd1444+-48];
	// begin inline asm
	mul.lo.u32 %r5755, %r5785, %r19734;
	mul.hi.u32 %r5756, %r5785, %r19734;
	
	// end inline asm
	cvt.u64.u32 	%rd1916, %r5755;
	add.s64 	%rd1917, %rd1884, %rd1916;
	{ .reg .b32 tmp; mov.b64 {tmp, %r6023}, %rd1917; }
	add.s32 	%r6024, %r5756, %r6023;
	cvt.u64.u32 	%rd1918, %r6024;
	// begin inline asm
	mul.lo.u32 %r5759, %r5785, %r19735;
	mul.hi.u32 %r5760, %r5785, %r19735;
	
	// end inline asm
	cvt.u64.u32 	%rd1919, %r5759;
	add.s64 	%rd1920, %rd1889, %rd1918;
	add.s64 	%rd1921, %rd1920, %rd1919;
	and.b64  	%rd1922, %rd1921, 4294967295;
	{ .reg .b32 tmp; mov.b64 {tmp, %r6025}, %rd1921; }
	add.s32 	%r6026, %r5760, %r6025;
	cvt.u64.u32 	%rd1923, %r6026;
	// begin inline asm
	mul.lo.u32 %r5763, %r5785, %r19736;
	mul.hi.u32 %r5764, %r5785, %r19736;
	
	// end inline asm
	cvt.u64.u32 	%rd1924, %r5763;
	add.s64 	%rd1925, %rd1894, %rd1923;
	add.s64 	%rd1926, %rd1925, %rd1924;
	and.b64  	%rd1927, %rd1926, 4294967295;
	{ .reg .b32 tmp; mov.b64 {tmp, %r6027}, %rd1926; }
	add.s32 	%r6028, %r5764, %r6027;
	cvt.u64.u32 	%rd1928, %r6028;
	// begin inline asm
	mul.lo.u32 %r5767, %r5785, %r19737;
	mul.hi.u32 %r5768, %r5785, %r19737;
	
	// end inline asm
	cvt.u64.u32 	%rd1929, %r5767;
	add.s64 	%rd1930, %rd1899, %rd1928;
	add.s64 	%rd1931, %rd1930, %rd1929;
	and.b64  	%rd1932, %rd1931, 4294967295;
	{ .reg .b32 tmp; mov.b64 {tmp, %r6029}, %rd1931; }
	add.s32 	%r6030, %r5768, %r6029;
	cvt.u64.u32 	%rd1933, %r6030;
	// begin inline asm
	mul.lo.u32 %r5771, %r5785, %r19738;
	mul.hi.u32 %r5772, %r5785, %r19738;
	
	// end inline asm
	cvt.u64.u32 	%rd1934, %r5771;
	add.s64 	%rd1935, %rd1904, %rd1933;
	add.s64 	%rd1936, %rd1935, %rd1934;
	and.b64  	%rd1937, %rd1936, 4294967295;
	{ .reg .b32 tmp; mov.b64 {tmp, %r6031}, %rd1936; }
	add.s32 	%r6032, %r5772, %r6031;
	cvt.u64.u32 	%rd1938, %r6032;
	// begin inline asm
	mul.lo.u32 %r5775, %r5785, %r19739;
	mul.hi.u32 %r5776, %r5785, %r19739;
	
	// end inline asm
	cvt.u64.u32 	%rd1939, %r5775;
	add.s64 	%rd1940, %rd1909, %rd1938;
	add.s64 	%rd1941, %rd1940, %rd1939;
	and.b64  	%rd1942, %rd1941, 4294967295;
	{ .reg .b32 tmp; mov.b64 {tmp, %r6033}, %rd1941; }
	add.s32 	%r6034, %r5776, %r6033;
	cvt.u64.u32 	%rd1943, %r6034;
	// begin inline asm
	mul.lo.u32 %r5779, %r5785, %r19740;
	mul.hi.u32 %r5780, %r5785, %r19740;
	
	// end inline asm
	cvt.u64.u32 	%rd1944, %r5779;
	add.s64 	%rd1945, %rd1914, %rd1943;
	add.s64 	%rd1946, %rd1945, %rd1944;
	and.b64  	%rd1947, %rd1946, 4294967295;
	{ .reg .b32 tmp; mov.b64 {tmp, %r6035}, %rd1946; }
	add.s32 	%r6036, %r5780, %r6035;
	cvt.u64.u32 	%rd1948, %r6036;
	// begin inline asm
	mul.lo.u32 %r5783, %r5785, %r19741;
	mul.hi.u32 %r5784, %r5785, %r19741;
	
	// end inline asm
	cvt.u64.u32 	%rd1949, %r5783;
	add.s64 	%rd1950, %rd1915, %rd1948;
	add.s64 	%rd1951, %rd1950, %rd1949;
	and.b64  	%rd1952, %rd1951, 4294967295;
	{ .reg .b32 tmp; mov.b64 {tmp, %r6037}, %rd1951; }
	add.s32 	%r6038, %r5784, %r6037;
	cvt.u64.u32 	%rd1953, %r6038;
	ld.global.u32 	%r5817, [%rd1444+-44];
	// begin inline asm
	mul.lo.u32 %r5787, %r5817, %r19734;
	mul.hi.u32 %r5788, %r5817, %r19734;
	
	// end inline asm
	cvt.u64.u32 	%rd1954, %r5787;
	add.s64 	%rd1955, %rd1922, %rd1954;
	{ .reg .b32 tmp; mov.b64 {tmp, %r6039}, %rd1955; }
	add.s32 	%r6040, %r5788, %r6039;
	cvt.u64.u32 	%rd1956, %r6040;
	// begin inline asm
	mul.lo.u32 %r5791, %r5817, %r19735;
	mul.hi.u32 %r5792, %r5817, %r19735;
	
	// end inline asm
	cvt.u64.u32 	%rd1957, %r5791;
	add.s64 	%rd1958, %rd1927, %rd1956;
	add.s64 	%rd1959, %rd1958, %rd1957;
	and.b64  	%rd1960, %rd1959, 4294967295;
	{ .reg .b32 tmp; mov.b64 {tmp, %r6041}, %rd1959; }
	add.s32 	%r6042, %r5792, %r6041;
	cvt.u64.u32 	%rd1961, %r6042;
	// begin inline asm
	mul.lo.u32 %r5795, %r5817, %r19736;
	mul.hi.u32 %r5796, %r5817, %r19736;
	
	// end inline asm
	cvt.u64.u32 	%rd1962, %r5795;
	add.s64 	%rd1963, %rd1932, %rd1961;
	add.s64 	%rd1964, %rd1963, %rd1962;
	and.b64  	%rd1965, %rd1964, 4294967295;
	{ .reg .b32 tmp; mov.b64 {tmp, %r6043}, %rd1964; }
	add.s32 	%r6044, %r5796, %r6043;
	cvt.u64.u32 	%rd1966, %r6044;
	// begin inline asm
	mul.lo.u32 %r5799, %r5817, %r19737;
	mul.hi.u32 %r5800, %r5817, %r19737;
	
	// end inline asm
	cvt.u64.u32 	%rd1967, %r5799;
	add.s64 	%rd1968, %rd1937, %rd1966;
	add.s64 	%rd1969, %rd1968, %rd1967;
	and.b64  	%rd1970, %rd1969, 4294967295;
	{ .reg .b32 tmp; mov.b64 {tmp, %r6045}, %rd1969; }
	add.s32 	%r6046, %r5800, %r6045;
	cvt.u64.u32 	%rd1971, %r6046;
	// begin inline asm
	mul.lo.u32 %r5803, %r5817, %r19738;
	mul.hi.u32 %r5804, %r5817, %r19738;
	
	// end inline asm
	cvt.u64.u32 	%rd1972, %r5803;
	add.s64 	%rd1973, %rd1942, %rd1971;
	add.s64 	%rd1974, %rd1973, %rd1972;
	and.b64  	%rd1975, %rd1974, 4294967295;
	{ .reg .b32 tmp; mov.b64 {tmp, %r6047}, %rd1974; }
	add.s32 	%r6048, %r5804, %r6047;
	cvt.u64.u32 	%rd1976, %r6048;
	// begin inline asm
	mul.lo.u32 %r5807, %r5817, %r19739;
	mul.hi.u32 %r5808, %r5817, %r19739;
	
	// end inline asm
	cvt.u64.u32 	%rd1977, %r5807;
	add.s64 	%rd1978, %rd1947, %rd1976;
	add.s64 	%rd1979, %rd1978, %rd1977;
	and.b64  	%rd1980, %rd1979, 4294967295;
	{ .reg .b32 tmp; mov.b64 {tmp, %r6049}, %rd1979; }
	add.s32 	%r6050, %r5808, %r6049;
	cvt.u64.u32 	%rd1981, %r6050;
	// begin inline asm
	mul.lo.u32 %r5811, %r5817, %r19740;
	mul.hi.u32 %r5812, %r5817, %r19740;
	
	// end inline asm
	cvt.u64.u32 	%rd1982, %r5811;
	add.s64 	%rd1983, %rd1952, %rd1981;
	add.s64 	%rd1984, %rd1983, %rd1982;
	and.b64  	%rd1985, %rd1984, 4294967295;
	{ .reg .b32 tmp; mov.b64 {tmp, %r6051}, %rd1984; }
	add.s32 	%r6052, %r5812, %r6051;
	cvt.u64.u32 	%rd1986, %r6052;
	// begin inline asm
	mul.lo.u32 %r5815, %r5817, %r19741;
	mul.hi.u32 %r5816, %r5817, %r19741;
	
	// end inline asm
	cvt.u64.u32 	%rd1987, %r5815;
	add.s64 	%rd1988, %rd1953, %rd1986;
	add.s64 	%rd1989, %rd1988, %rd1987;
	and.b64  	%rd1990, %rd1989, 4294967295;
	{ .reg .b32 tmp; mov.b64 {tmp, %r6053}, %rd1989; }
	add.s32 	%r6054, %r5816, %r6053;
	cvt.u64.u32 	%rd1991, %r6054;
	ld.global.u32 	%r5849, [%rd1444+-40];
	// begin inline asm
	mul.lo.u32 %r5819, %r5849, %r19734;
	mul.hi.u32 %r5820, %r5849, %r19734;
	
	// end inline asm
	cvt.u64.u32 	%rd1992, %r5819;
	add.s64 	%rd1993, %rd1960, %rd1992;
	{ .reg .b32 tmp; mov.b64 {tmp, %r6055}, %rd1993; }
	add.s32 	%r6056, %r5820, %r6055;
	cvt.u64.u32 	%rd1994, %r6056;
	// begin inline asm
	mul.lo.u32 %r5823, %r5849, %r19735;
	mul.hi.u32 %r5824, %r5849, %r19735;
	
	// end inline asm
	cvt.u64.u32 	%rd1995, %r5823;
	add.s64 	%rd1996, %rd1965, %rd1994;
	add.s64 	%rd1997, %rd1996, %rd1995;
	{ .reg .b32 tmp; mov.b64 {tmp, %r6057}, %rd1997; }
	add.s32 	%r6058, %r5824, %r6057;
	cvt.u64.u32 	%rd1998, %r6058;
	// begin inline asm
	mul.lo.u32 %r5827, %r5849, %r19736;
	mul.hi.u32 %r5828, %r5849, %r19736;
	
	// end inline asm
	cvt.u64.u32 	%rd1999, %r5827;
	add.s64 	%rd2000, %rd1970, %rd1998;
	add.s64 	%rd2001, %rd2000, %rd1999;
	{ .reg .b32 tmp; mov.b64 {tmp, %r6059}, %rd2001; }
	add.s32 	%r6060, %r5828, %r6059;
	cvt.u64.u32 	%rd2002, %r6060;
	// begin inline asm
	mul.lo.u32 %r5831, %r5849, %r19737;
	mul.hi.u32 %r5832, %r5849, %r19737;
	
	// end inline asm
	cvt.u64.u32 	%rd2003, %r5831;
	add.s64 	%rd2004, %rd1975, %rd2002;
	add.s64 	%rd2005, %rd2004, %rd2003;
	{ .reg .b32 tmp; mov.b64 {tmp, %r6061}, %rd2005; }
	add.s32 	%r6062, %r5832, %r6061;
	cvt.u64.u32 	%rd2006, %r6062;
	// begin inline asm
	mul.lo.u32 %r5835, %r5849, %r19738;
	mul.hi.u32 %r5836, %r5849, %r19738;
	
	// end inline asm
	cvt.u64.u32 	%rd2007, %r5835;
	add.s64 	%rd2008, %rd1980, %rd2006;
	add.s64 	%rd2009, %rd2008, %rd2007;
	{ .reg .b32 tmp; mov.b64 {tmp, %r6063}, %rd2009; }
	add.s32 	%r6064, %r5836, %r6063;
	cvt.u64.u32 	%rd2010, %r6064;
	// begin inline asm
	mul.lo.u32 %r5839, %r5849, %r19739;
	mul.hi.u32 %r5840, %r5849, %r19739;
	
	// end inline asm
	cvt.u64.u32 	%rd2011, %r5839;
	add.s64 	%rd2012, %rd1985, %rd2010;
	add.s64 	%rd2013, %rd2012, %rd2011;
	{ .reg .b32 tmp; mov.b64 {tmp, %r6065}, %rd2013; }
	add.s32 	%r6066, %r5840, %r6065;
	cvt.u64.u32 	%rd2014, %r6066;
	// begin inline asm
	mul.lo.u32 %r5843, %r5849, %r19740;
	mul.hi.u32 %r5844, %r5849, %r19740;
	
	// end inline asm
	cvt.u64.u32 	%rd2015, %r5843;
	add.s64 	%rd2016, %rd1990, %rd2014;
	add.s64 	%rd2017, %rd2016, %rd2015;
	{ .reg .b32 tmp; mov.b64 {tmp, %r6067}, %rd2017; }
	add.s32 	%r6068, %r5844, %r6067;
	cvt.u64.u32 	%rd2018, %r6068;
	// begin inline asm
	mul.lo.u32 %r5847, %r5849, %r19741;
	mul.hi.u32 %r5848, %r5849, %r19741;
	
	// end inline asm
	cvt.u64.u32 	%rd2019, %r5847;
	add.s64 	%rd2020, %rd1991, %rd2018;
	add.s64 	%rd2021, %rd2020, %rd2019;
	{ .reg .b32 tmp; mov.b64 {tmp, %r6069}, %rd2021; }
	add.s32 	%r5935, %r5848, %r6069;
	cvt.u32.u64 	%r19783, %rd1765;
	cvt.u32.u64 	%r19784, %rd1803;
	cvt.u32.u64 	%r19785, %rd1841;
	cvt.u32.u64 	%r19786, %rd1879;
	cvt.u32.u64 	%r19787, %rd1917;
	cvt.u32.u64 	%r19788, %rd1955;
	cvt.u32.u64 	%r19789, %rd1993;
	cvt.u32.u64 	%r5928, %rd1997;
	cvt.u32.u64 	%r5929, %rd2001;
	cvt.u32.u64 	%r5930, %rd2005;
	cvt.u32.u64 	%r5931, %rd2009;
	cvt.u32.u64 	%r5932, %rd2013;
	cvt.u32.u64 	%r5933, %rd2017;
	cvt.u32.u64 	%r5934, %rd2021;
	mov.b32 	%r5889, 977;
	mov.b32 	%r5927, 0;
	// begin inline asm
	mad.lo.cc.u32 %r5851, %r5928, %r5889, %r5927;
	madc.hi.u32 %r5852, %r5928, %r5889, 0;
	
	// end inline asm
	// begin inline asm
	mad.lo.cc.u32 %r5856, %r5929, %r5889, %r5852;
	madc.hi.u32 %r5857, %r5929, %r5889, 0;
	
	// end inline asm
	// begin inline asm
	mad.lo.cc.u32 %r5861, %r5930, %r5889, %r5857;
	madc.hi.u32 %r5862, %r5930, %r5889, 0;
	
	// end inline asm
	// begin inline asm
	mad.lo.cc.u32 %r5866, %r5931, %r5889, %r5862;
	madc.hi.u32 %r5867, %r5931, %r5889, 0;
	
	// end inline asm
	// begin inline asm
	mad.lo.cc.u32 %r5871, %r5932, %r5889, %r5867;
	madc.hi.u32 %r5872, %r5932, %r5889, 0;
	
	// end inline asm
	// begin inline asm
	mad.lo.cc.u32 %r5876, %r5933, %r5889, %r5872;
	madc.hi.u32 %r5877, %r5933, %r5889, 0;
	
	// end inline asm
	// begin inline asm
	mad.lo.cc.u32 %r5881, %r5934, %r5889, %r5877;
	madc.hi.u32 %r5882, %r5934, %r5889, 0;
	
	// end inline asm
	// begin inline asm
	mad.lo.cc.u32 %r5886, %r5935, %r5889, %r5882;
	madc.hi.u32 %r5887, %r5935, %r5889, 0;
	
	// end inline asm
	mov.u32 	%r5926, %r5927;
	// begin inline asm
	add.cc.u32 %r19782, %r19782, %r5851;
	addc.cc.u32 %r19783, %r19783, %r5856;
	addc.cc.u32 %r19784, %r19784, %r5861;
	addc.cc.u32 %r19785, %r19785, %r5866;
	addc.cc.u32 %r19786, %r19786, %r5871;
	addc.cc.u32 %r19787, %r19787, %r5876;
	addc.cc.u32 %r19788, %r19788, %r5881;
	addc.cc.u32 %r19789, %r19789, %r5886;
	addc.u32 %r5926, %r5926, %r5887;
	
	// end inline asm
	// begin inline asm
	add.cc.u32 %r19782, %r19782, %r5927;
	addc.cc.u32 %r19783, %r19783, %r5928;
	addc.cc.u32 %r19784, %r19784, %r5929;
	addc.cc.u32 %r19785, %r19785, %r5930;
	addc.cc.u32 %r19786, %r19786, %r5931;
	addc.cc.u32 %r19787, %r19787, %r5932;
	addc.cc.u32 %r19788, %r19788, %r5933;
	addc.cc.u32 %r19789, %r19789, %r5934;
	addc.u32 %r5926, %r5926, %r5935;
	
	// end inline asm
	setp.eq.s32 	%p273, %r5926, 0;
	mov.pred 	%p1269, 0;
	@%p273 bra 	$L__BB0_200;
	mov.b32 	%r6073, 977;
	// begin inline asm
	mul.lo.u32 %r6074, %r5926, %r6073;
	mul.hi.u32 %r6075, %r5926, %r6073;
	
	// end inline asm
	mov.b32 	%r6109, 0;
	mov.u32 	%r6076, %r6109;
	mov.u32 	%r6077, %r6109;
	mov.u32 	%r6078, %r6109;
	mov.u32 	%r6079, %r6109;
	mov.u32 	%r6080, %r6109;
	mov.u32 	%r6081, %r6109;
	mov.u32 	%r6082, %r6109;
	// begin inline asm
	add.cc.u32 %r6074, %r6074, %r6082;
	addc.cc.u32 %r6075, %r6075, %r5926;
	addc.cc.u32 %r6076, %r6076, %r6082;
	addc.cc.u32 %r6077, %r6077, %r6082;
	addc.cc.u32 %r6078, %r6078, %r6082;
	addc.cc.u32 %r6079, %r6079, %r6082;
	addc.cc.u32 %r6080, %r6080, %r6082;
	addc.cc.u32 %r6081, %r6081, %r6082;
	addc.u32 %r6082, %r6082, %r6082;
	
	// end inline asm
	// begin inline asm
	add.cc.u32 %r19782, %r19782, %r6074;
	addc.cc.u32 %r19783, %r19783, %r6075;
	addc.cc.u32 %r19784, %r19784, %r6076;
	addc.cc.u32 %r19785, %r19785, %r6077;
	addc.cc.u32 %r19786, %r19786, %r6078;
	addc.cc.u32 %r19787, %r19787, %r6079;
	addc.cc.u32 %r19788, %r19788, %r6080;
	addc.cc.u32 %r19789, %r19789, %r6081;
	addc.u32 %r6109, %r6109, %r6082;
	
	// end inline asm
	setp.ne.s32 	%p1269, %r6109, 0;
$L__BB0_200:
	setp.gt.u32 	%p274, %r19789, %r19806;
	or.pred  	%p275, %p1269, %p274;
	@%p275 bra 	$L__BB0_214;
	setp.lt.u32 	%p276, %r19789, %r19806;
	@%p276 bra 	$L__BB0_215;
	setp.gt.u32 	%p277, %r19788, %r335;
	@%p277 bra 	$L__BB0_214;
	setp.lt.u32 	%p278, %r19788, %r335;
	@%p278 bra 	$L__BB0_215;
	setp.gt.u32 	%p279, %r19787, %r334;
	@%p279 bra 	$L__BB0_214;
	setp.lt.u32 	%p280, %r19787, %r334;
	@%p280 bra 	$L__BB0_215;
	setp.gt.u32 	%p281, %r19786, %r337;
	@%p281 bra 	$L__BB0_214;
	setp.lt.u32 	%p282, %r19786, %r337;
	@%p282 bra 	$L__BB0_215;
	setp.gt.u32 	%p283, %r19785, %r338;
	@%p283 bra 	$L__BB0_214;
	setp.lt.u32 	%p284, %r19785, %r338;
	@%p284 bra 	$L__BB0_215;
	setp.gt.u32 	%p285, %r19784, %r336;
	@%p285 bra 	$L__BB0_214;
	setp.lt.u32 	%p286, %r19784, %r336;
	@%p286 bra 	$L__BB0_215;
	setp.gt.u32 	%p287, %r19783, %r333;
	@%p287 bra 	$L__BB0_214;
	setp.lt.u32 	%p288, %r19783, %r333;
	setp.lt.u32 	%p289, %r19782, %r274;
	or.pred  	%p290, %p288, %p289;
	@%p290 bra 	$L__BB0_215;
$L__BB0_214:
	// begin inline asm
	sub.cc.u32 %r19782, %r19782, %r274;
	subc.cc.u32 %r19783, %r19783, %r333;
	subc.cc.u32 %r19784, %r19784, %r336;
	subc.cc.u32 %r19785, %r19785, %r338;
	subc.cc.u32 %r19786, %r19786, %r337;
	subc.cc.u32 %r19787, %r19787, %r334;
	subc.cc.u32 %r19788, %r19788, %r335;
	subc.u32 %r19789, %r19789, %r20392;
	
	// end inline asm
$L__BB0_215:
	setp.gt.u32 	%p291, %r19789, %r19806;
	@%p291 bra 	$L__BB0_228;
	bra.uni 	$L__BB0_229;
$L__BB0_216:
	setp.gt.u32 	%p293, %r19788, %r335;
	@%p293 bra 	$L__BB0_228;
	setp.lt.u32 	%p294, %r19788, %r335;
	@%p294 bra 	$L__BB0_230;
	setp.gt.u32 	%p295, %r19787, %r334;
	@%p295 bra 	$L__BB0_228;
	setp.lt.u32 	%p296, %r19787, %r334;
	@%p296 bra 	$L__BB0_230;
	setp.gt.u32 	%p297, %r19786, %r337;
	@%p297 bra 	$L__BB0_228;
	setp.lt.u32 	%p298, %r19786, %r337;
	@%p298 bra 	$L__BB0_230;
	setp.gt.u32 	%p299, %r19785, %r338;
	@%p299 bra 	$L__BB0_228;
	setp.lt.u32 	%p300, %r19785, %r338;
	@%p300 bra 	$L__BB0_230;
	setp.gt.u32 	%p301, %r19784, %r336;
	@%p301 bra 	$L__BB0_228;
	setp.lt.u32 	%p302, %r19784, %r336;
	@%p302 bra 	$L__BB0_230;
	setp.gt.u32 	%p303, %r19783, %r333;
	@%p303 bra 	$L__BB0_228;
	setp.lt.u32 	%p304, %r19783, %r333;
	setp.lt.u32 	%p305, %r19782, %r274;
	or.pred  	%p306, %p304, %p305;
	@%p306 bra 	$L__BB0_230;
$L__BB0_228:
	// begin inline asm
	sub.cc.u32 %r19782, %r19782, %r274;
	subc.cc.u32 %r19783, %r19783, %r333;
	subc.cc.u32 %r19784, %r19784, %r336;
	subc.cc.u32 %r19785, %r19785, %r338;
	subc.cc.u32 %r19786, %r19786, %r337;
	subc.cc.u32 %r19787, %r19787, %r334;
	subc.cc.u32 %r19788, %r19788, %r335;
	subc.u32 %r19789, %r19789, %r20392;
	
	// end inline asm
	bra.uni 	$L__BB0_230;
$L__BB0_229:
	setp.lt.u32 	%p292, %r19789, %r19806;
	@%p292 bra 	$L__BB0_230;
	bra.uni 	$L__BB0_216;
$L__BB0_230:
	ld.const.u32 	%r6178, [const_G_jacobian+32];
	// begin inline asm
	mul.lo.u32 %r19808, %r6178, %r19758;
	mul.hi.u32 %r6177, %r6178, %r19758;
	
	// end inline asm
	cvt.u64.u32 	%rd2022, %r6177;
	// begin inline asm
	mul.lo.u32 %r6180, %r6178, %r19759;
	mul.hi.u32 %r6181, %r6178, %r19759;
	
	// end inline asm
	cvt.u64.u32 	%rd2023, %r6180;
	add.s64 	%rd2024, %rd2022, %rd2023;
	and.b64  	%rd2025, %rd2024, 4294967295;
	{ .reg .b32 tmp; mov.b64 {tmp, %r6526}, %rd2024; }
	add.s32 	%r6527, %r6181, %r6526;
	cvt.u64.u32 	%rd2026, %r6527;
	// begin inline asm
	mul.lo.u32 %r6184, %r6178, %r19760;
	mul.hi.u32 %r6185, %r6178, %r19760;
	
	// end inline asm
	cvt.u64.u32 	%rd2027, %r6184;
	add.s64 	%rd2028, %rd2026, %rd2027;
	and.b64  	%rd2029, %rd2028, 4294967295;
	{ .reg .b32 tmp; mov.b64 {tmp, %r6528}, %rd2028; }
	add.s32 	%r6529, %r6185, %r6528;
	cvt.u64.u32 	%rd2030, %r6529;
	// begin inline asm
	mul.lo.u32 %r6188, %r6178, %r19761;
	mul.hi.u32 %r6189, %r6178, %r19761;
	
	// end inline asm
	cvt.u64.u32 	%rd2031, %r6188;
	add.s64 	%rd2032, %rd2030, %rd2031;
	and.b64  	%rd2033, %rd2032, 4294967295;
	{ .reg .b32 tmp; mov.b64 {tmp, %r6530}, %rd2032; }
	add.s32 	%r6531, %r6189, %r6530;
	cvt.u64.u32 	%rd2034, %r6531;
	// begin inline asm
	mul.lo.u32 %r6192, %r6178, %r19762;
	mul.hi.u32 %r6193, %r6178, %r19762;
	
	// end inline asm
	cvt.u64.u32 	%rd2035, %r6192;
	add.s64 	%rd2036, %rd2034, %rd2035;
	and.b64  	%rd2037, %rd2036, 4294967295;
	{ .reg .b32 tmp; mov.b64 {tmp, %r6532}, %rd2036; }
	add.s32 	%r6533, %r6193, %r6532;
	cvt.u64.u32 	%rd2038, %r6533;
	// begin inline asm
	mul.lo.u32 %r6196, %r6178, %r19763;
	mul.hi.u32 %r6197, %r6178, %r19763;
	
	// end inline asm
	cvt.u64.u32 	%rd2039, %r6196;
	add.s64 	%rd2040, %rd2038, %rd2039;
	and.b64  	%rd2041, %rd2040, 4294967295;
	{ .reg .b32 tmp; mov.b64 {tmp, %r6534}, %rd2040; }
	add.s32 	%r6535, %r6197, %r6534;
	cvt.u64.u32 	%rd2042, %r6535;
	// begin inline asm
	mul.lo.u32 %r6200, %r6178, %r19764;
	mul.hi.u32 %r6201, %r6178, %r19764;
	
	// end inline asm
	cvt.u64.u32 	%rd2043, %r6200;
	add.s64 	%rd2044, %rd2042, %rd2043;
	and.b64  	%rd2045, %rd2044, 4294967295;
	{ .reg .b32 tmp; mov.b64 {tmp, %r6536}, %rd2044; }
	add.s32 	%r6537, %r6201, %r6536;
	cvt.u64.u32 	%rd2046, %r6537;
	// begin inline asm
	mul.lo.u32 %r6204, %r6178, %r19765;
	mul.hi.u32 %r6205, %r6178, %r19765;
	
	// end inline asm
	cvt.u64.u32 	%rd2047, %r6204;
	add.s64 	%rd2048, %rd2046, %rd2047;
	and.b64  	%rd2049, %rd2048, 4294967295;
	{ .reg .b32 tmp; mov.b64 {tmp, %r6538}, %rd2048; }
	add.s32 	%r6539, %r6205, %r6538;
	cvt.u64.u32 	%rd2050, %r6539;
	ld.const.u32 	%r6210, [const_G_jacobian+36];
	// begin inline asm
	mul.lo.u32 %r6208, %r6210, %r19758;
	mul.hi.u32 %r6209, %r6210, %r19758;
	
	// end inline asm
	cvt.u64.u32 	%rd2051, %r6208;
	add.s64 	%rd2052, %rd2025, %rd2051;
	{ .reg .b32 tmp; mov.b64 {tmp, %r6540}, %rd2052; }
	add.s32 	%r6541, %r6209, %r6540;
	cvt.u64.u32 	%rd2053, %r6541;
	// begin inline asm
	mul.lo.u32 %r6212, %r6210, %r19759;
	mul.hi.u32 %r6213, %r6210, %r19759;
	
	// end inline asm
	cvt.u64.u32 	%rd2054, %r6212;
	add.s64 	%rd2055, %rd2029, %rd2053;
	add.s64 	%rd2056, %rd2055, %rd2054;
	and.b64  	%rd2057, %rd2056, 4294967295;
	{ .reg .b32 tmp; mov.b64 {tmp, %r6542}, %rd2056; }
	add.s32 	%r6543, %r6213, %r6542;
	cvt.u64.u32 	%rd2058, %r6543;
	// begin inline asm
	mul.lo.u32 %r6216, %r6210, %r19760;
	mul.hi.u32 %r6217, %r6210, %r19760;
	
	// end inline asm
	cvt.u64.u32 	%rd2059, %r6216;
	add.s64 	%rd2060, %rd2033, %rd2058;
	add.s64 	%rd2061, %rd2060, %rd2059;
	and.b64  	%rd2062, %rd2061, 4294967295;
	{ .reg .b32 tmp; mov.b64 {tmp, %r6544}, %rd2061; }
	add.s32 	%r6545, %r6217, %r6544;
	cvt.u64.u32 	%rd2063, %r6545;
	// begin inline asm
	mul.lo.u32 %r6220, %r6210, %r19761;
	mul.hi.u32 %r6221, %r6210, %r19761;
	
	// end inline asm
	cvt.u64.u32 	%rd2064, %r6220;
	add.s64 	%rd2065, %rd2037, %rd2063;
	add.s64 	%rd2066, %rd2065, %rd2064;
	and.b64  	%rd2067, %rd2066, 4294967295;
	{ .reg .b32 tmp; mov.b64 {tmp, %r6546}, %rd2066; }
	add.s32 	%r6547, %r6221, %r6546;
	cvt.u64.u32 	%rd2068, %r6547;
	// begin inline asm
	mul.lo.u32 %r6224, %r6210, %r19762;
	mul.hi.u32 %r6225, %r6210, %r19762;
	
	// end inline asm
	cvt.u64.u32 	%rd2069, %r6224;
	add.s64 	%rd2070, %rd2041, %rd2068;
	add.s64 	%rd2071, %rd2070, %rd2069;
	and.b64  	%rd2072, %rd2071, 4294967295;
	{ .reg .b32 tmp; mov.b64 {tmp, %r6548}, %rd2071; }
	add.s32 	%r6549, %r6225, %r6548;
	cvt.u64.u32 	%rd2073, %r6549;
	// begin inline asm
	mul.lo.u32 %r6228, %r6210, %r19763;
	mul.hi.u32 %r6229, %r6210, %r19763;
	
	// end inline asm
	cvt.u64.u32 	%rd2074, %r6228;
	add.s64 	%rd2075, %rd2045, %rd2073;
	add.s64 	%rd2076, %rd2075, %rd2074;
	and.b64  	%rd2077, %rd2076, 4294967295;
	{ .reg .b32 tmp; mov.b64 {tmp, %r6550}, %rd2076; }
	add.s32 	%r6551, %r6229, %r6550;
	cvt.u64.u32 	%rd2078, %r6551;
	// begin inline asm
	mul.lo.u32 %r6232, %r6210, %r19764;
	mul.hi.u32 %r6233, %r6210, %r19764;
	
	// end inline asm
	cvt.u64.u32 	%rd2079, %r6232;
	add.s64 	%rd2080, %rd2049, %rd2078;
	add.s64 	%rd2081, %rd2080, %rd2079;
	and.b64  	%rd2082, %rd2081, 4294967295;
	{ .reg .b32 tmp; mov.b64 {tmp, %r6552}, %rd2081; }
	add.s32 	%r6553, %r6233, %r6552;
	cvt.u64.u32 	%rd2083, %r6553;
	// begin inline asm
	mul.lo.u32 %r6236, %r6210, %r19765;
	mul.hi.u32 %r6237, %r6210, %r19765;
	
	// end inline asm
	cvt.u64.u32 	%rd2084, %r6236;
	add.s64 	%rd2085, %rd2050, %rd2083;
	add.s64 	%rd2086, %rd2085, %rd2084;
	and.b64  	%rd2087, %rd2086, 4294967295;
	{ .reg .b32 tmp; mov.b64 {tmp, %r6554}, %rd2086; }
	add.s32 	%r6555, %r6237, %r6554;
	cvt.u64.u32 	%rd2088, %r6555;
	ld.const.u32 	%r6242, [const_G_jacobian+40];
	// begin inline asm
	mul.lo.u32 %r6240, %r6242, %r19758;
	mul.hi.u32 %r6241, %r6242, %r19758;
	
	// end inline asm
	cvt.u64.u32 	%rd2089, %r6240;
	add.s64 	%rd2090, %rd2057, %rd2089;
	{ .reg .b32 tmp; mov.b64 {tmp, %r6556}, %rd2090; }
	add.s32 	%r6557, %r6241, %r6556;
	cvt.u64.u32 	%rd2091, %r6557;
	// begin inline asm
	mul.lo.u32 %r6244, %r6242, %r19759;
	mul.hi.u32 %r6245, %r6242, %r19759;
	
	// end inline asm
	cvt.u64.u32 	%rd2092, %r6244;
	add.s64 	%rd2093, %rd2062, %rd2091;
	add.s64 	%rd2094, %rd2093, %rd2092;
	and.b64  	%rd2095, %rd2094, 4294967295;
	{ .reg .b32 tmp; mov.b64 {tmp, %r6558}, %rd2094; }
	add.s32 	%r6559, %r6245, %r6558;
	cvt.u64.u32 	%rd2096, %r6559;
	// begin inline asm
	mul.lo.u32 %r6248, %r6242, %r19760;
	mul.hi.u32 %r6249, %r6242, %r19760;
	
	// end inline asm
	cvt.u64.u32 	%rd2097, %r6248;
	add.s64 	%rd2098, %rd2067, %rd2096;
	add.s64 	%rd2099, %rd2098, %rd2097;
	and.b64  	%rd2100, %rd2099, 4294967295;
	{ .reg .b32 tmp; mov.b64 {tmp, %r6560}, %rd2099; }
	add.s32 	%r6561, %r6249, %r6560;
	cvt.u64.u32 	%rd2101, %r6561;
	// begin inline asm
	mul.lo.u32 %r6252, %r6242, %r19761;
	mul.hi.u32 %r6253, %r6242, %r19761;
	
	// end inline asm
	cvt.u64.u32 	%rd2102, %r6252;
	add.s64 	%rd2103, %rd2072, %rd2101;
	add.s64 	%rd2104, %rd2103, %rd2102;
	and.b64  	%rd2105, %rd2104, 4294967295;
	{ .reg .b32 tmp; mov.b64 {tmp, %r6562}, %rd2104; }
	add.s32 	%r6563, %r6253, %r6562;
	cvt.u64.u32 	%rd2106, %r6563;
	// begin inline asm
	mul.lo.u32 %r6256, %r6242, %r19762;
	mul.hi.u32 %r6257, %r6242, %r19762;
	
	// end inline asm
	cvt.u64.u32 	%rd2107, %r6256;
	add.s64 	%rd2108, %rd2077, %rd2106;
	add.s64 	%rd2109, %rd2108, %rd2107;
	and.b64  	%rd2110, %rd2109, 4294967295;
	{ .reg .b32 tmp; mov.b64 {tmp, %r6564}, %rd2109; }
	add.s32 	%r6565, %r6257, %r6564;
	cvt.u64.u32 	%rd2111, %r6565;
	// begin inline asm
	mul.lo.u32 %r6260, %r6242, %r19763;
	mul.hi.u32 %r6261, %r6242, %r19763;
	
	// end inline asm
	cvt.u64.u32 	%rd2112, %r6260;
	add.s64 	%rd2113, %rd2082, %rd2111;
	add.s64 	%rd2114, %rd2113, %rd2112;
	and.b64  	%rd2115, %rd2114, 4294967295;
	{ .reg .b32 tmp; mov.b64 {tmp, %r6566}, %rd2114; }
	add.s32 	%r6567, %r6261, %r6566;
	cvt.u64.u32 	%rd2116, %r6567;
	// begin inline asm
	mul.lo.u32 %r6264, %r6242, %r19764;
	mul.hi.u32 %r6265, %r6242, %r19764;
	
	// end inline asm
	cvt.u64.u32 	%rd2117, %r6264;
	add.s64 	%rd2118, %rd2087, %rd2116;
	add.s64 	%rd2119, %rd2118, %rd2117;
	and.b64  	%rd2120, %rd2119, 4294967295;
	{ .reg .b32 tmp; mov.b64 {tmp, %r6568}, %rd2119; }
	add.s32 	%r6569, %r6265, %r6568;
	cvt.u64.u32 	%rd2121, %r6569;
	// begin inline asm
	mul.lo.u32 %r6268, %r6242, %r19765;
	mul.hi.u32 %r6269, %r6242, %r19765;
	
	// end inline asm
	cvt.u64.u32 	%rd2122, %r6268;
	add.s64 	%rd2123, %rd2088, %rd2121;
	add.s64 	%rd2124, %rd2123, %rd2122;
	and.b64  	%rd2125, %rd2124, 4294967295;
	{ .reg .b32 tmp; mov.b64 {tmp, %r6570}, %rd2124; }
	add.s32 	%r6571, %r6269, %r6570;
	cvt.u64.u32 	%rd2126, %r6571;
	ld.const.u32 	%r6274, [const_G_jacobian+44];
	// begin inline asm
	mul.lo.u32 %r6272, %r6274, %r19758;
	mul.hi.u32 %r6273, %r6274, %r19758;
	
	// end inline asm
	cvt.u64.u32 	%rd2127, %r6272;
	add.s64 	%rd2128, %rd2095, %rd2127;
	{ .reg .b32 tmp; mov.b64 {tmp, %r6572}, %rd2128; }
	add.s32 	%r6573, %r6273, %r6572;
	cvt.u64.u32 	%rd2129, %r6573;
	// begin inline asm
	mul.lo.u32 %r6276, %r6274, %r19759;
	mul.hi.u32 %r6277, %r6274, %r19759;
	
	// end inline asm
	cvt.u64.u32 	%rd2130, %r6276;
	add.s64 	%rd2131, %rd2100, %rd2129;
	add.s64 	%rd2132, %rd2131, %rd2130;
	and.b64  	%rd2133, %rd2132, 4294967295;
	{ .reg .b32 tmp; mov.b64 {tmp, %r6574}, %rd2132; }
	add.s32 	%r6575, %r6277, %r6574;
	cvt.u64.u32 	%rd2134, %r6575;
	// begin inline asm
	mul.lo.u32 %r6280, %r6274, %r19760;
	mul.hi.u32 %r6281, %r6274, %r19760;
	
	// end inline asm
	cvt.u64.u32 	%rd2135, %r6280;
	add.s64 	%rd2136, %rd2105, %rd2134;
	add.s64 	%rd2137, %rd2136, %rd2135;
	and.b64  	%rd2138, %rd2137, 4294967295;
	{ .reg .b32 tmp; mov.b64 {tmp, %r6576}, %rd2137; }
	add.s32 	%r6577, %r6281, %r6576;
	cvt.u64.u32 	%rd2139, %r6577;
	// begin inline asm
	mul.lo.u32 %r6284, %r6274, %r19761;
	mul.hi.u32 %r6285, %r6274, %r19761;
	
	// end inline asm
	cvt.u64.u32 	%rd2140, %r6284;
	add.s64 	%rd2141, %rd2110, %rd2139;
	add.s64 	%rd2142, %rd2141, %rd2140;
	and.b64  	%rd2143, %rd2142, 4294967295;
	{ .reg .b32 tmp; mov.b64 {tmp, %r6578}, %rd2142; }
	add.s32 	%r6579, %r6285, %r6578;
	cvt.u64.u32 	%rd2144, %r6579;
	// begin inline asm
	mul.lo.u32 %r6288, %r6274, %r19762;
	mul.hi.u32 %r6289, %r6274, %r19762;
	
	// end inline asm
	cvt.u64.u32 	%rd2145, %r6288;
	add.s64 	%rd2146, %rd2115, %rd2144;
	add.s64 	%rd2147, %rd2146, %rd2145;
	and.b64  	%rd2148, %rd2147, 4294967295;
	{ .reg .b32 tmp; mov.b64 {tmp, %r6580}, %rd2147; }
	add.s32 	%r6581, %r6289, %r6580;
	cvt.u64.u32 	%rd2149, %r6581;
	// begin inline asm
	mul.lo.u32 %r6292, %r6274, %r19763;
	mul.hi.u32 %r6293, %r6274, %r19763;
	
	// end inline asm
	cvt.u64.u32 	%rd2150, %r6292;
	add.s64 	%rd2151, %rd2120, %rd2149;
	add.s64 	%rd2152, %rd2151, %rd2150;
	and.b64  	%rd2153, %rd2152, 4294967295;
	{ .reg .b32 tmp; mov.b64 {tmp, %r6582}, %rd2152; }
	add.s32 	%r6583, %r6293, %r6582;
	cvt.u64.u32 	%rd2154, %r6583;
	// begin inline asm
	mul.lo.u32 %r6296, %r6274, %r19764;
	mul.hi.u32 %r6297, %r6274, %r19764;
	
	// end inline asm
	cvt.u64.u32 	%rd2155, %r6296;
	add.s64 	%rd2156, %rd2125, %rd2154;
	add.s64 	%rd2157, %rd2156, %rd2155;
	and.b64  	%rd2158, %rd2157, 4294967295;
	{ .reg .b32 tmp; mov.b64 {tmp, %r6584}, %rd2157; }
	add.s32 	%r6585, %r6297, %r6584;
	cvt.u64.u32 	%rd2159, %r6585;
	// begin inline asm
	mul.lo.u32 %r6300, %r6274, %r19765;
	mul.hi.u32 %r6301, %r6274, %r19765;
	
	// end inline asm
	cvt.u64.u32 	%rd2160, %r6300;
	add.s64 	%rd2161, %rd2126, %rd2159;
	add.s64 	%rd2162, %rd2161, %rd2160;
	and.b64  	%rd2163, %rd2162, 4294967295;
	{ .reg .b32 tmp; mov.b64 {tmp, %r6586}, %rd2162; }
	add.s32 	%r6587, %r6301, %r6586;
	cvt.u64.u32 	%rd2164, %r6587;
	ld.const.u32 	%r6306, [const_G_jacobian+48];
	// begin inline asm
	mul.lo.u32 %r6304, %r6306, %r19758;
	mul.hi.u32 %r6305, %r6306, %r19758;
	
	// end inline asm
	cvt.u64.u32 	%rd2165, %r6304;
	add.s64 	%rd2166, %rd2133, %rd2165;
	{ .reg .b32 tmp; mov.b64 {tmp, %r6588}, %rd2166; }
	add.s32 	%r6589, %r6305, %r6588;
	cvt.u64.u32 	%rd2167, %r6589;
	// begin inline asm
	mul.lo.u32 %r6308, %r6306, %r19759;
	mul.hi.u32 %r6309, %r6306, %r19759;
	
	// end inline asm
	cvt.u64.u32 	%rd2168, %r6308;
	add.s64 	%rd2169, %rd2138, %rd2167;
	add.s64 	%rd2170, %rd2169, %rd2168;
	and.b64  	%rd2171, %rd2170, 4294967295;
	{ .reg .b32 tmp; mov.b64 {tmp, %r6590}, %rd2170; }
	add.s32 	%r6591, %r6309, %r6590;
	cvt.u64.u32 	%rd2172, %r6591;
	// begin inline asm
	mul.lo.u32 %r6312, %r6306, %r19760;
	mul.hi.u32 %r6313, %r6306, %r19760;
	
	// end inline asm
	cvt.u64.u32 	%rd2173, %r6312;
	add.s64 	%rd2174, %rd2143, %rd2172;
	add.s64 	%rd2175, %rd2174, %rd2173;
	and.b64  	%rd2176, %rd2175, 4294967295;
	{ .reg .b32 tmp; mov.b64 {tmp, %r6592}, %rd2175; }
	add.s32 	%r6593, %r6313, %r6592;
	cvt.u64.u32 	%rd2177, %r6593;
	// begin inline asm
	mul.lo.u32 %r6316, %r6306, %r19761;
	mul.hi.u32 %r6317, %r6306, %r19761;
	
	// end inline asm
	cvt.u64.u32 	%rd2178, %r6316;
	add.s64 	%rd2179, %rd2148, %rd2177;
	add.s64 	%rd2180, %rd2179, %rd2178;
	and.b64  	%rd2181, %rd2180, 4294967295;
	{ .reg .b32 tmp; mov.b64 {tmp, %r6594}, %rd2180; }
	add.s32 	%r6595, %r6317, %r6594;
	cvt.u64.u32 	%rd2182, %r6595;
	// begin inline asm
	mul.lo.u32 %r6320, %r6306, %r19762;
	mul.hi.u32 %r6321, %r6306, %r19762;
	
	// end inline asm
	cvt.u64.u32 	%rd2183, %r6320;
	add.s64 	%rd2184, %rd2153, %rd2182;
	add.s64 	%rd2185, %rd2184, %rd2183;
	and.b64  	%rd2186, %rd2185, 4294967295;
	{ .reg .b32 tmp; mov.b64 {tmp, %r6596}, %rd2185; }
	add.s32 	%r6597, %r6321, %r6596;
	cvt.u64.u32 	%rd2187, %r6597;
	// begin inline asm
	mul.lo.u32 %r6324, %r6306, %r19763;
	mul.hi.u32 %r6325, %r6306, %r19763;
	
	// end inline asm
	cvt.u64.u32 	%rd2188, %r6324;
	add.s64 	%rd2189, %rd2158, %rd2187;
	add.s64 	%rd2190, %rd2189, %rd2188;
	and.b64  	%rd2191, %rd2190, 4294967295;
	{ .reg .b32 tmp; mov.b64 {tmp, %r6598}, %rd2190; }
	add.s32 	%r6599, %r6325, %r6598;
	cvt.u64.u32 	%rd2192, %r6599;
	// begin inline asm
	mul.lo.u32 %r6328, %r6306, %r19764;
	mul.hi.u32 %r6329, %r6306, %r19764;
	
	// end inline asm
	cvt.u64.u32 	%rd2193, %r6328;
	add.s64 	%rd2194, %rd2163, %rd2192;
	add.s64 	%rd2195, %rd2194, %rd2193;
	and.b64  	%rd2196, %rd2195, 4294967295;
	{ .reg .b32 tmp; mov.b64 {tmp, %r6600}, %rd2195; }
	add.s32 	%r6601, %r6329, %r6600;
	cvt.u64.u32 	%rd2197, %r6601;
	// begin inline asm
	mul.lo.u32 %r6332, %r6306, %r19765;
	mul.hi.u32 %r6333, %r6306, %r19765;
	
	// end inline asm
	cvt.u64.u32 	%rd2198, %r6332;
	add.s64 	%rd2199, %rd2164, %rd2197;
	add.s64 	%rd2200, %rd2199, %rd2198;
	and.b64  	%rd2201, %rd2200, 4294967295;
	{ .reg .b32 tmp; mov.b64 {tmp, %r6602}, %rd2200; }
	add.s32 	%r6603, %r6333, %r6602;
	cvt.u64.u32 	%rd2202, %r6603;
	ld.const.u32 	%r6338, [const_G_jacobian+52];
	// begin inline asm
	mul.lo.u32 %r6336, %r6338, %r19758;
	mul.hi.u32 %r6337, %r6338, %r19758;
	
	// end inline asm
	cvt.u64.u32 	%rd2203, %r6336;
	add.s64 	%rd2204, %rd2171, %rd2203;
	{ .reg .b32 tmp; mov.b64 {tmp, %r6604}, %rd2204; }
	add.s32 	%r6605, %r6337, %r6604;
	cvt.u64.u32 	%rd2205, %r6605;
	// begin inline asm
	mul.lo.u32 %r6340, %r6338, %r19759;
	mul.hi.u32 %r6341, %r6338, %r19759;
	
	// end inline asm
	cvt.u64.u32 	%rd2206, %r6340;
	add.s64 	%rd2207, %rd2176, %rd2205;
	add.s64 	%rd2208, %rd2207, %rd2206;
	and.b64  	%rd2209, %rd2208, 4294967295;
	{ .reg .b32 tmp; mov.b64 {tmp, %r6606}, %rd2208; }
	add.s32 	%r6607, %r6341, %r6606;
	cvt.u64.u32 	%rd2210, %r6607;
	// begin inline asm
	mul.lo.u32 %r6344, %r6338, %r19760;
	mul.hi.u32 %r6345, %r6338, %r19760;
	
	// end inline asm
	cvt.u64.u32 	%rd2211, %r6344;
	add.s64 	%rd2212, %rd2181, %rd2210;
	add.s64 	%rd2213, %rd2212, %rd2211;
	and.b64  	%rd2214, %rd2213, 4294967295;
	{ .reg .b32 tmp; mov.b64 {tmp, %r6608}, %rd2213; }
	add.s32 	%r6609, %r6345, %r6608;
	cvt.u64.u32 	%rd2215, %r6609;
	// begin inline asm
	mul.lo.u32 %r6348, %r6338, %r19761;
	mul.hi.u32 %r6349, %r6338, %r19761;
	
	// end inline asm
	cvt.u64.u32 	%rd2216, %r6348;
	add.s64 	%rd2217, %rd2186, %rd2215;
	add.s64 	%rd2218, %rd2217, %rd2216;
	and.b64  	%rd2219, %rd2218, 4294967295;
	{ .reg .b32 tmp; mov.b64 {tmp, %r6610}, %rd2218; }
	add.s32 	%r6611, %r6349, %r6610;
	cvt.u64.u32 	%rd2220, %r6611;
	// begin inline asm
	mul.lo.u32 %r6352, %r6338, %r19762;
	mul.hi.u32 %r6353, %r6338, %r19762;
	
	// end inline asm
	cvt.u64.u32 	%rd2221, %r6352;
	add.s64 	%rd2222, %rd2191, %rd2220;
	add.s64 	%rd2223, %rd2222, %rd2221;
	and.b64  	%rd2224, %rd2223, 4294967295;
	{ .reg .b32 tmp; mov.b64 {tmp, %r6612}, %rd2223; }
	add.s32 	%r6613, %r6353, %r6612;
	cvt.u64.u32 	%rd2225, %r6613;
	// begin inline asm
	mul.lo.u32 %r6356, %r6338, %r19763;
	mul.hi.u32 %r6357, %r6338, %r19763;
	
	// end inline asm
	cvt.u64.u32 	%rd2226, %r6356;
	add.s64 	%rd2227, %rd2196, %rd2225;
	add.s64 	%rd2228, %rd2227, %rd2226;
	and.b64  	%rd2229, %rd2228, 4294967295;
	{ .reg .b32 tmp; mov.b64 {tmp, %r6614}, %rd2228; }
	add.s32 	%r6615, %r6357, %r6614;
	cvt.u64.u32 	%rd2230, %r6615;
	// begin inline asm
	mul.lo.u32 %r6360, %r6338, %r19764;
	mul.hi.u32 %r6361, %r6338, %r19764;
	
	// end inline asm
	cvt.u64.u32 	%rd2231, %r6360;
	add.s64 	%rd2232, %rd2201, %rd2230;
	add.s64 	%rd2233, %rd2232, %rd2231;
	and.b64  	%rd2234, %rd2233, 4294967295;
	{ .reg .b32 tmp; mov.b64 {tmp, %r6616}, %rd2233; }
	add.s32 	%r6617, %r6361, %r6616;
	cvt.u64.u32 	%rd2235, %r6617;
	// begin inline asm
	mul.lo.u32 %r6364, %r6338, %r19765;
	mul.hi.u32 %r6365, %r6338, %r19765;
	
	// end inline asm
	cvt.u64.u32 	%rd2236, %r6364;
	add.s64 	%rd2237, %rd2202, %rd2235;
	add.s64 	%rd2238, %rd2237, %rd2236;
	and.b64  	%rd2239, %rd2238, 4294967295;
	{ .reg .b32 tmp; mov.b64 {tmp, %r6618}, %rd2238; }
	add.s32 	%r6619, %r6365, %r6618;
	cvt.u64.u32 	%rd2240, %r6619;
	ld.const.u32 	%r6370, [const_G_jacobian+56];
	// begin inline asm
	mul.lo.u32 %r6368, %r6370, %r19758;
	mul.hi.u32 %r6369, %r6370, %r19758;
	
	// end inline asm
	cvt.u64.u32 	%rd2241, %r6368;
	add.s64 	%rd2242, %rd2209, %rd2241;
	{ .reg .b32 tmp; mov.b64 {tmp, %r6620}, %rd2242; }
	add.s32 	%r6621, %r6369, %r6620;
	cvt.u64.u32 	%rd2243, %r6621;
	// begin inline asm
	mul.lo.u32 %r6372, %r6370, %r19759;
	mul.hi.u32 %r6373, %r6370, %r19759;
	
	// end inline asm
	cvt.u64.u32 	%rd2244, %r6372;
	add.s64 	%rd2245, %rd2214, %rd2243;
	add.s64 	%rd2246, %rd2245, %rd2244;
	and.b64  	%rd2247, %rd2246, 4294967295;
	{ .reg .b32 tmp; mov.b64 {tmp, %r6622}, %rd2246; }
	add.s32 	%r6623, %r6373, %r6622;
	cvt.u64.u32 	%rd2248, %r6623;
	// begin inline asm
	mul.lo.u32 %r6376, %r6370, %r19760;
	mul.hi.u32 %r6377, %r6370, %r19760;
	
	// end inline asm
	cvt.u64.u32 	%rd2249, %r6376;
	add.s64 	%rd2250, %rd2219, %rd2248;
	add.s64 	%rd2251, %rd2250, %rd2249;
	and.b64  	%rd2252, %rd2251, 4294967295;
	{ .reg .b32 tmp; mov.b64 {tmp, %r6624}, %rd2251; }
	add.s32 	%r6625, %r6377, %r6624;
	cvt.u64.u32 	%rd2253, %r6625;
	// begin inline asm
	mul.lo.u32 %r6380, %r6370, %r19761;
	mul.hi.u32 %r6381, %r6370, %r19761;
	
	// end inline asm
	cvt.u64.u32 	%rd2254, %r6380;
	add.s64 	%rd2255, %rd2224, %rd2253;
	add.s64 	%rd2256, %rd2255, %rd2254;
	and.b64  	%rd2257, %rd2256, 4294967295;
	{ .reg .b32 tmp; mov.b64 {tmp, %r6626}, %rd2256; }
	add.s32 	%r6627, %r6381, %r6626;
	cvt.u64.u32 	%rd2258, %r6627;
	// begin inline asm
	mul.lo.u32 %r6384, %r6370, %r19762;
	mul.hi.u32 %r6385, %r6370, %r19762;
	
	// end inline asm
	cvt.u64.u32 	%rd2259, %r6384;
	add.s64 	%rd2260, %rd2229, %rd2258;
	add.s64 	%rd2261, %rd2260, %rd2259;
	and.b64  	%rd2262, %rd2261, 4294967295;
	{ .reg .b32 tmp; mov.b64 {tmp, %r6628}, %rd2261; }
	add.s32 	%r6629, %r6385, %r6628;
	cvt.u64.u32 	%rd2263, %r6629;
	// begin inline asm
	mul.lo.u32 %r6388, %r6370, %r19763;
	mul.hi.u32 %r6389, %r6370, %r19763;
	
	// end inline asm
	cvt.u64.u32 	%rd2264, %r6388;
	add.s64 	%rd2265, %rd2234, %rd2263;
	add.s64 	%rd2266, %rd2265, %rd2264;
	and.b64  	%rd2267, %rd2266, 4294967295;
	{ .reg .b32 tmp; mov.b64 {tmp, %r6630}, %rd2266; }
	add.s32 	%r6631, %r6389, %r6630;
	cvt.u64.u32 	%rd2268, %r6631;
	// begin inline asm
	mul.lo.u32 %r6392, %r6370, %r19764;
	mul.hi.u32 %r6393, %r6370, %r19764;
	
	// end inline asm
	cvt.u64.u32 	%rd2269, %r6392;
	add.s64 	%rd2270, %rd2239, %rd2268;
	add.s64 	%rd2271, %rd2270, %rd2269;
	and.b64  	%rd2272, %rd2271, 4294967295;
	{ .reg .b32 tmp; mov.b64 {tmp, %r6632}, %rd2271; }
	add.s32 	%r6633, %r6393, %r6632;
	cvt.u64.u32 	%rd2273, %r6633;
	// begin inline asm
	mul.lo.u32 %r6396, %r6370, %r19765;
	mul.hi.u32 %r6397, %r6370, %r19765;
	
	// end inline asm
	cvt.u64.u32 	%rd2274, %r6396;
	add.s64 	%rd2275, %rd2240, %rd2273;
	add.s64 	%rd2276, %rd2275, %rd2274;
	and.b64  	%rd2277, %rd2276, 4294967295;
	{ .reg .b32 tmp; mov.b64 {tmp, %r6634}, %rd2276; }
	add.s32 	%r6635, %r6397, %r6634;
	cvt.u64.u32 	%rd2278, %r6635;
	ld.const.u32 	%r6402, [const_G_jacobian+60];
	// begin inline asm
	mul.lo.u32 %r6400, %r6402, %r19758;
	mul.hi.u32 %r6401, %r6402, %r19758;
	
	// end inline asm
	cvt.u64.u32 	%rd2279, %r6400;
	add.s64 	%rd2280, %rd2247, %rd2279;
	{ .reg .b32 tmp; mov.b64 {tmp, %r6636}, %rd2280; }
	add.s32 	%r6637, %r6401, %r6636;
	cvt.u64.u32 	%rd2281, %r6637;
	// begin inline asm
	mul.lo.u32 %r6404, %r6402, %r19759;
	mul.hi.u32 %r6405, %r6402, %r19759;
	
	// end inline asm
	cvt.u64.u32 	%rd2282, %r6404;
	add.s64 	%rd2283, %rd2252, %rd2281;
	add.s64 	%rd2284, %rd2283, %rd2282;
	{ .reg .b32 tmp; mov.b64 {tmp, %r6638}, %rd2284; }
	add.s32 	%r6639, %r6405, %r6638;
	cvt.u64.u32 	%rd2285, %r6639;
	// begin inline asm
	mul.lo.u32 %r6408, %r6402, %r19760;
	mul.hi.u32 %r6409, %r6402, %r19760;
	
	// end inline asm
	cvt.u64.u32 	%rd2286, %r6408;
	add.s64 	%rd2287, %rd2257, %rd2285;
	add.s64 	%rd2288, %rd2287, %rd2286;
	{ .reg .b32 tmp; mov.b64 {tmp, %r6640}, %rd2288; }
	add.s32 	%r6641, %r6409, %r6640;
	cvt.u64.u32 	%rd2289, %r6641;
	// begin inline asm
	mul.lo.u32 %r6412, %r6402, %r19761;
	mul.hi.u32 %r6413, %r6402, %r19761;
	
	// end inline asm
	cvt.u64.u32 	%rd2290, %r6412;
	add.s64 	%rd2291, %rd2262, %rd2289;
	add.s64 	%rd2292, %rd2291, %rd2290;
	{ .reg .b32 tmp; mov.b64 {tmp, %r6642}, %rd2292; }
	add.s32 	%r6643, %r6413, %r6642;
	cvt.u64.u32 	%rd2293, %r6643;
	// begin inline asm
	mul.lo.u32 %r6416, %r6402, %r19762;
	mul.hi.u32 %r6417, %r6402, %r19762;
	
	// end inline asm
	cvt.u64.u32 	%rd2294, %r6416;
	add.s64 	%rd2295, %rd2267, %rd2293;
	add.s64 	%rd2296, %rd2295, %rd2294;
	{ .reg .b32 tmp; mov.b64 {tmp, %r6644}, %rd2296; }
	add.s32 	%r6645, %r6417, %r6644;
	cvt.u64.u32 	%rd2297, %r6645;
	// begin inline asm
	mul.lo.u32 %r6420, %r6402, %r19763;
	mul.hi.u32 %r6421, %r6402, %r19763;
	
	// end inline asm
	cvt.u64.u32 	%rd2298, %r6420;
	add.s64 	%rd2299, %rd2272, %rd2297;
	add.s64 	%rd2300, %rd2299, %rd2298;
	{ .reg .b32 tmp; mov.b64 {tmp, %r6646}, %rd2300; }
	add.s32 	%r6647, %r6421, %r6646;
	cvt.u64.u32 	%rd2301, %r6647;
	// begin inline asm
	mul.lo.u32 %r6424, %r6402, %r19764;
	mul.hi.u32 %r6425, %r6402, %r19764;
	
	// end inline asm
	cvt.u64.u32 	%rd2302, %r6424;
	add.s64 	%rd2303, %rd2277, %rd2301;
	add.s64 	%rd2304, %rd2303, %rd2302;
	{ .reg .b32 tmp; mov.b64 {tmp, %r6648}, %rd2304; }
	add.s32 	%r6649, %r6425, %r6648;
	cvt.u64.u32 	%rd2305, %r6649;
	// begin inline asm
	mul.lo.u32 %r6428, %r6402, %r19765;
	mul.hi.u32 %r6429, %r6402, %r19765;
	
	// end inline asm
	cvt.u64.u32 	%rd2306, %r6428;
	add.s64 	%rd2307, %rd2278, %rd2305;
	add.s64 	%rd2308, %rd2307, %rd2306;
	{ .reg .b32 tmp; mov.b64 {tmp, %r6650}, %rd2308; }
	add.s32 	%r6516, %r6429, %r6650;
	cvt.u32.u64 	%r19809, %rd2052;
	cvt.u32.u64 	%r19810, %rd2090;
	cvt.u32.u64 	%r19811, %rd2128;
	cvt.u32.u64 	%r19812, %rd2166;
	cvt.u32.u64 	%r19813, %rd2204;
	cvt.u32.u64 	%r19814, %rd2242;
	cvt.u32.u64 	%r19815, %rd2280;
	cvt.u32.u64 	%r6509, %rd2284;
	cvt.u32.u64 	%r6510, %rd2288;
	cvt.u32.u64 	%r6511, %rd2292;
	cvt.u32.u64 	%r6512, %rd2296;
	cvt.u32.u64 	%r6513, %rd2300;
	cvt.u32.u64 	%r6514, %rd2304;
	cvt.u32.u64 	%r6515, %rd2308;
	mov.b32 	%r6470, 977;
	mov.b32 	%r6508, 0;
	// begin inline asm
	mad.lo.cc.u32 %r6432, %r6509, %r6470, %r6508;
	madc.hi.u32 %r6433, %r6509, %r6470, 0;
	
	// end inline asm
	// begin inline asm
	mad.lo.cc.u32 %r6437, %r6510, %r6470, %r6433;
	madc.hi.u32 %r6438, %r6510, %r6470, 0;
	
	// end inline asm
	// begin inline asm
	mad.lo.cc.u32 %r6442, %r6511, %r6470, %r6438;
	madc.hi.u32 %r6443, %r6511, %r6470, 0;
	
	// end inline asm
	// begin inline asm
	mad.lo.cc.u32 %r6447, %r6512, %r6470, %r6443;
	madc.hi.u32 %r6448, %r6512, %r6470, 0;
	
	// end inline asm
	// begin inline asm
	mad.lo.cc.u32 %r6452, %r6513, %r6470, %r6448;
	madc.hi.u32 %r6453, %r6513, %r6470, 0;
	
	// end inline asm
	// begin inline asm
	mad.lo.cc.u32 %r6457, %r6514, %r6470, %r6453;
	madc.hi.u32 %r6458, %r6514, %r6470, 0;
	
	// end inline asm
	// begin inline asm
	mad.lo.cc.u32 %r6462, %r6515, %r6470, %r6458;
	madc.hi.u32 %r6463, %r6515, %r6470, 0;
	
	// end inline asm
	// begin inline asm
	mad.lo.cc.u32 %r6467, %r6516, %r6470, %r6463;
	madc.hi.u32 %r6468, %r6516, %r6470, 0;
	
	// end inline asm
	mov.u32 	%r6507, %r6508;
	// begin inline asm
	add.cc.u32 %r19808, %r19808, %r6432;
	addc.cc.u32 %r19809, %r19809, %r6437;
	addc.cc.u32 %r19810, %r19810, %r6442;
	addc.cc.u32 %r19811, %r19811, %r6447;
	addc.cc.u32 %r19812, %r19812, %r6452;
	addc.cc.u32 %r19813, %r19813, %r6457;
	addc.cc.u32 %r19814, %r19814, %r6462;
	addc.cc.u32 %r19815, %r19815, %r6467;
	addc.u32 %r6507, %r6507, %r6468;
	
	// end inline asm
	// begin inline asm
	add.cc.u32 %r19808, %r19808, %r6508;
	addc.cc.u32 %r19809, %r19809, %r6509;
	addc.cc.u32 %r19810, %r19810, %r6510;
	addc.cc.u32 %r19811, %r19811, %r6511;
	addc.cc.u32 %r19812, %r19812, %r6512;
	addc.cc.u32 %r19813, %r19813, %r6513;
	addc.cc.u32 %r19814, %r19814, %r6514;
	addc.cc.u32 %r19815, %r19815, %r6515;
	addc.u32 %r6507, %r6507, %r6516;
	
	// end inline asm
	setp.eq.s32 	%p308, %r6507, 0;
	mov.pred 	%p1270, 0;
	@%p308 bra 	$L__BB0_232;
	mov.b32 	%r6654, 977;
	// begin inline asm
	mul.lo.u32 %r6655, %r6507, %r6654;
	mul.hi.u32 %r6656, %r6507, %r6654;
	
	// end inline asm
	mov.b32 	%r6690, 0;
	mov.u32 	%r6657, %r6690;
	mov.u32 	%r6658, %r6690;
	mov.u32 	%r6659, %r6690;
	mov.u32 	%r6660, %r6690;
	mov.u32 	%r6661, %r6690;
	mov.u32 	%r6662, %r6690;
	mov.u32 	%r6663, %r6690;
	// begin inline asm
	add.cc.u32 %r6655, %r6655, %r6663;
	addc.cc.u32 %r6656, %r6656, %r6507;
	addc.cc.u32 %r6657, %r6657, %r6663;
	addc.cc.u32 %r6658, %r6658, %r6663;
	addc.cc.u32 %r6659, %r6659, %r6663;
	addc.cc.u32 %r6660, %r6660, %r6663;
	addc.cc.u32 %r6661, %r6661, %r6663;
	addc.cc.u32 %r6662, %r6662, %r6663;
	addc.u32 %r6663, %r6663, %r6663;
	
	// end inline asm
	// begin inline asm
	add.cc.u32 %r19808, %r19808, %r6655;
	addc.cc.u32 %r19809, %r19809, %r6656;
	addc.cc.u32 %r19810, %r19810, %r6657;
	addc.cc.u32 %r19811, %r19811, %r6658;
	addc.cc.u32 %r19812, %r19812, %r6659;
	addc.cc.u32 %r19813, %r19813, %r6660;
	addc.cc.u32 %r19814, %r19814, %r6661;
	addc.cc.u32 %r19815, %r19815, %r6662;
	addc.u32 %r6690, %r6690, %r6663;
	
	// end inline asm
	setp.ne.s32 	%p1270, %r6690, 0;
$L__BB0_232:
	ld.const.u32 	%r463, [const_p+8];
	ld.const.u32 	%r464, [const_p+16];
	ld.const.u32 	%r465, [const_p+12];
	ld.const.u32 	%r466, [const_p];
	setp.gt.u32 	%p309, %r19815, %r19806;
	or.pred  	%p310, %p1270, %p309;
	@%p310 bra 	$L__BB0_246;
	setp.lt.u32 	%p311, %r19815, %r19806;
	@%p311 bra 	$L__BB0_247;
	setp.gt.u32 	%p312, %r19814, %r335;
	@%p312 bra 	$L__BB0_246;
	setp.lt.u32 	%p313, %r19814, %r335;
	@%p313 bra 	$L__BB0_247;
	setp.gt.u32 	%p314, %r19813, %r334;
	@%p314 bra 	$L__BB0_246;
	setp.lt.u32 	%p315, %r19813, %r334;
	@%p315 bra 	$L__BB0_247;
	setp.gt.u32 	%p316, %r19812, %r464;
	@%p316 bra 	$L__BB0_246;
	setp.lt.u32 	%p317, %r19812, %r464;
	@%p317 bra 	$L__BB0_247;
	setp.gt.u32 	%p318, %r19811, %r465;
	@%p318 bra 	$L__BB0_246;
	setp.lt.u32 	%p319, %r19811, %r465;
	@%p319 bra 	$L__BB0_247;
	setp.gt.u32 	%p320, %r19810, %r463;
	@%p320 bra 	$L__BB0_246;
	setp.lt.u32 	%p321, %r19810, %r463;
	@%p321 bra 	$L__BB0_247;
	setp.gt.u32 	%p322, %r19809, %r333;
	@%p322 bra 	$L__BB0_246;
	setp.lt.u32 	%p323, %r19809, %r333;
	setp.lt.u32 	%p324, %r19808, %r466;
	or.pred  	%p325, %p323, %p324;
	@%p325 bra 	$L__BB0_247;
$L__BB0_246:
	// begin inline asm
	sub.cc.u32 %r19808, %r19808, %r466;
	subc.cc.u32 %r19809, %r19809, %r333;
	subc.cc.u32 %r19810, %r19810, %r463;
	subc.cc.u32 %r19811, %r19811, %r465;
	subc.cc.u32 %r19812, %r19812, %r464;
	subc.cc.u32 %r19813, %r19813, %r334;
	subc.cc.u32 %r19814, %r19814, %r335;
	subc.u32 %r19815, %r19815, %r20392;
	
	// end inline asm
$L__BB0_247:
	setp.gt.u32 	%p326, %r19815, %r19806;
	@%p326 bra 	$L__BB0_260;
	bra.uni 	$L__BB0_261;
$L__BB0_248:
	setp.gt.u32 	%p328, %r19814, %r335;
	mov.u32 	%r19806, %r2;
	@%p328 bra 	$L__BB0_260;
	setp.lt.u32 	%p329, %r19814, %r335;
	mov.u32 	%r19806, %r2;
	@%p329 bra 	$L__BB0_262;
	setp.gt.u32 	%p330, %r19813, %r334;
	mov.u32 	%r19806, %r2;
	@%p330 bra 	$L__BB0_260;
	setp.lt.u32 	%p331, %r19813, %r334;
	mov.u32 	%r19806, %r2;
	@%p331 bra 	$L__BB0_262;
	setp.gt.u32 	%p332, %r19812, %r464;
	mov.u32 	%r19806, %r2;
	@%p332 bra 	$L__BB0_260;
	setp.lt.u32 	%p333, %r19812, %r464;
	mov.u32 	%r19806, %r2;
	@%p333 bra 	$L__BB0_262;
	setp.gt.u32 	%p334, %r19811, %r465;
	mov.u32 	%r19806, %r2;
	@%p334 bra 	$L__BB0_260;
	setp.lt.u32 	%p335, %r19811, %r465;
	mov.u32 	%r19806, %r2;
	@%p335 bra 	$L__BB0_262;
	setp.gt.u32 	%p336, %r19810, %r463;
	mov.u32 	%r19806, %r2;
	@%p336 bra 	$L__BB0_260;
	setp.lt.u32 	%p337, %r19810, %r463;
	mov.u32 	%r19806, %r2;
	@%p337 bra 	$L__BB0_262;
	setp.gt.u32 	%p338, %r19809, %r333;
	mov.u32 	%r19806, %r2;
	@%p338 bra 	$L__BB0_260;
	setp.lt.u32 	%p339, %r19809, %r333;
	setp.lt.u32 	%p340, %r19808, %r466;
	or.pred  	%p341, %p339, %p340;
	mov.u32 	%r19806, %r2;
	@%p341 bra 	$L__BB0_262;
$L__BB0_260:
	// begin inline asm
	sub.cc.u32 %r19808, %r19808, %r466;
	subc.cc.u32 %r19809, %r19809, %r333;
	subc.cc.u32 %r19810, %r19810, %r463;
	subc.cc.u32 %r19811, %r19811, %r465;
	subc.cc.u32 %r19812, %r19812, %r464;
	subc.cc.u32 %r19813, %r19813, %r334;
	subc.cc.u32 %r19814, %r19814, %r335;
	subc.u32 %r19815, %r19815, %r20392;
	
	// end inline asm
	bra.uni 	$L__BB0_262;
$L__BB0_261:
	setp.lt.u32 	%p327, %r19815, %r2;
	mov.u32 	%r19806, %r2;
	@%p327 bra 	$L__BB0_262;
	bra.uni 	$L__BB0_248;
$L__BB0_262:
	setp.gt.u32 	%p342, %r19686, %r19710;
	@%p342 bra 	$L__BB0_723;
	setp.lt.u32 	%p343, %r19686, %r19710;
	setp.ne.s32 	%p344, %r19687, %r19711;
	setp.ne.s32 	%p345, %r19688, %r19712;
	or.pred  	%p346, %p344, %p345;
	or.pred  	%p347, %p346, %p343;
	setp.ne.s32 	%p348, %r19689, %r19713;
	or.pred  	%p349, %p347, %p348;
	setp.ne.s32 	%p350, %r19690, %r19714;
	or.pred  	%p351, %p349, %p350;
	setp.ne.s32 	%p352, %r19691, %r19715;
	or.pred  	%p353, %p351, %p352;
	setp.ne.s32 	%p354, %r19692, %r19716;
	or.pred  	%p355, %p353, %p354;
	setp.ne.s32 	%p356, %r19693, %r19717;
	or.pred  	%p357, %p355, %p356;
	@%p357 bra 	$L__BB0_723;
	mul.wide.u32 	%rd2309, %r19621, 100;
	mov.u64 	%rd2310, G_precomp;
	add.s64 	%rd2, %rd2310, %rd2309;
	setp.gt.u32 	%p358, %r19789, %r19815;
	@%p358 bra 	$L__BB0_266;
	setp.ge.u32 	%p359, %r19789, %r19815;
	setp.eq.s32 	%p360, %r19788, %r19814;
	setp.eq.s32 	%p361, %r19787, %r19813;
	and.pred  	%p362, %p360, %p361;
	and.pred  	%p363, %p362, %p359;
	setp.eq.s32 	%p364, %r19786, %r19812;
	and.pred  	%p365, %p363, %p364;
	setp.eq.s32 	%p366, %r19785, %r19811;
	and.pred  	%p367, %p365, %p366;
	setp.eq.s32 	%p368, %r19784, %r19810;
	and.pred  	%p369, %p367, %p368;
	setp.eq.s32 	%p370, %r19783, %r19809;
	and.pred  	%p371, %p369, %p370;
	setp.eq.s32 	%p372, %r19782, %r19808;
	and.pred  	%p373, %p371, %p372;
	@%p373 bra 	$L__BB0_274;
$L__BB0_266:
	mov.b16 	%rs10, 1;
	st.global.u8 	[%rd2+96], %rs10;
	mov.u32 	%r20392, %r2;
	bra.uni 	$L__BB0_1095;
$L__BB0_267:
	ld.global.u32 	%r6757, [%rd2+-64];
	setp.ne.s32 	%p376, %r6757, 0;
	@%p376 bra 	$L__BB0_277;
	ld.global.u32 	%r6758, [%rd2+-60];
	setp.ne.s32 	%p377, %r6758, 0;
	@%p377 bra 	$L__BB0_277;
	ld.global.u32 	%r6759, [%rd2+-56];
	setp.ne.s32 	%p378, %r6759, 0;
	@%p378 bra 	$L__BB0_277;
	ld.global.u32 	%r6760, [%rd2+-52];
	setp.ne.s32 	%p379, %r6760, 0;
	@%p379 bra 	$L__BB0_277;
	ld.global.u32 	%r6761, [%rd2+-48];
	setp.ne.s32 	%p380, %r6761, 0;
	@%p380 bra 	$L__BB0_277;
	ld.global.u32 	%r6762, [%rd2+-44];
	setp.ne.s32 	%p381, %r6762, 0;
	@%p381 bra 	$L__BB0_277;
	ld.global.u32 	%r6763, [%rd2+-40];
	setp.eq.s32 	%p382, %r6763, 0;
	@%p382 bra 	$L__BB0_275;
	bra.uni 	$L__BB0_277;
$L__BB0_274:
	ld.global.u8 	%rs7, [%rd2+-4];
	setp.eq.s16 	%p374, %rs7, 0;
	@%p374 bra 	$L__BB0_276;
$L__BB0_275:
	mov.b16 	%rs9, 1;
	st.global.u8 	[%rd2+96], %rs9;
	mov.u32 	%r20392, %r2;
	bra.uni 	$L__BB0_1095;
$L__BB0_276:
	ld.global.u32 	%r501, [%rd2+-68];
	setp.eq.s32 	%p375, %r501, 0;
	@%p375 bra 	$L__BB0_267;
$L__BB0_277:
	// begin inline asm
	mul.lo.u32 %r19832, %r501, %r501;
	mul.hi.u32 %r6765, %r501, %r501;
	
	// end inline asm
	cvt.u64.u32 	%rd2311, %r6765;
	ld.global.u32 	%r6771, [%rd2+-64];
	// begin inline asm
	mul.lo.u32 %r6768, %r501, %r6771;
	mul.hi.u32 %r6769, %r501, %r6771;
	
	// end inline asm
	cvt.u64.u32 	%rd2312, %r6768;
	add.s64 	%rd2313, %rd2311, %rd2312;
	and.b64  	%rd2314, %rd2313, 4294967295;
	{ .reg .b32 tmp; mov.b64 {tmp, %r7114}, %rd2313; }
	add.s32 	%r7115, %r6769, %r7114;
	cvt.u64.u32 	%rd2315, %r7115;
	ld.global.u32 	%r6775, [%rd2+-60];
	// begin inline asm
	mul.lo.u32 %r6772, %r501, %r6775;
	mul.hi.u32 %r6773, %r501, %r6775;
	
	// end inline asm
	cvt.u64.u32 	%rd2316, %r6772;
	add.s64 	%rd2317, %rd2315, %rd2316;
	and.b64  	%rd2318, %rd2317, 4294967295;
	{ .reg .b32 tmp; mov.b64 {tmp, %r7116}, %rd2317; }
	add.s32 	%r7117, %r6773, %r7116;
	cvt.u64.u32 	%rd2319, %r7117;
	ld.global.u32 	%r6779, [%rd2+-56];
	// begin inline asm
	mul.lo.u32 %r6776, %r501, %r6779;
	mul.hi.u32 %r6777, %r501, %r6779;
	
	// end inline asm
	cvt.u64.u32 	%rd2320, %r6776;
	add.s64 	%rd2321, %rd2319, %rd2320;
	and.b64  	%rd2322, %rd2321, 4294967295;
	{ .reg .b32 tmp; mov.b64 {tmp, %r7118}, %rd2321; }
	add.s32 	%r7119, %r6777, %r7118;
	cvt.u64.u32 	%rd2323, %r7119;
	ld.global.u32 	%r6783, [%rd2+-52];
	// begin inline asm
	mul.lo.u32 %r6780, %r501, %r6783;
	mul.hi.u32 %r6781, %r501, %r6783;
	
	// end inline asm
	cvt.u64.u32 	%rd2324, %r6780;
	add.s64 	%rd2325, %rd2323, %rd2324;
	and.b64  	%rd2326, %rd2325, 4294967295;
	{ .reg .b32 tmp; mov.b64 {tmp, %r7120}, %rd2325; }
	add.s32 	%r7121, %r6781, %r7120;
	cvt.u64.u32 	%rd2327, %r7121;
	ld.global.u32 	%r6787, [%rd2+-48];
	// begin inline asm
	mul.lo.u32 %r6784, %r501, %r6787;
	mul.hi.u32 %r6785, %r501, %r6787;
	
	// end inline asm
	cvt.u64.u32 	%rd2328, %r6784;
	add.s64 	%rd2329, %rd2327, %rd2328;
	and.b64  	%rd2330, %rd2329, 4294967295;
	{ .reg .b32 tmp; mov.b64 {tmp, %r7122}, %rd2329; }
	add.s32 	%r7123, %r6785, %r7122;
	cvt.u64.u32 	%rd2331, %r7123;
	ld.global.u32 	%r6791, [%rd2+-44];
	// begin inline asm
	mul.lo.u32 %r6788, %r501, %r6791;
	mul.hi.u32 %r6789, %r501, %r6791;
	
	// end inline asm
	cvt.u64.u32 	%rd2332, %r6788;
	add.s64 	%rd2333, %rd2331, %rd2332;
	and.b64  	%rd2334, %rd2333, 4294967295;
	{ .reg .b32 tmp; mov.b64 {tmp, %r7124}, %rd2333; }
	add.s32 	%r7125, %r6789, %r7124;
	cvt.u64.u32 	%rd2335, %r7125;
	ld.global.u32 	%r6795, [%rd2+-40];
	// begin inline asm
	mul.lo.u32 %r6792, %r501, %r6795;
	mul.hi.u32 %r6793, %r501, %r6795;
	
	// end inline asm
	cvt.u64.u32 	%rd2336, %r6792;
	add.s64 	%rd2337, %rd2335, %rd2336;
	and.b64  	%rd2338, %rd2337, 4294967295;
	{ .reg .b32 tmp; mov.b64 {tmp, %r7126}, %rd2337; }
	add.s32 	%r7127, %r6793, %r7126;
	cvt.u64.u32 	%rd2339, %r7127;
	ld.global.u32 	%r6826, [%rd2+-64];
	ld.global.u32 	%r6799, [%rd2+-68];
	// begin inline asm
	mul.lo.u32 %r6796, %r6826, %r6799;
	mul.hi.u32 %r6797, %r6826, %r6799;
	
	// end inline asm
	cvt.u64.u32 	%rd2340, %r6796;
	add.s64 	%rd2341, %rd2314, %rd2340;
	{ .reg .b32 tmp; mov.b64 {tmp, %r7128}, %rd2341; }
	add.s32 	%r7129, %r6797, %r7128;
	cvt.u64.u32 	%rd2342, %r7129;
	ld.global.u32 	%r6803, [%rd2+-64];
	// begin inline asm
	mul.lo.u32 %r6800, %r6826, %r6803;
	mul.hi.u32 %r6801, %r6826, %r6803;
	
	// end inline asm
	cvt.u64.u32 	%rd2343, %r6800;
	add.s64 	%rd2344, %rd2318, %rd2342;
	add.s64 	%rd2345, %rd2344, %rd2343;
	and.b64  	%rd2346, %rd2345, 4294967295;
	{ .reg .b32 tmp; mov.b64 {tmp, %r7130}, %rd2345; }
	add.s32 	%r7131, %r6801, %r7130;
	cvt.u64.u32 	%rd2347, %r7131;
	ld.global.u32 	%r6807, [%rd2+-60];
	// begin inline asm
	mul.lo.u32 %r6804, %r6826, %r6807;
	mul.hi.u32 %r6805, %r6826, %r6807;
	
	// end inline asm
	cvt.u64.u32 	%rd2348, %r6804;
	add.s64 	%rd2349, %rd2322, %rd2347;
	add.s64 	%rd2350, %rd2349, %rd2348;
	and.b64  	%rd2351, %rd2350, 4294967295;
	{ .reg .b32 tmp; mov.b64 {tmp, %r7132}, %rd2350; }
	add.s32 	%r7133, %r6805, %r7132;
	cvt.u64.u32 	%rd2352, %r7133;
	ld.global.u32 	%r6811, [%rd2+-56];
	// begin inline asm
	mul.lo.u32 %r6808, %r6826, %r6811;
	mul.hi.u32 %r6809, %r6826, %r6811;
	
	// end inline asm
	cvt.u64.u32 	%rd2353, %r6808;
	add.s64 	%rd2354, %rd2326, %rd2352;
	add.s64 	%rd2355, %rd2354, %rd2353;
	and.b64  	%rd2356, %rd2355, 4294967295;
	{ .reg .b32 tmp; mov.b64 {tmp, %r7134}, %rd2355; }
	add.s32 	%r7135, %r6809, %r7134;
	cvt.u64.u32 	%rd2357, %r7135;
	ld.global.u32 	%r6815, [%rd2+-52];
	// begin inline asm
	mul.lo.u32 %r6812, %r6826, %r6815;
	mul.hi.u32 %r6813, %r6826, %r6815;
	
	// end inline asm
	cvt.u64.u32 	%rd2358, %r6812;
	add.s64 	%rd2359, %rd2330, %rd2357;
	add.s64 	%rd2360, %rd2359, %rd2358;
	and.b64  	%rd2361, %rd2360, 4294967295;
	{ .reg .b32 tmp; mov.b64 {tmp, %r7136}, %rd2360; }
	add.s32 	%r7137, %r6813, %r7136;
	cvt.u64.u32 	%rd2362, %r7137;
	ld.global.u32 	%r6819, [%rd2+-48];
	// begin inline asm
	mul.lo.u32 %r6816, %r6826, %r6819;
	mul.hi.u32 %r6817, %r6826, %r6819;
	
	// end inline asm
	cvt.u64.u32 	%rd2363, %r6816;
	add.s64 	%rd2364, %rd2334, %rd2362;
	add.s64 	%rd2365, %rd2364, %rd2363;
	and.b64  	%rd2366, %rd2365, 4294967295;
	{ .reg .b32 tmp; mov.b64 {tmp, %r7138}, %rd2365; }
	add.s32 	%r7139, %r6817, %r7138;
	cvt.u64.u32 	%rd2367, %r7139;
	ld.global.u32 	%r6823, [%rd2+-44];
	// begin inline asm
	mul.lo.u32 %r6820, %r6826, %r6823;
	mul.hi.u32 %r6821, %r6826, %r6823;
	
	// end inline asm
	cvt.u64.u32 	%rd2368, %r6820;
	add.s64 	%rd2369, %rd2338, %rd2367;
	add.s64 	%rd2370, %rd2369, %rd2368;
	and.b64  	%rd2371, %rd2370, 4294967295;
	{ .reg .b32 tmp; mov.b64 {tmp, %r7140}, %rd2370; }
	add.s32 	%r7141, %r6821, %r7140;
	cvt.u64.u32 	%rd2372, %r7141;
	ld.global.u32 	%r6827, [%rd2+-40];
	// begin inline asm
	mul.lo.u32 %r6824, %r6826, %r6827;
	mul.hi.u32 %r6825, %r6826, %r6827;
	
	// end inline asm
	cvt.u64.u32 	%rd2373, %r6824;
	add.s64 	%rd2374, %rd2339, %rd2372;
	add.s64 	%rd2375, %rd2374, %rd2373;
	and.b64  	%rd2376, %rd2375, 4294967295;
	{ .reg .b32 tmp; mov.b64 {tmp, %r7142}, %rd2375; }
	add.s32 	%r7143, %r6825, %r7142;
	cvt.u64.u32 	%rd2377, %r7143;
	ld.global.u32 	%r6858, [%rd2+-60];
	ld.global.u32 	%r6831, [%rd2+-68];
	// begin inline asm
	mul.lo.u32 %r6828, %r6858, %r6831;
	mul.hi.u32 %r6829, %r6858, %r6831;
	
	// end inline asm
	cvt.u64.u32 	%rd2378, %r6828;
	add.s64 	%rd2379, %rd2346, %rd2378;
	{ .reg .b32 tmp; mov.b64 {tmp, %r7144}, %rd2379; }
	add.s32 	%r7145, %r6829, %r7144;
	cvt.u64.u32 	%rd2380, %r7145;
	ld.global.u32 	%r6835, [%rd2+-64];
	// begin inline asm
	mul.lo.u32 %r6832, %r6858, %r6835;
	mul.hi.u32 %r6833, %r6858, %r6835;
	
	// end inline asm
	cvt.u64.u32 	%rd2381, %r6832;
	add.s64 	%rd2382, %rd2351, %rd2380;
	add.s64 	%rd2383, %rd2382, %rd2381;
	and.b64  	%rd2384, %rd2383, 4294967295;
	{ .reg .b32 tmp; mov.b64 {tmp, %r7146}, %rd2383; }
	add.s32 	%r7147, %r6833, %r7146;
	cvt.u64.u32 	%rd2385, %r7147;
	ld.global.u32 	%r6839, [%rd2+-60];
	// begin inline asm
	mul.lo.u32 %r6836, %r6858, %r6839;
	mul.hi.u32 %r6837, %r6858, %r6839;
	
	// end inline asm
	cvt.u64.u32 	%rd2386, %r6836;
	add.s64 	%rd2387, %rd2356, %rd2385;
	add.s64 	%rd2388, %rd2387, %rd2386;
	and.b64  	%rd2389, %rd2388, 4294967295;
	{ .reg .b32 tmp; mov.b64 {tmp, %r7148}, %rd2388; }
	add.s32 	%r7149, %r6837, %r7148;
	cvt.u64.u32 	%rd2390, %r7149;
	ld.global.u32 	%r6843, [%rd2+-56];
	// begin inline asm
	mul.lo.u32 %r6840, %r6858, %r6843;
	mul.hi.u32 %r6841, %r6858, %r6843;
	
	// end inline asm
	cvt.u64.u32 	%rd2391, %r6840;
	add.s64 	%rd2392, %rd2361, %rd2390;
	add.s64 	%rd2393, %rd2392, %rd2391;
	and.b64  	%rd2394, %rd2393, 4294967295;
	{ .reg .b32 tmp; mov.b64 {tmp, %r7150}, %rd2393; }
	add.s32 	%r7151, %r6841, %r7150;
	cvt.u64.u32 	%rd2395, %r7151;
	ld.global.u32 	%r6847, [%rd2+-52];
	// begin inline asm
	mul.lo.u32 %r6844, %r6858, %r6847;
	mul.hi.u32 %r6845, %r6858, %r6847;
	
	// end inline asm
	cvt.u64.u32 	%rd2396, %r6844;
	add.s64 	%rd2397, %rd2366, %rd2395;
	add.s64 	%rd2398, %rd2397, %rd2396;
	and.b64  	%rd2399, %rd2398, 4294967295;
	{ .reg .b32 tmp; mov.b64 {tmp, %r7152}, %rd2398; }
	add.s32 	%r7153, %r6845, %r7152;
	cvt.u64.u32 	%rd2400, %r7153;
	ld.global.u32 	%r6851, [%rd2+-48];
	// begin inline asm
	mul.lo.u32 %r6848, %r6858, %r6851;
	mul.hi.u32 %r6849, %r6858, %r6851;
	
	// end inline asm
	cvt.u64.u32 	%rd2401, %r6848;
	add.s64 	%rd2402, %rd2371, %rd2400;
	add.s64 	%rd2403, %rd2402, %rd2401;
	and.b64  	%rd2404, %rd2403, 4294967295;
	{ .reg .b32 tmp; mov.b64 {tmp, %r7154}, %rd2403; }
	add.s32 	%r7155, %r6849, %r7154;
	cvt.u64.u32 	%rd2405, %r7155;
	ld.global.u32 	%r6855, [%rd2+-44];
	// begin inline asm
	mul.lo.u32 %r6852, %r6858, %r6855;
	mul.hi.u32 %r6853, %r6858, %r6855;
	
	// end inline asm
	cvt.u64.u32 	%rd2406, %r6852;
	add.s64 	%rd2407, %rd2376, %rd2405;
	add.s64 	%rd2408, %rd2407, %rd2406;
	and.b64  	%rd2409, %rd2408, 4294967295;
	{ .reg .b32 tmp; mov.b64 {tmp, %r7156}, %rd2408; }
	add.s32 	%r7157, %r6853, %r7156;
	cvt.u64.u32 	%rd2410, %r7157;
	ld.global.u32 	%r6859, [%rd2+-40];
	// begin inline asm
	mul.lo.u32 %r6856, %r6858, %r6859;
	mul.hi.u32 %r6857, %r6858, %r6859;
	
	// end inline asm
	cvt.u64.u32 	%rd2411, %r6856;
	add.s64 	%rd2412, %rd2377, %rd2410;
	add.s64 	%rd2413, %rd2412, %rd2411;
	and.b64  	%rd2414, %rd2413, 4294967295;
	{ .reg .b32 tmp; mov.b64 {tmp, %r7158}, %rd2413; }
	add.s32 	%r7159, %r6857, %r7158;
	cvt.u64.u32 	%rd2415, %r7159;
	ld.global.u32 	%r6890, [%rd2+-56];
	ld.global.u32 	%r6863, [%rd2+-68];
	// begin inline asm
	mul.lo.u32 %r6860, %r6890, %r6863;
	mul.hi.u32 %r6861, %r6890, %r6863;
	
	// end inline asm
	cvt.u64.u32 	%rd2416, %r6860;
	add.s64 	%rd2417, %rd2384, %rd2416;
	{ .reg .b32 tmp; mov.b64 {tmp, %r7160}, %rd2417; }
	add.s32 	%r7161, %r6861, %r7160;
	cvt.u64.u32 	%rd2418, %r7161;
	ld.global.u32 	%r6867, [%rd2+-64];
	// begin inline asm
	mul.lo.u32 %r6864, %r6890, %r6867;
	mul.hi.u32 %r6865, %r6890, %r6867;
	
	// end inline asm
	cvt.u64.u32 	%rd2419, %r6864;
	add.s64 	%rd2420, %rd2389, %rd2418;
	add.s64 	%rd2421, %rd2420, %rd2419;
	and.b64  	%rd2422, %rd2421, 4294967295;
	{ .reg .b32 tmp; mov.b64 {tmp, %r7162}, %rd2421; }
	add.s32 	%r7163, %r6865, %r7162;
	cvt.u64.u32 	%rd2423, %r7163;
	ld.global.u32 	%r6871, [%rd2+-60];
	// begin inline asm
	mul.lo.u32 %r6868, %r6890, %r6871;
	mul.hi.u32 %r6869, %r6890, %r6871;
	
	// end inline asm
	cvt.u64.u32 	%rd2424, %r6868;
	add.s64 	%rd2425, %rd2394, %rd2423;
	add.s64 	%rd2426, %rd2425, %rd2424;
	and.b64  	%rd2427, %rd2426, 4294967295;
	{ .reg .b32 tmp; mov.b64 {tmp, %r7164}, %rd2426; }
	add.s32 	%r7165, %r6869, %r7164;
	cvt.u64.u32 	%rd2428, %r7165;
	ld.global.u32 	%r6875, [%rd2+-56];
	// begin inline asm
	mul.lo.u32 %r6872, %r6890, %r6875;
	mul.hi.u32 %r6873, %r6890, %r6875;
	
	// end inline asm
	cvt.u64.u32 	%rd2429, %r6872;
	add.s64 	%rd2430, %rd2399, %rd2428;
	add.s64 	%rd2431, %rd2430, %rd2429;
	and.b64  	%rd2432, %rd2431, 4294967295;
	{ .reg .b32 tmp; mov.b64 {tmp, %r7166}, %rd2431; }
	add.s32 	%r7167, %r6873, %r7166;
	cvt.u64.u32 	%rd2433, %r7167;
	ld.global.u32 	%r6879, [%rd2+-52];
	// begin inline asm
	mul.lo.u32 %r6876, %r6890, %r6879;
	mul.hi.u32 %r6877, %r6890, %r6879;
	
	// end inline asm
	cvt.u64.u32 	%rd2434, %r6876;
	add.s64 	%rd2435, %rd2404, %rd2433;
	add.s64 	%rd2436, %rd2435, %rd2434;
	and.b64  	%rd2437, %rd2436, 4294967295;
	{ .reg .b32 tmp; mov.b64 {tmp, %r7168}, %rd2436; }
	add.s32 	%r7169, %r6877, %r7168;
	cvt.u64.u32 	%rd2438, %r7169;
	ld.global.u32 	%r6883, [%rd2+-48];
	// begin inline asm
	mul.lo.u32 %r6880, %r6890, %r6883;
	mul.hi.u32 %r6881, %r6890, %r6883;
	
	// end inline asm
	cvt.u64.u32 	%rd2439, %r6880;
	add.s64 	%rd2440, %rd2409, %rd2438;
	add.s64 	%rd2441, %rd2440, %rd2439;
	and.b64  	%rd2442, %rd2441, 4294967295;
	{ .reg .b32 tmp; mov.b64 {tmp, %r7170}, %rd2441; }
	add.s32 	%r7171, %r6881, %r7170;
	cvt.u64.u32 	%rd2443, %r7171;
	ld.global.u32 	%r6887, [%rd2+-44];
	// begin inline asm
	mul.lo.u32 %r6884, %r6890, %r6887;
	mul.hi.u32 %r6885, %r6890, %r6887;
	
	// end inline asm
	cvt.u64.u32 	%rd2444, %r6884;
	add.s64 	%rd2445, %rd2414, %rd2443;
	add.s64 	%rd2446, %rd2445, %rd2444;
	and.b64  	%rd2447, %rd2446, 4294967295;
	{ .reg .b32 tmp; mov.b64 {tmp, %r7172}, %rd2446; }
	add.s32 	%r7173, %r6885, %r7172;
	cvt.u64.u32 	%rd2448, %r7173;
	ld.global.u32 	%r6891, [%rd2+-40];
	// begin inline asm
	mul.lo.u32 %r6888, %r6890, %r6891;
	mul.hi.u32 %r6889, %r6890, %r6891;
	
	// end inline asm
	cvt.u64.u32 	%rd2449, %r6888;
	add.s64 	%rd2450, %rd2415, %rd2448;
	add.s64 	%rd2451, %rd2450, %rd2449;
	and.b64  	%rd2452, %rd2451, 4294967295;
	{ .reg .b32 tmp; mov.b64 {tmp, %r7174}, %rd2451; }
	add.s32 	%r7175, %r6889, %r7174;
	cvt.u64.u32 	%rd2453, %r7175;
	ld.global.u32 	%r6922, [%rd2+-52];
	ld.global.u32 	%r6895, [%rd2+-68];
	// begin inline asm
	mul.lo.u32 %r6892, %r6922, %r6895;
	mul.hi.u32 %r6893, %r6922, %r6895;
	
	// end inline asm
	cvt.u64.u32 	%rd2454, %r6892;
	add.s64 	%rd2455, %rd2422, %rd2454;
	{ .reg .b32 tmp; mov.b64 {tmp, %r7176}, %rd2455; }
	add.s32 	%r7177, %r6893, %r7176;
	cvt.u64.u32 	%rd2456, %r7177;
	ld.global.u32 	%r6899, [%rd2+-64];
	// begin inline asm
	mul.lo.u32 %r6896, %r6922, %r6899;
	mul.hi.u32 %r6897, %r6922, %r6899;
	
	// end inline asm
	cvt.u64.u32 	%rd2457, %r6896;
	add.s64 	%rd2458, %rd2427, %rd2456;
	add.s64 	%rd2459, %rd2458, %rd2457;
	and.b64  	%rd2460, %rd2459, 4294967295;
	{ .reg .b32 tmp; mov.b64 {tmp, %r7178}, %rd2459; }
	add.s32 	%r7179, %r6897, %r7178;
	cvt.u64.u32 	%rd2461, %r7179;
	ld.global.u32 	%r6903, [%rd2+-60];
	// begin inline asm
	mul.lo.u32 %r6900, %r6922, %r6903;
	mul.hi.u32 %r6901, %r6922, %r6903;
	
	// end inline asm
	cvt.u64.u32 	%rd2462, %r6900;
	add.s64 	%rd2463, %rd2432, %rd2461;
	add.s64 	%rd2464, %rd2463, %rd2462;
	and.b64  	%rd2465, %rd2464, 4294967295;
	{ .reg .b32 tmp; mov.b64 {tmp, %r7180}, %rd2464; }
	add.s32 	%r7181, %r6901, %r7180;
	cvt.u64.u32 	%rd2466, %r7181;
	ld.global.u32 	%r6907, [%rd2+-56];
	// begin inline asm
	mul.lo.u32 %r6904, %r6922, %r6907;
	mul.hi.u32 %r6905, %r6922, %r6907;
	
	// end inline asm
	cvt.u64.u32 	%rd2467, %r6904;
	add.s64 	%rd2468, %rd2437, %rd2466;
	add.s64 	%rd2469, %rd2468, %rd2467;
	and.b64  	%rd2470, %rd2469, 4294967295;
	{ .reg .b32 tmp; mov.b64 {tmp, %r7182}, %rd2469; }
	add.s32 	%r7183, %r6905, %r7182;
	cvt.u64.u32 	%rd2471, %r7183;
	ld.global.u32 	%r6911, [%rd2+-52];
	// begin inline asm
	mul.lo.u32 %r6908, %r6922, %r6911;
	mul.hi.u32 %r6909, %r6922, %r6911;
	
	// end inline asm
	cvt.u64.u32 	%rd2472, %r6908;
	add.s64 	%rd2473, %rd2442, %rd2471;
	add.s64 	%rd2474, %rd2473, %rd2472;
	and.b64  	%rd2475, %rd2474, 4294967295;
	{ .reg .b32 tmp; mov.b64 {tmp, %r7184}, %rd2474; }
	add.s32 	%r7185, %r6909, %r7184;
	cvt.u64.u32 	%rd2476, %r7185;
	ld.global.u32 	%r6915, [%rd2+-48];
	// begin inline asm
	mul.lo.u32 %r6912, %r6922, %r6915;
	mul.hi.u32 %r6913, %r6922, %r6915;
	
	// end inline asm
	cvt.u64.u32 	%rd2477, %r6912;
	add.s64 	%rd2478, %rd2447, %rd2476;
	add.s64 	%rd2479, %rd2478, %rd2477;
	and.b64  	%rd2480, %rd2479, 4294967295;
	{ .reg .b32 tmp; mov.b64 {tmp, %r7186}, %rd2479; }
	add.s32 	%r7187, %r6913, %r7186;
	cvt.u64.u32 	%rd2481, %r7187;
	ld.global.u32 	%r6919, [%rd2+-44];
	// begin inline asm
	mul.lo.u32 %r6916, %r6922, %r6919;
	mul.hi.u32 %r6917, %r6922, %r6919;
	
	// end inline asm
	cvt.u64.u32 	%rd2482, %r6916;
	add.s64 	%rd2483, %rd2452, %rd2481;
	add.s64 	%rd2484, %rd2483, %rd2482;
	and.b64  	%rd2485, %rd2484, 4294967295;
	{ .reg .b32 tmp; mov.b64 {tmp, %r7188}, %rd2484; }
	add.s32 	%r7189, %r6917, %r7188;
	cvt.u64.u32 	%rd2486, %r7189;
	ld.global.u32 	%r6923, [%rd2+-40];
	// begin inline asm
	mul.lo.u32 %r6920, %r6922, %r6923;
	mul.hi.u32 %r6921, %r6922, %r6923;
	
	// end inline asm
	cvt.u64.u32 	%rd2487, %r6920;
	add.s64 	%rd2488, %rd2453, %rd2486;
	add.s64 	%rd2489, %rd2488, %rd2487;
	and.b64  	%rd2490, %rd2489, 4294967295;
	{ .reg .b32 tmp; mov.b64 {tmp, %r7190}, %rd2489; }
	add.s32 	%r7191, %r6921, %r7190;
	cvt.u64.u32 	%rd2491, %r7191;
	ld.global.u32 	%r6954, [%rd2+-48];
	ld.global.u32 	%r6927, [%rd2+-68];
	// begin inline asm
	mul.lo.u32 %r6924, %r6954, %r6927;
	mul.hi.u32 %r6925, %r6954, %r6927;
	
	// end inline asm
	cvt.u64.u32 	%rd2492, %r6924;
	add.s64 	%rd2493, %rd2460, %rd2492;
	{ .reg .b32 tmp; mov.b64 {tmp, %r7192}, %rd2493; }
	add.s32 	%r7193, %r6925, %r7192;
	cvt.u64.u32 	%rd2494, %r7193;
	ld.global.u32 	%r6931, [%rd2+-64];
	// begin inline asm
	mul.lo.u32 %r6928, %r6954, %r6931;
	mul.hi.u32 %r6929, %r6954, %r6931;
	
	// end inline asm
	cvt.u64.u32 	%rd2495, %r6928;
	add.s64 	%rd2496, %rd2465, %rd2494;
	add.s64 	%rd2497, %rd2496, %rd2495;
	and.b64  	%rd2498, %rd2497, 4294967295;
	{ .reg .b32 tmp; mov.b64 {tmp, %r7194}, %rd2497; }
	add.s32 	%r7195, %r6929, %r7194;
	cvt.u64.u32 	%rd2499, %r7195;
	ld.global.u32 	%r6935, [%rd2+-60];
	// begin inline asm
	mul.lo.u32 %r6932, %r6954, %r6935;
	mul.hi.u32 %r6933, %r6954, %r6935;
	
	// end inline asm
	cvt.u64.u32 	%rd2500, %r6932;
	add.s64 	%rd2501, %rd2470, %rd2499;
	add.s64 	%rd2502, %rd2501, %rd2500;
	and.b64  	%rd2503, %rd2502, 4294967295;
	{ .reg .b32 tmp; mov.b64 {tmp, %r7196}, %rd2502; }
	add.s32 	%r7197, %r6933, %r7196;
	cvt.u64.u32 	%rd2504, %r7197;
	ld.global.u32 	%r6939, [%rd2+-56];
	// begin inline asm
	mul.lo.u32 %r6936, %r6954, %r6939;
	mul.hi.u32 %r6937, %r6954, %r6939;
	
	// end inline asm
	cvt.u64.u32 	%rd2505, %r6936;
	add.s64 	%rd2506, %rd2475, %rd2504;
	add.s64 	%rd2507, %rd2506, %rd2505;
	and.b64  	%rd2508, %rd2507, 4294967295;
	{ .reg .b32 tmp; mov.b64 {tmp, %r7198}, %rd2507; }
	add.s32 	%r7199, %r6937, %r7198;
	cvt.u64.u32 	%rd2509, %r7199;
	ld.global.u32 	%r6943, [%rd2+-52];
	// begin inline asm
	mul.lo.u32 %r6940, %r6954, %r6943;
	mul.hi.u32 %r6941, %r6954, %r6943;
	
	// end inline asm
	cvt.u64.u32 	%rd2510, %r6940;
	add.s64 	%rd2511, %rd2480, %rd2509;
	add.s64 	%rd2512, %rd2511, %rd2510;
	and.b64  	%rd2513, %rd2512, 4294967295;
	{ .reg .b32 tmp; mov.b64 {tmp, %r7200}, %rd2512; }
	add.s32 	%r7201, %r6941, %r7200;
	cvt.u64.u32 	%rd2514, %r7201;
	ld.global.u32 	%r6947, [%rd2+-48];
	// begin inline asm
	mul.lo.u32 %r6944, %r6954, %r6947;
	mul.hi.u32 %r6945, %r6954, %r6947;
	
	// end inline asm
	cvt.u64.u32 	%rd2515, %r6944;
	add.s64 	%rd2516, %rd2485, %rd2514;
	add.s64 	%rd2517, %rd2516, %rd2515;
	and.b64  	%rd2518, %rd2517, 4294967295;
	{ .reg .b32 tmp; mov.b64 {tmp, %r7202}, %rd2517; }
	add.s32 	%r7203, %r6945, %r7202;
	cvt.u64.u32 	%rd2519, %r7203;
	ld.global.u32 	%r6951, [%rd2+-44];
	// begin inline asm
	mul.lo.u32 %r6948, %r6954, %r6951;
	mul.hi.u32 %r6949, %r6954, %r6951;
	
	// end inline asm
	cvt.u64.u32 	%rd2520, %r6948;
	add.s64 	%rd2521, %rd2490, %rd2519;
	add.s64 	%rd2522, %rd2521, %rd2520;
	and.b64  	%rd2523, %rd2522, 4294967295;
	{ .reg .b32 tmp; mov.b64 {tmp, %r7204}, %rd2522; }
	add.s32 	%r7205, %r6949, %r7204;
	cvt.u64.u32 	%rd2524, %r7205;
	ld.global.u32 	%r6955, [%rd2+-40];
	// begin inline asm
	mul.lo.u32 %r6952, %r6954, %r6955;
	mul.hi.u32 %r6953, %r6954, %r6955;
	
	// end inline asm
	cvt.u64.u32 	%rd2525, %r6952;
	add.s64 	%rd2526, %rd2491, %rd2524;
	add.s64 	%rd2527, %rd2526, %rd2525;
	and.b64  	%rd2528, %rd2527, 4294967295;
	{ .reg .b32 tmp; mov.b64 {tmp, %r7206}, %rd2527; }
	add.s32 	%r7207, %r6953, %r7206;
	cvt.u64.u32 	%rd2529, %r7207;
	ld.global.u32 	%r6986, [%rd2+-44];
	ld.global.u32 	%r6959, [%rd2+-68];
	// begin inline asm
	mul.lo.u32 %r6956, %r6986, %r6959;
	mul.hi.u32 %r6957, %r6986, %r6959;
	
	// end inline asm
	cvt.u64.u32 	%rd2530, %r6956;
	add.s64 	%rd2531, %rd2498, %rd2530;
	{ .reg .b32 tmp; mov.b64 {tmp, %r7208}, %rd2531; }
	add.s32 	%r7209, %r6957, %r7208;
	cvt.u64.u32 	%rd2532, %r7209;
	ld.global.u32 	%r6963, [%rd2+-64];
	// begin inline asm
	mul.lo.u32 %r6960, %r6986, %r6963;
	mul.hi.u32 %r6961, %r6986, %r6963;
	
	// end inline asm
	cvt.u64.u32 	%rd2533, %r6960;
	add.s64 	%rd2534, %rd2503, %rd2532;
	add.s64 	%rd2535, %rd2534, %rd2533;
	and.b64  	%rd2536, %rd2535, 4294967295;
	{ .reg .b32 tmp; mov.b64 {tmp, %r7210}, %rd2535; }
	add.s32 	%r7211, %r6961, %r7210;
	cvt.u64.u32 	%rd2537, %r7211;
	ld.global.u32 	%r6967, [%rd2+-60];
	// begin inline asm
	mul.lo.u32 %r6964, %r6986, %r6967;
	mul.hi.u32 %r6965, %r6986, %r6967;
	
	// end inline asm
	cvt.u64.u32 	%rd2538, %r6964;
	add.s64 	%rd2539, %rd2508, %rd2537;
	add.s64 	%rd2540, %rd2539, %rd2538;
	and.b64  	%rd2541, %rd2540, 4294967295;
	{ .reg .b32 tmp; mov.b64 {tmp, %r7212}, %rd2540; }
	add.s32 	%r7213, %r6965, %r7212;
	cvt.u64.u32 	%rd2542, %r7213;
	ld.global.u32 	%r6971, [%rd2+-56];
	// begin inline asm
	mul.lo.u32 %r6968, %r6986, %r6971;
	mul.hi.u32 %r6969, %r6986, %r6971;
	
	// end inline asm
	cvt.u64.u32 	%rd2543, %r6968;
	add.s64 	%rd2544, %rd2513, %rd2542;
	add.s64 	%rd2545, %rd2544, %rd2543;
	and.b64  	%rd2546, %rd2545, 4294967295;
	{ .reg .b32 tmp; mov.b64 {tmp, %r7214}, %rd2545; }
	add.s32 	%r7215, %r6969, %r7214;
	cvt.u64.u32 	%rd2547, %r7215;
	ld.global.u32 	%r6975, [%rd2+-52];
	// begin inline asm
	mul.lo.u32 %r6972, %r6986, %r6975;
	mul.hi.u32 %r6973, %r6986, %r6975;
	
	// end inline asm
	cvt.u64.u32 	%rd2548, %r6972;
	add.s64 	%rd2549, %rd2518, %rd2547;
	add.s64 	%rd2550, %rd2549, %rd2548;
	and.b64  	%rd2551, %rd2550, 4294967295;
	{ .reg .b32 tmp; mov.b64 {tmp, %r7216}, %rd2550; }
	add.s32 	%r7217, %r6973, %r7216;
	cvt.u64.u32 	%rd2552, %r7217;
	ld.global.u32 	%r6979, [%rd2+-48];
	// begin inline asm
	mul.lo.u32 %r6976, %r6986, %r6979;
	mul.hi.u32 %r6977, %r6986, %r6979;
	
	// end inline asm
	cvt.u64.u32 	%rd2553, %r6976;
	add.s64 	%rd2554, %rd2523, %rd2552;
	add.s64 	%rd2555, %rd2554, %rd2553;
	and.b64  	%rd2556, %rd2555, 4294967295;
	{ .reg .b32 tmp; mov.b64 {tmp, %r7218}, %rd2555; }
	add.s32 	%r7219, %r6977, %r7218;
	cvt.u64.u32 	%rd2557, %r7219;
	ld.global.u32 	%r6983, [%rd2+-44];
	// begin inline asm
	mul.lo.u32 %r6980, %r6986, %r6983;
	mul.hi.u32 %r6981, %r6986, %r6983;
	
	// end inline asm
	cvt.u64.u32 	%rd2558, %r6980;
	add.s64 	%rd2559, %rd2528, %rd2557;
	add.s64 	%rd2560, %rd2559, %rd2558;
	and.b64  	%rd2561, %rd2560, 4294967295;
	{ .reg .b32 tmp; mov.b64 {tmp, %r7220}, %rd2560; }
	add.s32 	%r7221, %r6981, %r7220;
	cvt.u64.u32 	%rd2562, %r7221;
	ld.global.u32 	%r6987, [%rd2+-40];
	// begin inline asm
	mul.lo.u32 %r6984, %r6986, %r6987;
	mul.hi.u32 %r6985, %r6986, %r6987;
	
	// end inline asm
	cvt.u64.u32 	%rd2563, %r6984;
	add.s64 	%rd2564, %rd2529, %rd2562;
	add.s64 	%rd2565, %rd2564, %rd2563;
	and.b64  	%rd2566, %rd2565, 4294967295;
	{ .reg .b32 tmp; mov.b64 {tmp, %r7222}, %rd2565; }
	add.s32 	%r7223, %r6985, %r7222;
	cvt.u64.u32 	%rd2567, %r7223;
	ld.global.u32 	%r7018, [%rd2+-40];
	ld.global.u32 	%r6991, [%rd2+-68];
	// begin inline asm
	mul.lo.u32 %r6988, %r7018, %r6991;
	mul.hi.u32 %r6989, %r7018, %r6991;
	
	// end inline asm
	cvt.u64.u32 	%rd2568, %r6988;
	add.s64 	%rd2569, %rd2536, %rd2568;
	{ .reg .b32 tmp; mov.b64 {tmp, %r7224}, %rd2569; }
	add.s32 	%r7225, %r6989, %r7224;
	cvt.u64.u32 	%rd2570, %r7225;
	ld.global.u32 	%r6995, [%rd2+-64];
	// begin inline asm
	mul.lo.u32 %r6992, %r7018, %r6995;
	mul.hi.u32 %r6993, %r7018, %r6995;
	
	// end inline asm
	cvt.u64.u32 	%rd2571, %r6992;
	add.s64 	%rd2572, %rd2541, %rd2570;
	add.s64 	%rd2573, %rd2572, %rd2571;
	{ .reg .b32 tmp; mov.b64 {tmp, %r7226}, %rd2573; }
	add.s32 	%r7227, %r6993, %r7226;
	cvt.u64.u32 	%rd2574, %r7227;
	ld.global.u32 	%r6999, [%rd2+-60];
	// begin inline asm
	mul.lo.u32 %r6996, %r7018, %r6999;
	mul.hi.u32 %r6997, %r7018, %r6999;
	
	// end inline asm
	cvt.u64.u32 	%rd2575, %r6996;
	add.s64 	%rd2576, %rd2546, %rd2574;
	add.s64 	%rd2577, %rd2576, %rd2575;
	{ .reg .b32 tmp; mov.b64 {tmp, %r7228}, %rd2577; }
	add.s32 	%r7229, %r6997, %r7228;
	cvt.u64.u32 	%rd2578, %r7229;
	ld.global.u32 	%r7003, [%rd2+-56];
	// begin inline asm
	mul.lo.u32 %r7000, %r7018, %r7003;
	mul.hi.u32 %r7001, %r7018, %r7003;
	
	// end inline asm
	cvt.u64.u32 	%rd2579, %r7000;
	add.s64 	%rd2580, %rd2551, %rd2578;
	add.s64 	%rd2581, %rd2580, %rd2579;
	{ .reg .b32 tmp; mov.b64 {tmp, %r7230}, %rd2581; }
	add.s32 	%r7231, %r7001, %r7230;
	cvt.u64.u32 	%rd2582, %r7231;
	ld.global.u32 	%r7007, [%rd2+-52];
	// begin inline asm
	mul.lo.u32 %r7004, %r7018, %r7007;
	mul.hi.u32 %r7005, %r7018, %r7007;
	
	// end inline asm
	cvt.u64.u32 	%rd2583, %r7004;
	add.s64 	%rd2584, %rd2556, %rd2582;
	add.s64 	%rd2585, %rd2584, %rd2583;
	{ .reg .b32 tmp; mov.b64 {tmp, %r7232}, %rd2585; }
	add.s32 	%r7233, %r7005, %r7232;
	cvt.u64.u32 	%rd2586, %r7233;
	ld.global.u32 	%r7011, [%rd2+-48];
	// begin inline asm
	mul.lo.u32 %r7008, %r7018, %r7011;
	mul.hi.u32 %r7009, %r7018, %r7011;
	
	// end inline asm
	cvt.u64.u32 	%rd2587, %r7008;
	add.s64 	%rd2588, %rd2561, %rd2586;
	add.s64 	%rd2589, %rd2588, %rd2587;
	{ .reg .b32 tmp; mov.b64 {tmp, %r7234}, %rd2589; }
	add.s32 	%r7235, %r7009, %r7234;
	cvt.u64.u32 	%rd2590, %r7235;
	ld.global.u32 	%r7015, [%rd2+-44];
	// begin inline asm
	mul.lo.u32 %r7012, %r7018, %r7015;
	mul.hi.u32 %r7013, %r7018, %r7015;
	
	// end inline asm
	cvt.u64.u32 	%rd2591, %r7012;
	add.s64 	%rd2592, %rd2566, %rd2590;
	add.s64 	%rd2593, %rd2592, %rd2591;
	{ .reg .b32 tmp; mov.b64 {tmp, %r7236}, %rd2593; }
	add.s32 	%r7237, %r7013, %r7236;
	cvt.u64.u32 	%rd2594, %r7237;
	ld.global.u32 	%r7019, [%rd2+-40];
	// begin inline asm
	mul.lo.u32 %r7016, %r7018, %r7019;
	mul.hi.u32 %r7017, %r7018, %r7019;
	
	// end inline asm
	cvt.u64.u32 	%rd2595, %r7016;
	add.s64 	%rd2596, %rd2567, %rd2594;
	add.s64 	%rd2597, %rd2596, %rd2595;
	{ .reg .b32 tmp; mov.b64 {tmp, %r7238}, %rd2597; }
	add.s32 	%r7104, %r7017, %r7238;
	cvt.u32.u64 	%r19833, %rd2341;
	cvt.u32.u64 	%r19834, %rd2379;
	cvt.u32.u64 	%r19835, %rd2417;
	cvt.u32.u64 	%r19836, %rd2455;
	cvt.u32.u64 	%r19837, %rd2493;
	cvt.u32.u64 	%r19838, %rd2531;
	cvt.u32.u64 	%r19839, %rd2569;
	cvt.u32.u64 	%r7097, %rd2573;
	cvt.u32.u64 	%r7098, %rd2577;
	cvt.u32.u64 	%r7099, %rd2581;
	cvt.u32.u64 	%r7100, %rd2585;
	cvt.u32.u64 	%r7101, %rd2589;
	cvt.u32.u64 	%r7102, %rd2593;
	cvt.u32.u64 	%r7103, %rd2597;
	mov.b32 	%r7058, 977;
	mov.b32 	%r7096, 0;
	// begin inline asm
	mad.lo.cc.u32 %r7020, %r7097, %r7058, %r7096;
	madc.hi.u32 %r7021, %r7097, %r7058, 0;
	
	// end inline asm
	// begin inline asm
	mad.lo.cc.u32 %r7025, %r7098, %r7058, %r7021;
	madc.hi.u32 %r7026, %r7098, %r7058, 0;
	
	// end inline asm
	// begin inline asm
	mad.lo.cc.u32 %r7030, %r7099, %r7058, %r7026;
	madc.hi.u32 %r7031, %r7099, %r7058, 0;
	
	// end inline asm
	// begin inline asm
	mad.lo.cc.u32 %r7035, %r7100, %r7058, %r7031;
	madc.hi.u32 %r7036, %r7100, %r7058, 0;
	
	// end inline asm
	// begin inline asm
	mad.lo.cc.u32 %r7040, %r7101, %r7058, %r7036;
	madc.hi.u32 %r7041, %r7101, %r7058, 0;
	
	// end inline asm
	// begin inline asm
	mad.lo.cc.u32 %r7045, %r7102, %r7058, %r7041;
	madc.hi.u32 %r7046, %r7102, %r7058, 0;
	
	// end inline asm
	// begin inline asm
	mad.lo.cc.u32 %r7050, %r7103, %r7058, %r7046;
	madc.hi.u32 %r7051, %r7103, %r7058, 0;
	
	// end inline asm
	// begin inline asm
	mad.lo.cc.u32 %r7055, %r7104, %r7058, %r7051;
	madc.hi.u32 %r7056, %r7104, %r7058, 0;
	
	// end inline asm
	mov.u32 	%r7095, %r7096;
	// begin inline asm
	add.cc.u32 %r19832, %r19832, %r7020;
	addc.cc.u32 %r19833, %r19833, %r7025;
	addc.cc.u32 %r19834, %r19834, %r7030;
	addc.cc.u32 %r19835, %r19835, %r7035;
	addc.cc.u32 %r19836, %r19836, %r7040;
	addc.cc.u32 %r19837, %r19837, %r7045;
	addc.cc.u32 %r19838, %r19838, %r7050;
	addc.cc.u32 %r19839, %r19839, %r7055;
	addc.u32 %r7095, %r7095, %r7056;
	
	// end inline asm
	// begin inline asm
	add.cc.u32 %r19832, %r19832, %r7096;
	addc.cc.u32 %r19833, %r19833, %r7097;
	addc.cc.u32 %r19834, %r19834, %r7098;
	addc.cc.u32 %r19835, %r19835, %r7099;
	addc.cc.u32 %r19836, %r19836, %r7100;
	addc.cc.u32 %r19837, %r19837, %r7101;
	addc.cc.u32 %r19838, %r19838, %r7102;
	addc.cc.u32 %r19839, %r19839, %r7103;
	addc.u32 %r7095, %r7095, %r7104;
	
	// end inline asm
	setp.eq.s32 	%p384, %r7095, 0;
	mov.pred 	%p1271, 0;
	@%p384 bra 	$L__BB0_279;
	mov.b32 	%r7242, 977;
	// begin inline asm
	mul.lo.u32 %r7243, %r7095, %r7242;
	mul.hi.u32 %r7244, %r7095, %r7242;
	
	// end inline asm
	mov.b32 	%r7278, 0;
	mov.u32 	%r7245, %r7278;
	mov.u32 	%r7246, %r7278;
	mov.u32 	%r7247, %r7278;
	mov.u32 	%r7248, %r7278;
	mov.u32 	%r7249, %r7278;
	mov.u32 	%r7250, %r7278;
	mov.u32 	%r7251, %r7278;
	// begin inline asm
	add.cc.u32 %r7243, %r7243, %r7251;
	addc.cc.u32 %r7244, %r7244, %r7095;
	addc.cc.u32 %r7245, %r7245, %r7251;
	addc.cc.u32 %r7246, %r7246, %r7251;
	addc.cc.u32 %r7247, %r7247, %r7251;
	addc.cc.u32 %r7248, %r7248, %r7251;
	addc.cc.u32 %r7249, %r7249, %r7251;
	addc.cc.u32 %r7250, %r7250, %r7251;
	addc.u32 %r7251, %r7251, %r7251;
	
	// end inline asm
	// begin inline asm
	add.cc.u32 %r19832, %r19832, %r7243;
	addc.cc.u32 %r19833, %r19833, %r7244;
	addc.cc.u32 %r19834, %r19834, %r7245;
	addc.cc.u32 %r19835, %r19835, %r7246;
	addc.cc.u32 %r19836, %r19836, %r7247;
	addc.cc.u32 %r19837, %r19837, %r7248;
	addc.cc.u32 %r19838, %r19838, %r7249;
	addc.cc.u32 %r19839, %r19839, %r7250;
	addc.u32 %r7278, %r7278, %r7251;
	
	// end inline asm
	setp.ne.s32 	%p1271, %r7278, 0;
$L__BB0_279:
	setp.gt.u32 	%p385, %r19839, %r2;
	or.pred  	%p386, %p1271, %p385;
	@%p386 bra 	$L__BB0_293;
	setp.lt.u32 	%p387, %r19839, %r2;
	@%p387 bra 	$L__BB0_294;
	setp.gt.u32 	%p388, %r19838, %r335;
	@%p388 bra 	$L__BB0_293;
	setp.lt.u32 	%p389, %r19838, %r335;
	@%p389 bra 	$L__BB0_294;
	setp.gt.u32 	%p390, %r19837, %r334;
	@%p390 bra 	$L__BB0_293;
	setp.lt.u32 	%p391, %r19837, %r334;
	@%p391 bra 	$L__BB0_294;
	setp.gt.u32 	%p392, %r19836, %r464;
	@%p392 bra 	$L__BB0_293;
	setp.lt.u32 	%p393, %r19836, %r464;
	@%p393 bra 	$L__BB0_294;
	setp.gt.u32 	%p394, %r19835, %r465;
	@%p394 bra 	$L__BB0_293;
	setp.lt.u32 	%p395, %r19835, %r465;
	@%p395 bra 	$L__BB0_294;
	setp.gt.u32 	%p396, %r19834, %r463;
	@%p396 bra 	$L__BB0_293;
	setp.lt.u32 	%p397, %r19834, %r463;
	@%p397 bra 	$L__BB0_294;
	setp.gt.u32 	%p398, %r19833, %r333;
	@%p398 bra 	$L__BB0_293;
	setp.lt.u32 	%p399, %r19833, %r333;
	setp.lt.u32 	%p400, %r19832, %r466;
	or.pred  	%p401, %p399, %p400;
	@%p401 bra 	$L__BB0_294;
$L__BB0_293:
	// begin inline asm
	sub.cc.u32 %r19832, %r19832, %r466;
	subc.cc.u32 %r19833, %r19833, %r333;
	subc.cc.u32 %r19834, %r19834, %r463;
	subc.cc.u32 %r19835, %r19835, %r465;
	subc.cc.u32 %r19836, %r19836, %r464;
	subc.cc.u32 %r19837, %r19837, %r334;
	subc.cc.u32 %r19838, %r19838, %r335;
	subc.u32 %r19839, %r19839, %r20392;
	
	// end inline asm
$L__BB0_294:
	setp.gt.u32 	%p402, %r19839, %r20392;
	@%p402 bra 	$L__BB0_307;
	bra.uni 	$L__BB0_308;
$L__BB0_295:
	setp.gt.u32 	%p404, %r19838, %r335;
	@%p404 bra 	$L__BB0_307;
	setp.lt.u32 	%p405, %r19838, %r335;
	@%p405 bra 	$L__BB0_309;
	setp.gt.u32 	%p406, %r19837, %r334;
	@%p406 bra 	$L__BB0_307;
	setp.lt.u32 	%p407, %r19837, %r334;
	@%p407 bra 	$L__BB0_309;
	setp.gt.u32 	%p408, %r19836, %r464;
	@%p408 bra 	$L__BB0_307;
	setp.lt.u32 	%p409, %r19836, %r464;
	@%p409 bra 	$L__BB0_309;
	setp.gt.u32 	%p410, %r19835, %r465;
	@%p410 bra 	$L__BB0_307;
	setp.lt.u32 	%p411, %r19835, %r465;
	@%p411 bra 	$L__BB0_309;
	setp.gt.u32 	%p412, %r19834, %r463;
	@%p412 bra 	$L__BB0_307;
	setp.lt.u32 	%p413, %r19834, %r463;
	@%p413 bra 	$L__BB0_309;
	setp.gt.u32 	%p414, %r19833, %r333;
	@%p414 bra 	$L__BB0_307;
	setp.lt.u32 	%p415, %r19833, %r333;
	setp.lt.u32 	%p416, %r19832, %r466;
	or.pred  	%p417, %p415, %p416;
	@%p417 bra 	$L__BB0_309;
$L__BB0_307:
	// begin inline asm
	sub.cc.u32 %r19832, %r19832, %r466;
	subc.cc.u32 %r19833, %r19833, %r333;
	subc.cc.u32 %r19834, %r19834, %r463;
	subc.cc.u32 %r19835, %r19835, %r465;
	subc.cc.u32 %r19836, %r19836, %r464;
	subc.cc.u32 %r19837, %r19837, %r334;
	subc.cc.u32 %r19838, %r19838, %r335;
	subc.u32 %r19839, %r19839, %r20392;
	
	// end inline asm
	bra.uni 	$L__BB0_309;
$L__BB0_308:
	setp.lt.u32 	%p403, %r19839, %r20392;
	@%p403 bra 	$L__BB0_309;
	bra.uni 	$L__BB0_295;
$L__BB0_309:
	ld.global.u32 	%r7347, [%rd2+-100];
	// begin inline asm
	mul.lo.u32 %r19856, %r7347, %r19832;
	mul.hi.u32 %r7346, %r7347, %r19832;
	
	// end inline asm
	cvt.u64.u32 	%rd2598, %r7346;
	// begin inline asm
	mul.lo.u32 %r7349, %r7347, %r19833;
	mul.hi.u32 %r7350, %r7347, %r19833;
	
	// end inline asm
	cvt.u64.u32 	%rd2599, %r7349;
	add.s64 	%rd2600, %rd2598, %rd2599;
	and.b64  	%rd2601, %rd2600, 4294967295;
	{ .reg .b32 tmp; mov.b64 {tmp, %r7695}, %rd2600; }
	add.s32 	%r7696, %r7350, %r7695;
	cvt.u64.u32 	%rd2602, %r7696;
	// begin inline asm
	mul.lo.u32 %r7353, %r7347, %r19834;
	mul.hi.u32 %r7354, %r7347, %r19834;
	
	// end inline asm
	cvt.u64.u32 	%rd2603, %r7353;
	add.s64 	%rd2604, %rd2602, %rd2603;
	and.b64  	%rd2605, %rd2604, 4294967295;
	{ .reg .b32 tmp; mov.b64 {tmp, %r7697}, %rd2604; }
	add.s32 	%r7698, %r7354, %r7697;
	cvt.u64.u32 	%rd2606, %r7698;
	// begin inline asm
	mul.lo.u32 %r7357, %r7347, %r19835;
	mul.hi.u32 %r7358, %r7347, %r19835;
	
	// end inline asm
	cvt.u64.u32 	%rd2607, %r7357;
	add.s64 	%rd2608, %rd2606, %rd2607;
	and.b64  	%rd2609, %rd2608, 4294967295;
	{ .reg .b32 tmp; mov.b64 {tmp, %r7699}, %rd2608; }
	add.s32 	%r7700, %r7358, %r7699;
	cvt.u64.u32 	%rd2610, %r7700;
	// begin inline asm
	mul.lo.u32 %r7361, %r7347, %r19836;
	mul.hi.u32 %r7362, %r7347, %r19836;
	
	// end inline asm
	cvt.u64.u32 	%rd2611, %r7361;
	add.s64 	%rd2612, %rd2610, %rd2611;
	and.b64  	%rd2613, %rd2612, 4294967295;
	{ .reg .b32 tmp; mov.b64 {tmp, %r7701}, %rd2612; }
	add.s32 	%r7702, %r7362, %r7701;
	cvt.u64.u32 	%rd2614, %r7702;
	// begin inline asm
	mul.lo.u32 %r7365, %r7347, %r19837;
	mul.hi.u32 %r7366, %r7347, %r19837;
	
	// end inline asm
	cvt.u64.u32 	%rd2615, %r7365;
	add.s64 	%rd2616, %rd2614, %rd2615;
	and.b64  	%rd2617, %rd2616, 4294967295;
	{ .reg .b32 tmp; mov.b64 {tmp, %r7703}, %rd2616; }
	add.s32 	%r7704, %r7366, %r7703;
	cvt.u64.u32 	%rd2618, %r7704;
	// begin inline asm
	mul.lo.u32 %r7369, %r7347, %r19838;
	mul.hi.u32 %r7370, %r7347, %r19838;
	
	// end inline asm
	cvt.u64.u32 	%rd2619, %r7369;
	add.s64 	%rd2620, %rd2618, %rd2619;
	and.b64  	%rd2621, %rd2620, 4294967295;
	{ .reg .b32 tmp; mov.b64 {tmp, %r7705}, %rd2620; }
	add.s32 	%r7706, %r7370, %r7705;
	cvt.u64.u32 	%rd2622, %r7706;
	// begin inline asm
	mul.lo.u32 %r7373, %r7347, %r19839;
	mul.hi.u32 %r7374, %r7347, %r19839;
	
	// end inline asm
	cvt.u64.u32 	%rd2623, %r7373;
	add.s64 	%rd2624, %rd2622, %rd2623;
	and.b64  	%rd2625, %rd2624, 4294967295;
	{ .reg .b32 tmp; mov.b64 {tmp, %r7707}, %rd2624; }
	add.s32 	%r7708, %r7374, %r7707;
	cvt.u64.u32 	%rd2626, %r7708;
	ld.global.u32 	%r7407, [%rd2+-96];
	// begin inline asm
	mul.lo.u32 %r7377, %r7407, %r19832;
	mul.hi.u32 %r7378, %r7407, %r19832;
	
	// end inline asm
	cvt.u64.u32 	%rd2627, %r7377;
	add.s64 	%rd2628, %rd2601, %rd2627;
	{ .reg .b32 tmp; mov.b64 {tmp, %r7709}, %rd2628; }
	add.s32 	%r7710, %r7378, %r7709;
	cvt.u64.u32 	%rd2629, %r7710;
	// begin inline asm
	mul.lo.u32 %r7381, %r7407, %r19833;
	mul.hi.u32 %r7382, %r7407, %r19833;
	
	// end inline asm
	cvt.u64.u32 	%rd2630, %r7381;
	add.s64 	%rd2631, %rd2605, %rd2629;
	add.s64 	%rd2632, %rd2631, %rd2630;
	and.b64  	%rd2633, %rd2632, 4294967295;
	{ .reg .b32 tmp; mov.b64 {tmp, %r7711}, %rd2632; }
	add.s32 	%r7712, %r7382, %r7711;
	cvt.u64.u32 	%rd2634, %r7712;
	// begin inline asm
	mul.lo.u32 %r7385, %r7407, %r19834;
	mul.hi.u32 %r7386, %r7407, %r19834;
	
	// end inline asm
	cvt.u64.u32 	%rd2635, %r7385;
	add.s64 	%rd2636, %rd2609, %rd2634;
	add.s64 	%rd2637, %rd2636, %rd2635;
	and.b64  	%rd2638, %rd2637, 4294967295;
	{ .reg .b32 tmp; mov.b64 {tmp, %r7713}, %rd2637; }
	add.s32 	%r7714, %r7386, %r7713;
	cvt.u64.u32 	%rd2639, %r7714;
	// begin inline asm
	mul.lo.u32 %r7389, %r7407, %r19835;
	mul.hi.u32 %r7390, %r7407, %r19835;
	
	// end inline asm
	cvt.u64.u32 	%rd2640, %r7389;
	add.s64 	%rd2641, %rd2613, %rd2639;
	add.s64 	%rd2642, %rd2641, %rd2640;
	and.b64  	%rd2643, %rd2642, 4294967295;
	{ .reg .b32 tmp; mov.b64 {tmp, %r7715}, %rd2642; }
	add.s32 	%r7716, %r7390, %r7715;
	cvt.u64.u32 	%rd2644, %r7716;
	// begin inline asm
	mul.lo.u32 %r7393, %r7407, %r19836;
	mul.hi.u32 %r7394, %r7407, %r19836;
	
	// end inline asm
	cvt.u64.u32 	%rd2645, %r7393;
	add.s64 	%rd2646, %rd2617, %rd2644;
	add.s64 	%rd2647, %rd2646, %rd2645;
	and.b64  	%rd2648, %rd2647, 4294967295;
	{ .reg .b32 tmp; mov.b64 {tmp, %r7717}, %rd2647; }
	add.s32 	%r7718, %r7394, %r7717;
	cvt.u64.u32 	%rd2649, %r7718;
	// begin inline asm
	mul.lo.u32 %r7397, %r7407, %r19837;
	mul.hi.u32 %r7398, %r7407, %r19837;
	
	// end inline asm
	cvt.u64.u32 	%rd2650, %r7397;
	add.s64 	%rd2651, %rd2621, %rd2649;
	add.s64 	%rd2652, %rd2651, %rd2650;
	and.b64  	%rd2653, %rd2652, 4294967295;
	{ .reg .b32 tmp; mov.b64 {tmp, %r7719}, %rd2652; }
	add.s32 	%r7720, %r7398, %r7719;
	cvt.u64.u32 	%rd2654, %r7720;
	// begin inline asm
	mul.lo.u32 %r7401, %r7407, %r19838;
	mul.hi.u32 %r7402, %r7407, %r19838;
	
	// end inline asm
	cvt.u64.u32 	%rd2655, %r7401;
	add.s64 	%rd2656, %rd2625, %rd2654;
	add.s64 	%rd2657, %rd2656, %rd2655;
	and.b64  	%rd2658, %rd2657, 4294967295;
	{ .reg .b32 tmp; mov.b64 {tmp, %r7721}, %rd2657; }
	add.s32 	%r7722, %r7402, %r7721;
	cvt.u64.u32 	%rd2659, %r7722;
	// begin inline asm
	mul.lo.u32 %r7405, %r7407, %r19839;
	mul.hi.u32 %r7406, %r7407, %r19839;
	
	// end inline asm
	cvt.u64.u32 	%rd2660, %r7405;
	add.s64 	%rd2661, %rd2626, %rd2659;
	add.s64 	%rd2662, %rd2661, %rd2660;
	and.b64  	%rd2663, %rd2662, 4294967295;
	{ .reg .b32 tmp; mov.b64 {tmp, %r7723}, %rd2662; }
	add.s32 	%r7724, %r7406, %r7723;
	cvt.u64.u32 	%rd2664, %r7724;
	ld.global.u32 	%r7439, [%rd2+-92];
	// begin inline asm
	mul.lo.u32 %r7409, %r7439, %r19832;
	mul.hi.u32 %r7410, %r7439, %r19832;
	
	// end inline asm
	cvt.u64.u32 	%rd2665, %r7409;
	add.s64 	%rd2666, %rd2633, %rd2665;
	{ .reg .b32 tmp; mov.b64 {tmp, %r7725}, %rd2666; }
	add.s32 	%r7726, %r7410, %r7725;
	cvt.u64.u32 	%rd2667, %r7726;
	// begin inline asm
	mul.lo.u32 %r7413, %r7439, %r19833;
	mul.hi.u32 %r7414, %r7439, %r19833;
	
	// end inline asm
	cvt.u64.u32 	%rd2668, %r7413;
	add.s64 	%rd2669, %rd2638, %rd2667;
	add.s64 	%rd2670, %rd2669, %rd2668;
	and.b64  	%rd2671, %rd2670, 4294967295;
	{ .reg .b32 tmp; mov.b64 {tmp, %r7727}, %rd2670; }
	add.s32 	%r7728, %r7414, %r7727;
	cvt.u64.u32 	%rd2672, %r7728;
	// begin inline asm
	mul.lo.u32 %r7417, %r7439, %r19834;
	mul.hi.u32 %r7418, %r7439, %r19834;
	
	// end inline asm
	cvt.u64.u32 	%rd2673, %r7417;
	add.s64 	%rd2674, %rd2643, %rd2672;
	add.s64 	%rd2675, %rd2674, %rd2673;
	and.b64  	%rd2676, %rd2675, 4294967295;
	{ .reg .b32 tmp; mov.b64 {tmp, %r7729}, %rd2675; }
	add.s32 	%r7730, %r7418, %r7729;
	cvt.u64.u32 	%rd2677, %r7730;
	// begin inline asm
	mul.lo.u32 %r7421, %r7439, %r19835;
	mul.hi.u32 %r7422, %r7439, %r19835;
	
	// end inline asm
	cvt.u64.u32 	%rd2678, %r7421;
	add.s64 	%rd2679, %rd2648, %rd2677;
	add.s64 	%rd2680, %rd2679, %rd2678;
	and.b64  	%rd2681, %rd2680, 4294967295;
	{ .reg .b32 tmp; mov.b64 {tmp, %r7731}, %rd2680; }
	add.s32 	%r7732, %r7422, %r7731;
	cvt.u64.u32 	%rd2682, %r7732;
	// begin inline asm
	mul.lo.u32 %r7425, %r7439, %r19836;
	mul.hi.u32 %r7426, %r7439, %r19836;
	
	// end inline asm
	cvt.u64.u32 	%rd2683, %r7425;
	add.s64 	%rd2684, %rd2653, %rd2682;
	add.s64 	%rd2685, %rd2684, %rd2683;
	and.b64  	%rd2686, %rd2685, 4294967295;
	{ .reg .b32 tmp; mov.b64 {tmp, %r7733}, %rd2685; }
	add.s32 	%r7734, %r7426, %r7733;
	cvt.u64.u32 	%rd2687, %r7734;
	// begin inline asm
	mul.lo.u32 %r7429, %r7439, %r19837;
	mul.hi.u32 %r7430, %r7439, %r19837;
	
	// end inline asm
	cvt.u64.u32 	%rd2688, %r7429;
	add.s64 	%rd2689, %rd2658, %rd2687;
	add.s64 	%rd2690, %rd2689, %rd2688;
	and.b64  	%rd2691, %rd2690, 4294967295;
	{ .reg .b32 tmp; mov.b64 {tmp, %r7735}, %rd2690; }
	add.s32 	%r7736, %r7430, %r7735;
	cvt.u64.u32 	%rd2692, %r7736;
	// begin inline asm
	mul.lo.u32 %r7433, %r7439, %r19838;
	mul.hi.u32 %r7434, %r7439, %r19838;
	
	// end inline asm
	cvt.u64.u32 	%rd2693, %r7433;
	add.s64 	%rd2694, %rd2663, %rd2692;
	add.s64 	%rd2695, %rd2694, %rd2693;
	and.b64  	%rd2696, %rd2695, 4294967295;
	{ .reg .b32 tmp; mov.b64 {tmp, %r7737}, %rd2695; }
	add.s32 	%r7738, %r7434, %r7737;
	cvt.u64.u32 	%rd2697, %r7738;
	// begin inline asm
	mul.lo.u32 %r7437, %r7439, %r19839;
	mul.hi.u32 %r7438, %r7439, %r19839;
	
	// end inline asm
	cvt.u64.u32 	%rd2698, %r7437;
	add.s64 	%rd2699, %rd2664, %rd2697;
	add.s64 	%rd2700, %rd2699, %rd2698;
	and.b64  	%rd2701, %rd2700, 4294967295;
	{ .reg .b32 tmp; mov.b64 {tmp, %r7739}, %rd2700; }
	add.s32 	%r7740, %r7438, %r7739;
	cvt.u64.u32 	%rd2702, %r7740;
	ld.global.u32 	%r7471, [%rd2+-88];
	// begin inline asm
	mul.lo.u32 %r7441, %r7471, %r19832;
	mul.hi.u32 %r7442, %r7471, %r19832;
	
	// end inline asm
	cvt.u64.u32 	%rd2703, %r7441;
	add.s64 	%rd2704, %rd2671, %rd2703;
	{ .reg .b32 tmp; mov.b64 {tmp, %r7741}, %rd2704; }
	add.s32 	%r7742, %r7442, %r7741;
	cvt.u64.u32 	%rd2705, %r7742;
	// begin inline asm
	mul.lo.u32 %r7445, %r7471, %r19833;
	mul.hi.u32 %r7446, %r7471, %r19833;
	
	// end inline asm
	cvt.u64.u32 	%rd2706, %r7445;
	add.s64 	%rd2707, %rd2676, %rd2705;
	add.s64 	%rd2708, %rd2707, %rd2706;
	and.b64  	%rd2709, %rd2708, 4294967295;
	{ .reg .b32 tmp; mov.b64 {tmp, %r7743}, %rd2708; }
	add.s32 	%r7744, %r7446, %r7743;
	cvt.u64.u32 	%rd2710, %r7744;
	// begin inline asm
	mul.lo.u32 %r7449, %r7471, %r19834;
	mul.hi.u32 %r7450, %r7471, %r19834;
	
	// end inline asm
	cvt.u64.u32 	%rd2711, %r7449;
	add.s64 	%rd2712, %rd2681, %rd2710;
	add.s64 	%rd2713, %rd2712, %rd2711;
	and.b64  	%rd2714, %rd2713, 4294967295;
	{ .reg .b32 tmp; mov.b64 {tmp, %r7745}, %rd2713; }
	add.s32 	%r7746, %r7450, %r7745;
	cvt.u64.u32 	%rd2715, %r7746;
	// begin inline asm
	mul.lo.u32 %r7453, %r7471, %r19835;
	mul.hi.u32 %r7454, %r7471, %r19835;
	
	// end inline asm
	cvt.u64.u32 	%rd2716, %r7453;
	add.s64 	%rd2717, %rd2686, %rd2715;
	add.s64 	%rd2718, %rd2717, %rd2716;
	and.b64  	%rd2719, %rd2718, 4294967295;
	{ .reg .b32 tmp; mov.b64 {tmp, %r7747}, %rd2718; }
	add.s32 	%r7748, %r7454, %r7747;
	cvt.u64.u32 	%rd2720, %r7748;
	// begin inline asm
	mul.lo.u32 %r7457, %r7471, %r19836;
	mul.hi.u32 %r7458, %r7471, %r19836;
	
	// end inline asm
	cvt.u64.u32 	%rd2721, %r7457;
	add.s64 	%rd2722, %rd2691, %rd2720;
	add.s64 	%rd2723, %rd2722, %rd2721;
	and.b64  	%rd2724, %rd2723, 4294967295;
	{ .reg .b32 tmp; mov.b64 {tmp, %r7749}, %rd2723; }
	add.s32 	%r7750, %r7458, %r7749;
	cvt.u64.u32 	%rd2725, %r7750;
	// begin inline asm
	mul.lo.u32 %r7461, %r7471, %r19837;
	mul.hi.u32 %r7462, %r7471, %r19837;
	
	// end inline asm
	cvt.u64.u32 	%rd2726, %r7461;
	add.s64 	%rd2727, %rd2696, %rd2725;
	add.s64 	%rd2728, %rd2727, %rd2726;
	and.b64  	%rd2729, %rd2728, 4294967295;
	{ .reg .b32 tmp; mov.b64 {tmp, %r7751}, %rd2728; }
	add.s32 	%r7752, %r7462, %r7751;
	cvt.u64.u32 	%rd2730, %r7752;
	// begin inline asm
	mul.lo.u32 %r7465, %r7471, %r19838;
	mul.hi.u32 %r7466, %r7471, %r19838;
	
	// end inline asm
	cvt.u64.u32 	%rd2731, %r7465;
	add.s64 	%rd2732, %rd2701, %rd2730;
	add.s64 	%rd2733, %rd2732, %rd2731;
	and.b64  	%rd2734, %rd2733, 4294967295;
	{ .reg .b32 tmp; mov.b64 {tmp, %r7753}, %rd2733; }
	add.s32 	%r7754, %r7466, %r7753;
	cvt.u64.u32 	%rd2735, %r7754;
	// begin inline asm
	mul.lo.u32 %r7469, %r7471, %r19839;
	mul.hi.u32 %r7470, %r7471, %r19839;
	
	// end inline asm
	cvt.u64.u32 	%rd2736, %r7469;
	add.s64 	%rd2737, %rd2702, %rd2735;
	add.s64 	%rd2738, %rd2737, %rd2736;
	and.b64  	%rd2739, %rd2738, 4294967295;
	{ .reg .b32 tmp; mov.b64 {tmp, %r7755}, %rd2738; }
	add.s32 	%r7756, %r7470, %r7755;
	cvt.u64.u32 	%rd2740, %r7756;
	ld.global.u32 	%r7503, [%rd2+-84];
	// begin inline asm
	mul.lo.u32 %r7473, %r7503, %r19832;
	mul.hi.u32 %r7474, %r7503, %r19832;
	
	// end inline asm
	cvt.u64.u32 	%rd2741, %r7473;
	add.s64 	%rd2742, %rd2709, %rd2741;
	{ .reg .b32 tmp; mov.b64 {tmp, %r7757}, %rd2742; }
	add.s32 	%r7758, %r7474, %r7757;
	cvt.u64.u32 	%rd2743, %r7758;
	// begin inline asm
	mul.lo.u32 %r7477, %r7503, %r19833;
	mul.hi.u32 %r7478, %r7503, %r19833;
	
	// end inline asm
	cvt.u64.u32 	%rd2744, %r7477;
	add.s64 	%rd2745, %rd2714, %rd2743;
	add.s64 	%rd2746, %rd2745, %rd2744;
	and.b64  	%rd2747, %rd2746, 4294967295;
	{ .reg .b32 tmp; mov.b64 {tmp, %r7759}, %rd2746; }
	add.s32 	%r7760, %r7478, %r7759;
	cvt.u64.u32 	%rd2748, %r7760;
	// begin inline asm
	mul.lo.u32 %r7481, %r7503, %r19834;
	mul.hi.u32 %r7482, %r7503, %r19834;
	
	// end inline asm
	cvt.u64.u32 	%rd2749, %r7481;
	add.s64 	%rd2750, %rd2719, %rd2748;
	add.s64 	%rd2751, %rd2750, %rd2749;
	and.b64  	%rd2752, %rd2751, 4294967295;
	{ .reg .b32 tmp; mov.b64 {tmp, %r7761}, %rd2751; }
	add.s32 	%r7762, %r7482, %r7761;
	cvt.u64.u32 	%rd2753, %r7762;
	// begin inline asm
	mul.lo.u32 %r7485, %r7503, %r19835;
	mul.hi.u32 %r7486, %r7503, %r19835;
	
	// end inline asm
	cvt.u64.u32 	%rd2754, %r7485;
	add.s64 	%rd2755, %rd2724, %rd2753;
	add.s64 	%rd2756, %rd2755, %rd2754;
	and.b64  	%rd2757, %rd2756, 4294967295;
	{ .reg .b32 tmp; mov.b64 {tmp, %r7763}, %rd2756; }
	add.s32 	%r7764, %r7486, %r7763;
	cvt.u64.u32 	%rd2758, %r7764;
	// begin inline asm
	mul.lo.u32 %r7489, %r7503, %r19836;
	mul.hi.u32 %r7490, %r7503, %r19836;
	
	// end inline asm
	cvt.u64.u32 	%rd2759, %r7489;
	add.s64 	%rd2760, %rd2729, %rd2758;
	add.s64 	%rd2761, %rd2760, %rd2759;
	and.b64  	%rd2762, %rd2761, 4294967295;
	{ .reg .b32 tmp; mov.b64 {tmp, %r7765}, %rd2761; }
	add.s32 	%r7766, %r7490, %r7765;
	cvt.u64.u32 	%rd2763, %r7766;
	// begin inline asm
	mul.lo.u32 %r7493, %r7503, %r19837;
	mul.hi.u32 %r7494, %r7503, %r19837;
	
	// end inline asm
	cvt.u64.u32 	%rd2764, %r7493;
	add.s64 	%rd2765, %rd2734, %rd2763;
	add.s64 	%rd2766, %rd2765, %rd2764;
	and.b64  	%rd2767, %rd2766, 4294967295;
	{ .reg .b32 tmp; mov.b64 {tmp, %r7767}, %rd2766; }
	add.s32 	%r7768, %r7494, %r7767;
	cvt.u64.u32 	%rd2768, %r7768;
	// begin inline asm
	mul.lo.u32 %r7497, %r7503, %r19838;
	mul.hi.u32 %r7498, %r7503, %r19838;
	
	// end inline asm
	cvt.u64.u32 	%rd2769, %r7497;
	add.s64 	%rd2770, %rd2739, %rd2768;
	add.s64 	%rd2771, %rd2770, %rd2769;
	and.b64  	%rd2772, %rd2771, 4294967295;
	{ .reg .b32 tmp; mov.b64 {tmp, %r7769}, %rd2771; }
	add.s32 	%r7770, %r7498, %r7769;
	cvt.u64.u32 	%rd2773, %r7770;
	// begin inline asm
	mul.lo.u32 %r7501, %r7503, %r19839;
	mul.hi.u32 %r7502, %r7503, %r19839;
	
	// end inline asm
	cvt.u64.u32 	%rd2774, %r7501;
	add.s64 	%rd2775, %rd2740, %rd2773;
	add.s64 	%rd2776, %rd2775, %rd2774;
	and.b64  	%rd2777, %rd2776, 4294967295;
	{ .reg .b32 tmp; mov.b64 {tmp, %r7771}, %rd2776; }
	add.s32 	%r7772, %r7502, %r7771;
	cvt.u64.u32 	%rd2778, %r7772;
	ld.global.u32 	%r7535, [%rd2+-80];
	// begin inline asm
	mul.lo.u32 %r7505, %r7535, %r19832;
	mul.hi.u32 %r7506, %r7535, %r19832;
	
	// end inline asm
	cvt.u64.u32 	%rd2779, %r7505;
	add.s64 	%rd2780, %rd2747, %rd2779;
	{ .reg .b32 tmp; mov.b64 {tmp, %r7773}, %rd2780; }
	add.s32 	%r7774, %r7506, %r7773;
	cvt.u64.u32 	%rd2781, %r7774;
	// begin inline asm
	mul.lo.u32 %r7509, %r7535, %r19833;
	mul.hi.u32 %r7510, %r7535, %r19833;
	
	// end inline asm
	cvt.u64.u32 	%rd2782, %r7509;
	add.s64 	%rd2783, %rd2752, %rd2781;
	add.s64 	%rd2784, %rd2783, %rd2782;
	and.b64  	%rd2785, %rd2784, 4294967295;
	{ .reg .b32 tmp; mov.b64 {tmp, %r7775}, %rd2784; }
	add.s32 	%r7776, %r7510, %r7775;
	cvt.u64.u32 	%rd2786, %r7776;
	// begin inline asm
	mul.lo.u32 %r7513, %r7535, %r19834;
	mul.hi.u32 %r7514, %r7535, %r19834;
	
	// end inline asm
	cvt.u64.u32 	%rd2787, %r7513;
	add.s64 	%rd2788, %rd2757, %rd2786;
	add.s64 	%rd2789, %rd2788, %rd2787;
	and.b64  	%rd2790, %rd2789, 4294967295;
	{ .reg .b32 tmp; mov.b64 {tmp, %r7777}, %rd2789; }
	add.s32 	%r7778, %r7514, %r7777;
	cvt.u64.u32 	%rd2791, %r7778;
	// begin inline asm
	mul.lo.u32 %r7517, %r7535, %r19835;
	mul.hi.u32 %r7518, %r7535, %r19835;
	
	// end inline asm
	cvt.u64.u32 	%rd2792, %r7517;
	add.s64 	%rd2793, %rd2762, %rd2791;
	add.s64 	%rd2794, %rd2793, %rd2792;
	and.b64  	%rd2795, %rd2794, 4294967295;
	{ .reg .b32 tmp; mov.b64 {tmp, %r7779}, %rd2794; }
	add.s32 	%r7780, %r7518, %r7779;
	cvt.u64.u32 	%rd2796, %r7780;
	// begin inline asm
	mul.lo.u32 %r7521, %r7535, %r19836;
	mul.hi.u32 %r7522, %r7535, %r19836;
	
	// end inline asm
	cvt.u64.u32 	%rd2797, %r7521;
	add.s64 	%rd2798, %rd2767, %rd2796;
	add.s64 	%rd2799, %rd2798, %rd2797;
	and.b64  	%rd2800, %rd2799, 4294967295;
	{ .reg .b32 tmp; mov.b64 {tmp, %r7781}, %rd2799; }
	add.s32 	%r7782, %r7522, %r7781;
	cvt.u64.u32 	%rd2801, %r7782;
	// begin inline asm
	mul.lo.u32 %r7525, %r7535, %r19837;
	mul.hi.u32 %r7526, %r7535, %r19837;
	
	// end inline asm
	cvt.u64.u32 	%rd2802, %r7525;
	add.s64 	%rd2803, %rd2772, %rd2801;
	add.s64 	%rd2804, %rd2803, %rd2802;
	and.b64  	%rd2805, %rd2804, 4294967295;
	{ .reg .b32 tmp; mov.b64 {tmp, %r7783}, %rd2804; }
	add.s32 	%r7784, %r7526, %r7783;
	cvt.u64.u32 	%rd2806, %r7784;
	// begin inline asm
	mul.lo.u32 %r7529, %r7535, %r19838;
	mul.hi.u32 %r7530, %r7535, %r19838;
	
	// end inline asm
	cvt.u64.u32 	%rd2807, %r7529;
	add.s64 	%rd2808, %rd2777, %rd2806;
	add.s64 	%rd2809, %rd2808, %rd2807;
	and.b64  	%rd2810, %rd2809, 4294967295;
	{ .reg .b32 tmp; mov.b64 {tmp, %r7785}, %rd2809; }
	add.s32 	%r7786, %r7530, %r7785;
	cvt.u64.u32 	%rd2811, %r7786;
	// begin inline asm
	mul.lo.u32 %r7533, %r7535, %r19839;
	mul.hi.u32 %r7534, %r7535, %r19839;
	
	// end inline asm
	cvt.u64.u32 	%rd2812, %r7533;
	add.s64 	%rd2813, %rd2778, %rd2811;
	add.s64 	%rd2814, %rd2813, %rd2812;
	and.b64  	%rd2815, %rd2814, 4294967295;
	{ .reg .b32 tmp; mov.b64 {tmp, %r7787}, %rd2814; }
	add.s32 	%r7788, %r7534, %r7787;
	cvt.u64.u32 	%rd2816, %r7788;
	ld.global.u32 	%r7567, [%rd2+-76];
	// begin inline asm
	mul.lo.u32 %r7537, %r7567, %r19832;
	mul.hi.u32 %r7538, %r7567, %r19832;
	
	// end inline asm
	cvt.u64.u32 	%rd2817, %r7537;
	add.s64 	%rd2818, %rd2785, %rd2817;
	{ .reg .b32 tmp; mov.b64 {tmp, %r7789}, %rd2818; }
	add.s32 	%r7790, %r7538, %r7789;
	cvt.u64.u32 	%rd2819, %r7790;
	// begin inline asm
	mul.lo.u32 %r7541, %r7567, %r19833;
	mul.hi.u32 %r7542, %r7567, %r19833;
	
	// end inline asm
	cvt.u64.u32 	%rd2820, %r7541;
	add.s64 	%rd2821, %rd2790, %rd2819;
	add.s64 	%rd2822, %rd2821, %rd2820;
	and.b64  	%rd2823, %rd2822, 4294967295;
	{ .reg .b32 tmp; mov.b64 {tmp, %r7791}, %rd2822; }
	add.s32 	%r7792, %r7542, %r7791;
	cvt.u64.u32 	%rd2824, %r7792;
	// begin inline asm
	mul.lo.u32 %r7545, %r7567, %r19834;
	mul.hi.u32 %r7546, %r7567, %r19834;
	
	// end inline asm
	cvt.u64.u32 	%rd2825, %r7545;
	add.s64 	%rd2826, %rd2795, %rd2824;
	add.s64 	%rd2827, %rd2826, %rd2825;
	and.b64  	%rd2828, %rd2827, 4294967295;
	{ .reg .b32 tmp; mov.b64 {tmp, %r7793}, %rd2827; }
	add.s32 	%r7794, %r7546, %r7793;
	cvt.u64.u32 	%rd2829, %r7794;
	// begin inline asm
	mul.lo.u32 %r7549, %r7567, %r19835;
	mul.hi.u32 %r7550, %r7567, %r19835;
	
	// end inline asm
	cvt.u64.u32 	%rd2830, %r7549;
	add.s64 	%rd2831, %rd2800, %rd2829;
	add.s64 	%rd2832, %rd2831, %rd2830;
	and.b64  	%rd2833, %rd2832, 4294967295;
	{ .reg .b32 tmp; mov.b64 {tmp, %r7795}, %rd2832; }
	add.s32 	%r7796, %r7550, %r7795;
	cvt.u64.u32 	%rd2834, %r7796;
	// begin inline asm
	mul.lo.u32 %r7553, %r7567, %r19836;
	mul.hi.u32 %r7554, %r7567, %r19836;
	
	// end inline asm
	cvt.u64.u32 	%rd2835, %r7553;
	add.s64 	%rd2836, %rd2805, %rd2834;
	add.s64 	%rd2837, %rd2836, %rd2835;
	and.b64  	%rd2838, %rd2837, 4294967295;
	{ .reg .b32 tmp; mov.b64 {tmp, %r7797}, %rd2837; }
	add.s32 	%r7798, %r7554, %r7797;
	cvt.u64.u32 	%rd2839, %r7798;
	// begin inline asm
	mul.lo.u32 %r7557, %r7567, %r19837;
	mul.hi.u32 %r7558, %r7567, %r19837;
	
	// end inline asm
	cvt.u64.u32 	%rd2840, %r7557;
	add.s64 	%rd2841, %rd2810, %rd2839;
	add.s64 	%rd2842, %rd2841, %rd2840;
	and.b64  	%rd2843, %rd2842, 4294967295;
	{ .reg .b32 tmp; mov.b64 {tmp, %r7799}, %rd2842; }
	add.s32 	%r7800, %r7558, %r7799;
	cvt.u64.u32 	%rd2844, %r7800;
	// begin inline asm
	mul.lo.u32 %r7561, %r7567, %r19838;
	mul.hi.u32 %r7562, %r7567, %r19838;
	
	// end inline asm
	cvt.u64.u32 	%rd2845, %r7561;
	add.s64 	%rd2846, %rd2815, %rd2844;
	add.s64 	%rd2847, %rd2846, %rd2845;
	and.b64  	%rd2848, %rd2847, 4294967295;
	{ .reg .b32 tmp; mov.b64 {tmp, %r7801}, %rd2847; }
	add.s32 	%r7802, %r7562, %r7801;
	cvt.u64.u32 	%rd2849, %r7802;
	// begin inline asm
	mul.lo.u32 %r7565, %r7567, %r19839;
	mul.hi.u32 %r7566, %r7567, %r19839;
	
	// end inline asm
	cvt.u64.u32 	%rd2850, %r7565;
	add.s64 	%rd2851, %rd2816, %rd2849;
	add.s64 	%rd2852, %rd2851, %rd2850;
	and.b64  	%rd2853, %rd2852, 4294967295;
	{ .reg .b32 tmp; mov.b64 {tmp, %r7803}, %rd2852; }
	add.s32 	%r7804, %r7566, %r7803;
	cvt.u64.u32 	%rd2854, %r7804;
	ld.global.u32 	%r7599, [%rd2+-72];
	// begin inline asm
	mul.lo.u32 %r7569, %r7599, %r19832;
	mul.hi.u32 %r7570, %r7599, %r19832;
	
	// end inline asm
	cvt.u64.u32 	%rd2855, %r7569;
	add.s64 	%rd2856, %rd2823, %rd2855;
	{ .reg .b32 tmp; mov.b64 {tmp, %r7805}, %rd2856; }
	add.s32 	%r7806, %r7570, %r7805;
	cvt.u64.u32 	%rd2857, %r7806;
	// begin inline asm
	mul.lo.u32 %r7573, %r7599, %r19833;
	mul.hi.u32 %r7574, %r7599, %r19833;
	
	// end inline asm
	cvt.u64.u32 	%rd2858, %r7573;
	add.s64 	%rd2859, %rd2828, %rd2857;
	add.s64 	%rd2860, %rd2859, %rd2858;
	{ .reg .b32 tmp; mov.b64 {tmp, %r7807}, %rd2860; }
	add.s32 	%r7808, %r7574, %r7807;
	cvt.u64.u32 	%rd2861, %r7808;
	// begin inline asm
	mul.lo.u32 %r7577, %r7599, %r19834;
	mul.hi.u32 %r7578, %r7599, %r19834;
	
	// end inline asm
	cvt.u64.u32 	%rd2862, %r7577;
	add.s64 	%rd2863, %rd2833, %rd2861;
	add.s64 	%rd2864, %rd2863, %rd2862;
	{ .reg .b32 tmp; mov.b64 {tmp, %r7809}, %rd2864; }
	add.s32 	%r7810, %r7578, %r7809;
	cvt.u64.u32 	%rd2865, %r7810;
	// begin inline asm
	mul.lo.u32 %r7581, %r7599, %r19835;
	mul.hi.u32 %r7582, %r7599, %r19835;
	
	// end inline asm
	cvt.u64.u32 	%rd2866, %r7581;
	add.s64 	%rd2867, %rd2838, %rd2865;
	add.s64 	%rd2868, %rd2867, %rd2866;
	{ .reg .b32 tmp; mov.b64 {tmp, %r7811}, %rd2868; }
	add.s32 	%r7812, %r7582, %r7811;
	cvt.u64.u32 	%rd2869, %r7812;
	// begin inline asm
	mul.lo.u32 %r7585, %r7599, %r19836;
	mul.hi.u32 %r7586, %r7599, %r19836;
	
	// end inline asm
	cvt.u64.u32 	%rd2870, %r7585;
	add.s64 	%rd2871, %rd2843, %rd2869;
	add.s64 	%rd2872, %rd2871, %rd2870;
	{ .reg .b32 tmp; mov.b64 {tmp, %r7813}, %rd2872; }
	add.s32 	%r7814, %r7586, %r7813;
	cvt.u64.u32 	%rd2873, %r7814;
	// begin inline asm
	mul.lo.u32 %r7589, %r7599, %r19837;
	mul.hi.u32 %r7590, %r7599, %r19837;
	
	// end inline asm
	cvt.u64.u32 	%rd2874, %r7589;
	add.s64 	%rd2875, %rd2848, %rd2873;
	add.s64 	%rd2876, %rd2875, %rd2874;
	{ .reg .b32 tmp; mov.b64 {tmp, %r7815}, %rd2876; }
	add.s32 	%r7816, %r7590, %r7815;
	cvt.u64.u32 	%rd2877, %r7816;
	// begin inline asm
	mul.lo.u32 %r7593, %r7599, %r19838;
	mul.hi.u32 %r7594, %r7599, %r19838;
	
	// end inline asm
	cvt.u64.u32 	%rd2878, %r7593;
	add.s64 	%rd2879, %rd2853, %rd2877;
	add.s64 	%rd2880, %rd2879, %rd2878;
	{ .reg .b32 tmp; mov.b64 {tmp, %r7817}, %rd2880; }
	add.s32 	%r7818, %r7594, %r7817;
	cvt.u64.u32 	%rd2881, %r7818;
	// begin inline asm
	mul.lo.u32 %r7597, %r7599, %r19839;
	mul.hi.u32 %r7598, %r7599, %r19839;
	
	// end inline asm
	cvt.u64.u32 	%rd2882, %r7597;
	add.s64 	%rd2883, %rd2854, %rd2881;
	add.s64 	%rd2884, %rd2883, %rd2882;
	{ .reg .b32 tmp; mov.b64 {tmp, %r7819}, %rd2884; }
	add.s32 	%r7685, %r7598, %r7819;
	cvt.u32.u64 	%r19857, %rd2628;
	cvt.u32.u64 	%r19858, %rd2666;
	cvt.u32.u64 	%r19859, %rd2704;
	cvt.u32.u64 	%r19860, %rd2742;
	cvt.u32.u64 	%r19861, %rd2780;
	cvt.u32.u64 	%r19862, %rd2818;
	cvt.u32.u64 	%r19863, %rd2856;
	cvt.u32.u64 	%r7678, %rd2860;
	cvt.u32.u64 	%r7679, %rd2864;
	cvt.u32.u64 	%r7680, %rd2868;
	cvt.u32.u64 	%r7681, %rd2872;
	cvt.u32.u64 	%r7682, %rd2876;
	cvt.u32.u64 	%r7683, %rd2880;
	cvt.u32.u64 	%r7684, %rd2884;
	mov.b32 	%r7639, 977;
	mov.b32 	%r7677, 0;
	// begin inline asm
	mad.lo.cc.u32 %r7601, %r7678, %r7639, %r7677;
	madc.hi.u32 %r7602, %r7678, %r7639, 0;
	
	// end inline asm
	// begin inline asm
	mad.lo.cc.u32 %r7606, %r7679, %r7639, %r7602;
	madc.hi.u32 %r7607, %r7679, %r7639, 0;
	
	// end inline asm
	// begin inline asm
	mad.lo.cc.u32 %r7611, %r7680, %r7639, %r7607;
	madc.hi.u32 %r7612, %r7680, %r7639, 0;
	
	// end inline asm
	// begin inline asm
	mad.lo.cc.u32 %r7616, %r7681, %r7639, %r7612;
	madc.hi.u32 %r7617, %r7681, %r7639, 0;
	
	// end inline asm
	// begin inline asm
	mad.lo.cc.u32 %r7621, %r7682, %r7639, %r7617;
	madc.hi.u32 %r7622, %r7682, %r7639, 0;
	
	// end inline asm
	// begin inline asm
	mad.lo.cc.u32 %r7626, %r7683, %r7639, %r7622;
	madc.hi.u32 %r7627, %r7683, %r7639, 0;
	
	// end inline asm
	// begin inline asm
	mad.lo.cc.u32 %r7631, %r7684, %r7639, %r7627;
	madc.hi.u32 %r7632, %r7684, %r7639, 0;
	
	// end inline asm
	// begin inline asm
	mad.lo.cc.u32 %r7636, %r7685, %r7639, %r7632;
	madc.hi.u32 %r7637, %r7685, %r7639, 0;
	
	// end inline asm
	mov.u32 	%r7676, %r7677;
	// begin inline asm
	add.cc.u32 %r19856, %r19856, %r7601;
	addc.cc.u32 %r19857, %r19857, %r7606;
	addc.cc.u32 %r19858, %r19858, %r7611;
	addc.cc.u32 %r19859, %r19859, %r7616;
	addc.cc.u32 %r19860, %r19860, %r7621;
	addc.cc.u32 %r19861, %r19861, %r7626;
	addc.cc.u32 %r19862, %r19862, %r7631;
	addc.cc.u32 %r19863, %r19863, %r7636;
	addc.u32 %r7676, %r7676, %r7637;
	
	// end inline asm
	// begin inline asm
	add.cc.u32 %r19856, %r19856, %r7677;
	addc.cc.u32 %r19857, %r19857, %r7678;
	addc.cc.u32 %r19858, %r19858, %r7679;
	addc.cc.u32 %r19859, %r19859, %r7680;
	addc.cc.u32 %r19860, %r19860, %r7681;
	addc.cc.u32 %r19861, %r19861, %r7682;
	addc.cc.u32 %r19862, %r19862, %r7683;
	addc.cc.u32 %r19863, %r19863, %r7684;
	addc.u32 %r7676, %r7676, %r7685;
	
	// end inline asm
	setp.eq.s32 	%p419, %r7676, 0;
	mov.pred 	%p1272, 0;
	@%p419 bra 	$L__BB0_311;
	mov.b32 	%r7823, 977;
	// begin inline asm
	mul.lo.u32 %r7824, %r7676, %r7823;
	mul.hi.u32 %r7825, %r7676, %r7823;
	
	// end inline asm
	mov.b32 	%r7859, 0;
	mov.u32 	%r7826, %r7859;
	mov.u32 	%r7827, %r7859;
	mov.u32 	%r7828, %r7859;
	mov.u32 	%r7829, %r7859;
	mov.u32 	%r7830, %r7859;
	mov.u32 	%r7831, %r7859;
	mov.u32 	%r7832, %r7859;
	// begin inline asm
	add.cc.u32 %r7824, %r7824, %r7832;
	addc.cc.u32 %r7825, %r7825, %r7676;
	addc.cc.u32 %r7826, %r7826, %r7832;
	addc.cc.u32 %r7827, %r7827, %r7832;
	addc.cc.u32 %r7828, %r7828, %r7832;
	addc.cc.u32 %r7829, %r7829, %r7832;
	addc.cc.u32 %r7830, %r7830, %r7832;
	addc.cc.u32 %r7831, %r7831, %r7832;
	addc.u32 %r7832, %r7832, %r7832;
	
	// end inline asm
	// begin inline asm
	add.cc.u32 %r19856, %r19856, %r7824;
	addc.cc.u32 %r19857, %r19857, %r7825;
	addc.cc.u32 %r19858, %r19858, %r7826;
	addc.cc.u32 %r19859, %r19859, %r7827;
	addc.cc.u32 %r19860, %r19860, %r7828;
	addc.cc.u32 %r19861, %r19861, %r7829;
	addc.cc.u32 %r19862, %r19862, %r7830;
	addc.cc.u32 %r19863, %r19863, %r7831;
	addc.u32 %r7859, %r7859, %r7832;
	
	// end inline asm
	setp.ne.s32 	%p1272, %r7859, 0;
$L__BB0_311:
	setp.gt.u32 	%p420, %r19863, %r20392;
	or.pred  	%p421, %p1272, %p420;
	@%p421 bra 	$L__BB0_325;
	setp.lt.u32 	%p422, %r19863, %r20392;
	@%p422 bra 	$L__BB0_326;
	setp.gt.u32 	%p423, %r19862, %r335;
	@%p423 bra 	$L__BB0_325;
	setp.lt.u32 	%p424, %r19862, %r335;
	@%p424 bra 	$L__BB0_326;
	setp.gt.u32 	%p425, %r19861, %r334;
	@%p425 bra 	$L__BB0_325;
	setp.lt.u32 	%p426, %r19861, %r334;
	@%p426 bra 	$L__BB0_326;
	setp.gt.u32 	%p427, %r19860, %r464;
	@%p427 bra 	$L__BB0_325;
	setp.lt.u32 	%p428, %r19860, %r464;
	@%p428 bra 	$L__BB0_326;
	setp.gt.u32 	%p429, %r19859, %r465;
	@%p429 bra 	$L__BB0_325;
	setp.lt.u32 	%p430, %r19859, %r465;
	@%p430 bra 	$L__BB0_326;
	setp.gt.u32 	%p431, %r19858, %r463;
	@%p431 bra 	$L__BB0_325;
	setp.lt.u32 	%p432, %r19858, %r463;
	@%p432 bra 	$L__BB0_326;
	setp.gt.u32 	%p433, %r19857, %r333;
	@%p433 bra 	$L__BB0_325;
	setp.lt.u32 	%p434, %r19857, %r333;
	setp.lt.u32 	%p435, %r19856, %r466;
	or.pred  	%p436, %p434, %p435;
	@%p436 bra 	$L__BB0_326;
$L__BB0_325:
	// begin inline asm
	sub.cc.u32 %r19856, %r19856, %r466;
	subc.cc.u32 %r19857, %r19857, %r333;
	subc.cc.u32 %r19858, %r19858, %r463;
	subc.cc.u32 %r19859, %r19859, %r465;
	subc.cc.u32 %r19860, %r19860, %r464;
	subc.cc.u32 %r19861, %r19861, %r334;
	subc.cc.u32 %r19862, %r19862, %r335;
	subc.u32 %r19863, %r19863, %r20392;
	
	// end inline asm
$L__BB0_326:
	setp.gt.u32 	%p437, %r19863, %r20392;
	@%p437 bra 	$L__BB0_339;
	bra.uni 	$L__BB0_340;
$L__BB0_327:
	setp.gt.u32 	%p439, %r19862, %r335;
	@%p439 bra 	$L__BB0_339;
	setp.lt.u32 	%p440, %r19862, %r335;
	@%p440 bra 	$L__BB0_341;
	setp.gt.u32 	%p441, %r19861, %r334;
	@%p441 bra 	$L__BB0_339;
	setp.lt.u32 	%p442, %r19861, %r334;
	@%p442 bra 	$L__BB0_341;
	setp.gt.u32 	%p443, %r19860, %r464;
	@%p443 bra 	$L__BB0_339;
	setp.lt.u32 	%p444, %r19860, %r464;
	@%p444 bra 	$L__BB0_341;
	setp.gt.u32 	%p445, %r19859, %r465;
	@%p445 bra 	$L__BB0_339;
	setp.lt.u32 	%p446, %r19859, %r465;
	@%p446 bra 	$L__BB0_341;
	setp.gt.u32 	%p447, %r19858, %r463;
	@%p447 bra 	$L__BB0_339;
	setp.lt.u32 	%p448, %r19858, %r463;
	@%p448 bra 	$L__BB0_341;
	setp.gt.u32 	%p449, %r19857, %r333;
	@%p449 bra 	$L__BB0_339;
	setp.lt.u32 	%p450, %r19857, %r333;
	setp.lt.u32 	%p451, %r19856, %r466;
	or.pred  	%p452, %p450, %p451;
	@%p452 bra 	$L__BB0_341;
$L__BB0_339:
	// begin inline asm
	sub.cc.u32 %r19856, %r19856, %r466;
	subc.cc.u32 %r19857, %r19857, %r333;
	subc.cc.u32 %r19858, %r19858, %r463;
	subc.cc.u32 %r19859, %r19859, %r465;
	subc.cc.u32 %r19860, %r19860, %r464;
	subc.cc.u32 %r19861, %r19861, %r334;
	subc.cc.u32 %r19862, %r19862, %r335;
	subc.u32 %r19863, %r19863, %r20392;
	
	// end inline asm
	bra.uni 	$L__BB0_341;
$L__BB0_340:
	setp.lt.u32 	%p438, %r19863, %r20392;
	@%p438 bra 	$L__BB0_341;
	bra.uni 	$L__BB0_327;
$L__BB0_341:
	mov.b32 	%r8153, 4;
	// begin inline asm
	mul.lo.u32 %r19880, %r19856, %r8153;
	mul.hi.u32 %r7927, %r19856, %r8153;
	
	// end inline asm
	cvt.u64.u32 	%rd2885, %r7927;
	mov.b32 	%r8258, 0;
	// begin inline asm
	mul.lo.u32 %r7930, %r19856, %r8258;
	mul.hi.u32 %r7931, %r19856, %r8258;
	
	// end inline asm
	cvt.u64.u32 	%rd2886, %r7930;
	add.s64 	%rd2887, %rd2885, %rd2886;
	and.b64  	%rd2888, %rd2887, 4294967295;
	{ .reg .b32 tmp; mov.b64 {tmp, %r8276}, %rd2887; }
	add.s32 	%r8277, %r7931, %r8276;
	cvt.u64.u32 	%rd2889, %r8277;
	// begin inline asm
	mul.lo.u32 %r7934, %r19856, %r8258;
	mul.hi.u32 %r7935, %r19856, %r8258;
	
	// end inline asm
	cvt.u64.u32 	%rd2890, %r7934;
	add.s64 	%rd2891, %rd2889, %rd2890;
	and.b64  	%rd2892, %rd2891, 4294967295;
	{ .reg .b32 tmp; mov.b64 {tmp, %r8278}, %rd2891; }
	add.s32 	%r8279, %r7935, %r8278;
	cvt.u64.u32 	%rd2893, %r8279;
	// begin inline asm
	mul.lo.u32 %r7938, %r19856, %r8258;
	mul.hi.u32 %r7939, %r19856, %r8258;
	
	// end inline asm
	cvt.u64.u32 	%rd2894, %r7938;
	add.s64 	%rd2895, %rd2893, %rd2894;
	and.b64  	%rd2896, %rd2895, 4294967295;
	{ .reg .b32 tmp; mov.b64 {tmp, %r8280}, %rd2895; }
	add.s32 	%r8281, %r7939, %r8280;
	cvt.u64.u32 	%rd2897, %r8281;
	// begin inline asm
	mul.lo.u32 %r7942, %r19856, %r8258;
	mul.hi.u32 %r7943, %r19856, %r8258;
	
	// end inline asm
	cvt.u64.u32 	%rd2898, %r7942;
	add.s64 	%rd2899, %rd2897, %rd2898;
	and.b64  	%rd2900, %rd2899, 4294967295;
	{ .reg .b32 tmp; mov.b64 {tmp, %r8282}, %rd2899; }
	add.s32 	%r8283, %r7943, %r8282;
	cvt.u64.u32 	%rd2901, %r8283;
	// begin inline asm
	mul.lo.u32 %r7946, %r19856, %r8258;
	mul.hi.u32 %r7947, %r19856, %r8258;
	
	// end inline asm
	cvt.u64.u32 	%rd2902, %r7946;
	add.s64 	%rd2903, %rd2901, %rd2902;
	and.b64  	%rd2904, %rd2903, 4294967295;
	{ .reg .b32 tmp; mov.b64 {tmp, %r8284}, %rd2903; }
	add.s32 	%r8285, %r7947, %r8284;
	cvt.u64.u32 	%rd2905, %r8285;
	// begin inline asm
	mul.lo.u32 %r7950, %r19856, %r8258;
	mul.hi.u32 %r7951, %r19856, %r8258;
	
	// end inline asm
	cvt.u64.u32 	%rd2906, %r7950;
	add.s64 	%rd2907, %rd2905, %rd2906;
	and.b64  	%rd2908, %rd2907, 4294967295;
	{ .reg .b32 tmp; mov.b64 {tmp, %r8286}, %rd2907; }
	add.s32 	%r8287, %r7951, %r8286;
	cvt.u64.u32 	%rd2909, %r8287;
	// begin inline asm
	mul.lo.u32 %r7954, %r19856, %r8258;
	mul.hi.u32 %r7955, %r19856, %r8258;
	
	// end inline asm
	cvt.u64.u32 	%rd2910, %r7954;
	add.s64 	%rd2911, %rd2909, %rd2910;
	and.b64  	%rd2912, %rd2911, 4294967295;
	{ .reg .b32 tmp; mov.b64 {tmp, %r8288}, %rd2911; }
	add.s32 	%r8289, %r7955, %r8288;
	cvt.u64.u32 	%rd2913, %r8289;
	// begin inline asm
	mul.lo.u32 %r7958, %r19857, %r8153;
	mul.hi.u32 %r7959, %r19857, %r8153;
	
	// end inline asm
	cvt.u64.u32 	%rd2914, %r7958;
	add.s64 	%rd2915, %rd2888, %rd2914;
	{ .reg .b32 tmp; mov.b64 {tmp, %r8290}, %rd2915; }
	add.s32 	%r8291, %r7959, %r8290;
	cvt.u64.u32 	%rd2916, %r8291;
	// begin inline asm
	mul.lo.u32 %r7962, %r19857, %r8258;
	mul.hi.u32 %r7963, %r19857, %r8258;
	
	// end inline asm
	cvt.u64.u32 	%rd2917, %r7962;
	add.s64 	%rd2918, %rd2892, %rd2916;
	add.s64 	%rd2919, %rd2918, %rd2917;
	and.b64  	%rd2920, %rd2919, 4294967295;
	{ .reg .b32 tmp; mov.b64 {tmp, %r8292}, %rd2919; }
	add.s32 	%r8293, %r7963, %r8292;
	cvt.u64.u32 	%rd2921, %r8293;
	// begin inline asm
	mul.lo.u32 %r7966, %r19857, %r8258;
	mul.hi.u32 %r7967, %r19857, %r8258;
	
	// end inline asm
	cvt.u64.u32 	%rd2922, %r7966;
	add.s64 	%rd2923, %rd2896, %rd2921;
	add.s64 	%rd2924, %rd2923, %rd2922;
	and.b64  	%rd2925, %rd2924, 4294967295;
	{ .reg .b32 tmp; mov.b64 {tmp, %r8294}, %rd2924; }
	add.s32 	%r8295, %r7967, %r8294;
	cvt.u64.u32 	%rd2926, %r8295;
	// begin inline asm
	mul.lo.u32 %r7970, %r19857, %r8258;
	mul.hi.u32 %r7971, %r19857, %r8258;
	
	// end inline asm
	cvt.u64.u32 	%rd2927, %r7970;
	add.s64 	%rd2928, %rd2900, %rd2926;
	add.s64 	%rd2929, %rd2928, %rd2927;
	and.b64  	%rd2930, %rd2929, 4294967295;
	{ .reg .b32 tmp; mov.b64 {tmp, %r8296}, %rd2929; }
	add.s32 	%r8297, %r7971, %r8296;
	cvt.u64.u32 	%rd2931, %r8297;
	// begin inline asm
	mul.lo.u32 %r7974, %r19857, %r8258;
	mul.hi.u32 %r7975, %r19857, %r8258;
	
	// end inline asm
	cvt.u64.u32 	%rd2932, %r7974;
	add.s64 	%rd2933, %rd2904, %rd2931;
	add.s64 	%rd2934, %rd2933, %rd2932;
	and.b64  	%rd2935, %rd2934, 4294967295;
	{ .reg .b32 tmp; mov.b64 {tmp, %r8298}, %rd2934; }
	add.s32 	%r8299, %r7975, %r8298;
	cvt.u64.u32 	%rd2936, %r8299;
	// begin inline asm
	mul.lo.u32 %r7978, %r19857, %r8258;
	mul.hi.u32 %r7979, %r19857, %r8258;
	
	// end inline asm
	cvt.u64.u32 	%rd2937, %r7978;
	add.s64 	%rd2938, %rd2908, %rd2936;
	add.s64 	%rd2939, %rd2938, %rd2937;
	and.b64  	%rd2940, %rd2939, 4294967295;
	{ .reg .b32 tmp; mov.b64 {tmp, %r8300}, %rd2939; }
	add.s32 	%r8301, %r7979, %r8300;
	cvt.u64.u32 	%rd2941, %r8301;
	// begin inline asm
	mul.lo.u32 %r7982, %r19857, %r8258;
	mul.hi.u32 %r7983, %r19857, %r8258;
	
	// end inline asm
	cvt.u64.u32 	%rd2942, %r7982;
	add.s64 	%rd2943, %rd2912, %rd2941;
	add.s64 	%rd2944, %rd2943, %rd2942;
	and.b64  	%rd2945, %rd2944, 4294967295;
	{ .reg .b32 tmp; mov.b64 {tmp, %r8302}, %rd2944; }
	add.s32 	%r8303, %r7983, %r8302;
	cvt.u64.u32 	%rd2946, %r8303;
	// begin inline asm
	mul.lo.u32 %r7986, %r19857, %r8258;
	mul.hi.u32 %r7987, %r19857, %r8258;
	
	// end inline asm
	cvt.u64.u32 	%rd2947, %r7986;
	add.s64 	%rd2948, %rd2913, %rd2946;
	add.s64 	%rd2949, %rd2948, %rd2947;
	and.b64  	%rd2950, %rd2949, 4294967295;
	{ .reg .b32 tmp; mov.b64 {tmp, %r8304}, %rd2949; }
	add.s32 	%r8305, %r7987, %r8304;
	cvt.u64.u32 	%rd2951, %r8305;
	// begin inline asm
	mul.lo.u32 %r7990, %r19858, %r8153;
	mul.hi.u32 %r7991, %r19858, %r8153;
	
	// end inline asm
	cvt.u64.u32 	%rd2952, %r7990;
	add.s64 	%rd2953, %rd2920, %rd2952;
	{ .reg .b32 tmp; mov.b64 {tmp, %r8306}, %rd2953; }
	add.s32 	%r8307, %r7991, %r8306;
	cvt.u64.u32 	%rd2954, %r8307;
	// begin inline asm
	mul.lo.u32 %r7994, %r19858, %r8258;
	mul.hi.u32 %r7995, %r19858, %r8258;
	
	// end inline asm
	cvt.u64.u32 	%rd2955, %r7994;
	add.s64 	%rd2956, %rd2925, %rd2954;
	add.s64 	%rd2957, %rd2956, %rd2955;
	and.b64  	%rd2958, %rd2957, 4294967295;
	{ .reg .b32 tmp; mov.b64 {tmp, %r8308}, %rd2957; }
	add.s32 	%r8309, %r7995, %r8308;
	cvt.u64.u32 	%rd2959, %r8309;
	// begin inline asm
	mul.lo.u32 %r7998, %r19858, %r8258;
	mul.hi.u32 %r7999, %r19858, %r8258;
	
	// end inline asm
	cvt.u64.u32 	%rd2960, %r7998;
	add.s64 	%rd2961, %rd2930, %rd2959;
	add.s64 	%rd2962, %rd2961, %rd2960;
	and.b64  	%rd2963, %rd2962, 4294967295;
	{ .reg .b32 tmp; mov.b64 {tmp, %r8310}, %rd2962; }
	add.s32 	%r8311, %r7999, %r8310;
	cvt.u64.u32 	%rd2964, %r8311;
	// begin inline asm
	mul.lo.u32 %r8002, %r19858, %r8258;
	mul.hi.u32 %r8003, %r19858, %r8258;
	
	// end inline asm
	cvt.u64.u32 	%rd2965, %r8002;
	add.s64 	%rd2966, %rd2935, %rd2964;
	add.s64 	%rd2967, %rd2966, %rd2965;
	and.b64  	%rd2968, %rd2967, 4294967295;
	{ .reg .b32 tmp; mov.b64 {tmp, %r8312}, %rd2967; }
	add.s32 	%r8313, %r8003, %r8312;
	cvt.u64.u32 	%rd2969, %r8313;
	// begin inline asm
	mul.lo.u32 %r8006, %r19858, %r8258;
	mul.hi.u32 %r8007, %r19858, %r8258;
	
	// end inline asm
	cvt.u64.u32 	%rd2970, %r8006;
	add.s64 	%rd2971, %rd2940, %rd2969;
	add.s64 	%rd2972, %rd2971, %rd2970;
	and.b64  	%rd2973, %rd2972, 4294967295;
	{ .reg .b32 tmp; mov.b64 {tmp, %r8314}, %rd2972; }
	add.s32 	%r8315, %r8007, %r8314;
	cvt.u64.u32 	%rd2974, %r8315;
	// begin inline asm
	mul.lo.u32 %r8010, %r19858, %r8258;
	mul.hi.u32 %r8011, %r19858, %r8258;
	
	// end inline asm
	cvt.u64.u32 	%rd2975, %r8010;
	add.s64 	%rd2976, %rd2945, %rd2974;
	add.s64 	%rd2977, %rd2976, %rd2975;
	and.b64  	%rd2978, %rd2977, 4294967295;
	{ .reg .b32 tmp; mov.b64 {tmp, %r8316}, %rd2977; }
	add.s32 	%r8317, %r8011, %r8316;
	cvt.u64.u32 	%rd2979, %r8317;
	// begin inline asm
	mul.lo.u32 %r8014, %r19858, %r8258;
	mul.hi.u32 %r8015, %r19858, %r8258;
	
	// end inline asm
	cvt.u64.u32 	%rd2980, %r8014;
	add.s64 	%rd2981, %rd2950, %rd2979;
	add.s64 	%rd2982, %rd2981, %rd2980;
	and.b64  	%rd2983, %rd2982, 4294967295;
	{ .reg .b32 tmp; mov.b64 {tmp, %r8318}, %rd2982; }
	add.s32 	%r8319, %r8015, %r8318;
	cvt.u64.u32 	%rd2984, %r8319;
	// begin inline asm
	mul.lo.u32 %r8018, %r19858, %r8258;
	mul.hi.u32 %r8019, %r19858, %r8258;
	
	// end inline asm
	cvt.u64.u32 	%rd2985, %r8018;
	add.s64 	%rd2986, %rd2951, %rd2984;
	add.s64 	%rd2987, %rd2986, %rd2985;
	and.b64  	%rd2988, %rd2987, 4294967295;
	{ .reg .b32 tmp; mov.b64 {tmp, %r8320}, %rd2987; }
	add.s32 	%r8321, %r8019, %r8320;
	cvt.u64.u32 	%rd2989, %r8321;
	// begin inline asm
	mul.lo.u32 %r8022, %r19859, %r8153;
	mul.hi.u32 %r8023, %r19859, %r8153;
	
	// end inline asm
	cvt.u64.u32 	%rd2990, %r8022;
	add.s64 	%rd2991, %rd2958, %rd2990;
	{ .reg .b32 tmp; mov.b64 {tmp, %r8322}, %rd2991; }
	add.s32 	%r8323, %r8023, %r8322;
	cvt.u64.u32 	%rd2992, %r8323;
	// begin inline asm
	mul.lo.u32 %r8026, %r19859, %r8258;
	mul.hi.u32 %r8027, %r19859, %r8258;
	
	// end inline asm
	cvt.u64.u32 	%rd2993, %r8026;
	add.s64 	%rd2994, %rd2963, %rd2992;
	add.s64 	%rd2995, %rd2994, %rd2993;
	and.b64  	%rd2996, %rd2995, 4294967295;
	{ .reg .b32 tmp; mov.b64 {tmp, %r8324}, %rd2995; }
	add.s32 	%r8325, %r8027, %r8324;
	cvt.u64.u32 	%rd2997, %r8325;
	// begin inline asm
	mul.lo.u32 %r8030, %r19859, %r8258;
	mul.hi.u32 %r8031, %r19859, %r8258;
	
	// end inline asm
	cvt.u64.u32 	%rd2998, %r8030;
	add.s64 	%rd2999, %rd2968, %rd2997;
	add.s64 	%rd3000, %rd2999, %rd2998;
	and.b64  	%rd3001, %rd3000, 4294967295;
	{ .reg .b32 tmp; mov.b64 {tmp, %r8326}, %rd3000; }
	add.s32 	%r8327, %r8031, %r8326;
	cvt.u64.u32 	%rd3002, %r8327;
	// begin inline asm
	mul.lo.u32 %r8034, %r19859, %r8258;
	mul.hi.u32 %r8035, %r19859, %r8258;
	
	// end inline asm
	cvt.u64.u32 	%rd3003, %r8034;
	add.s64 	%rd3004, %rd2973, %rd3002;
	add.s64 	%rd3005, %rd3004, %rd3003;
	and.b64  	%rd3006, %rd3005, 4294967295;
	{ .reg .b32 tmp; mov.b64 {tmp, %r8328}, %rd3005; }
	add.s32 	%r8329, %r8035, %r8328;
	cvt.u64.u32 	%rd3007, %r8329;
	// begin inline asm
	mul.lo.u32 %r8038, %r19859, %r8258;
	mul.hi.u32 %r8039, %r19859, %r8258;
	
	// end inline asm
	cvt.u64.u32 	%rd3008, %r8038;
	add.s64 	%rd3009, %rd2978, %rd3007;
	add.s64 	%rd3010, %rd3009, %rd3008;
	and.b64  	%rd3011, %rd3010, 4294967295;
	{ .reg .b32 tmp; mov.b64 {tmp, %r8330}, %rd3010; }
	add.s32 	%r8331, %r8039, %r8330;
	cvt.u64.u32 	%rd3012, %r8331;
	// begin inline asm
	mul.lo.u32 %r8042, %r19859, %r8258;
	mul.hi.u32 %r8043, %r19859, %r8258;
	
	// end inline asm
	cvt.u64.u32 	%rd3013, %r8042;
	add.s64 	%rd3014, %rd2983, %rd3012;
	add.s64 	%rd3015, %rd3014, %rd3013;
	and.b64  	%rd3016, %rd3015, 4294967295;
	{ .reg .b32 tmp; mov.b64 {tmp, %r8332}, %rd3015; }
	add.s32 	%r8333, %r8043, %r8332;
	cvt.u64.u32 	%rd3017, %r8333;
	// begin inline asm
	mul.lo.u32 %r8046, %r19859, %r8258;
	mul.hi.u32 %r8047, %r19859, %r8258;
	
	// end inline asm
	cvt.u64.u32 	%rd3018, %r8046;
	add.s64 	%rd3019, %rd2988, %rd3017;
	add.s64 	%rd3020, %rd3019, %rd3018;
	and.b64  	%rd3021, %rd3020, 4294967295;
	{ .reg .b32 tmp; mov.b64 {tmp, %r8334}, %rd3020; }
	add.s32 	%r8335, %r8047, %r8334;
	cvt.u64.u32 	%rd3022, %r8335;
	// begin inline asm
	mul.lo.u32 %r8050, %r19859, %r8258;
	mul.hi.u32 %r8051, %r19859, %r8258;
	
	// end inline asm
	cvt.u64.u32 	%rd3023, %r8050;
	add.s64 	%rd3024, %rd2989, %rd3022;
	add.s64 	%rd3025, %rd3024, %rd3023;
	and.b64  	%rd3026, %rd3025, 4294967295;
	{ .reg .b32 tmp; mov.b64 {tmp, %r8336}, %rd3025; }
	add.s32 	%r8337, %r8051, %r8336;
	cvt.u64.u32 	%rd3027, %r8337;
	// begin inline asm
	mul.lo.u32 %r8054, %r19860, %r8153;
	mul.hi.u32 %r8055, %r19860, %r8153;
	
	// end inline asm
	cvt.u64.u32 	%rd3028, %r8054;
	add.s64 	%rd3029, %rd2996, %rd3028;
	{ .reg .b32 tmp; mov.b64 {tmp, %r8338}, %rd3029; }
	add.s32 	%r8339, %r8055, %r8338;
	cvt.u64.u32 	%rd3030, %r8339;
	// begin inline asm
	mul.lo.u32 %r8058, %r19860, %r8258;
	mul.hi.u32 %r8059, %r19860, %r8258;
	
	// end inline asm
	cvt.u64.u32 	%rd3031, %r8058;
	add.s64 	%rd3032, %rd3001, %rd3030;
	add.s64 	%rd3033, %rd3032, %rd3031;
	and.b64  	%rd3034, %rd3033, 4294967295;
	{ .reg .b32 tmp; mov.b64 {tmp, %r8340}, %rd3033; }
	add.s32 	%r8341, %r8059, %r8340;
	cvt.u64.u32 	%rd3035, %r8341;
	// begin inline asm
	mul.lo.u32 %r8062, %r19860, %r8258;
	mul.hi.u32 %r8063, %r19860, %r8258;
	
	// end inline asm
	cvt.u64.u32 	%rd3036, %r8062;
	add.s64 	%rd3037, %rd3006, %rd3035;
	add.s64 	%rd3038, %rd3037, %rd3036;
	and.b64  	%rd3039, %rd3038, 4294967295;
	{ .reg .b32 tmp; mov.b64 {tmp, %r8342}, %rd3038; }
	add.s32 	%r8343, %r8063, %r8342;
	cvt.u64.u32 	%rd3040, %r8343;
	// begin inline asm
	mul.lo.u32 %r8066, %r19860, %r8258;
	mul.hi.u32 %r8067, %r19860, %r8258;
	
	// end inline asm
	cvt.u64.u32 	%rd3041, %r8066;
	add.s64 	%rd3042, %rd3011, %rd3040;
	add.s64 	%rd3043, %rd3042, %rd3041;
	and.b64  	%rd3044, %rd3043, 4294967295;
	{ .reg .b32 tmp; mov.b64 {tmp, %r8344}, %rd3043; }
	add.s32 	%r8345, %r8067, %r8344;
	cvt.u64.u32 	%rd3045, %r8345;
	// begin inline asm
	mul.lo.u32 %r8070, %r19860, %r8258;
	mul.hi.u32 %r8071, %r19860, %r8258;
	
	// end inline asm
	cvt.u64.u32 	%rd3046, %r8070;
	add.s64 	%rd3047, %rd3016, %rd3045;
	add.s64 	%rd3048, %rd3047, %rd3046;
	and.b64  	%rd3049, %rd3048, 4294967295;
	{ .reg .b32 tmp; mov.b64 {tmp, %r8346}, %rd3048; }
	add.s32 	%r8347, %r8071, %r8346;
	cvt.u64.u32 	%rd3050, %r8347;
	// begin inline asm
	mul.lo.u32 %r8074, %r19860, %r8258;
	mul.hi.u32 %r8075, %r19860, %r8258;
	
	// end inline asm
	cvt.u64.u32 	%rd3051, %r8074;
	add.s64 	%rd3052, %rd3021, %rd3050;
	add.s64 	%rd3053, %rd3052, %rd3051;
	and.b64  	%rd3054, %rd3053, 4294967295;
	{ .reg .b32 tmp; mov.b64 {tmp, %r8348}, %rd3053; }
	add.s32 	%r8349, %r8075, %r8348;
	cvt.u64.u32 	%rd3055, %r8349;
	// begin inline asm
	mul.lo.u32 %r8078, %r19860, %r8258;
	mul.hi.u32 %r8079, %r19860, %r8258;
	
	// end inline asm
	cvt.u64.u32 	%rd3056, %r8078;
	add.s64 	%rd3057, %rd3026, %rd3055;
	add.s64 	%rd3058, %rd3057, %rd3056;
	and.b64  	%rd3059, %rd3058, 4294967295;
	{ .reg .b32 tmp; mov.b64 {tmp, %r8350}, %rd3058; }
	add.s32 	%r8351, %r8079, %r8350;
	cvt.u64.u32 	%rd3060, %r8351;
	// begin inline asm
	mul.lo.u32 %r8082, %r19860, %r8258;
	mul.hi.u32 %r8083, %r19860, %r8258;
	
	// end inline asm
	cvt.u64.u32 	%rd3061, %r8082;
	add.s64 	%rd3062, %rd3027, %rd3060;
	add.s64 	%rd3063, %rd3062, %rd3061;
	and.b64  	%rd3064, %rd3063, 4294967295;
	{ .reg .b32 tmp; mov.b64 {tmp, %r8352}, %rd3063; }
	add.s32 	%r8353, %r8083, %r8352;
	cvt.u64.u32 	%rd3065, %r8353;
	// begin inline asm
	mul.lo.u32 %r8086, %r19861, %r8153;
	mul.hi.u32 %r8087, %r19861, %r8153;
	
	// end inline asm
	cvt.u64.u32 	%rd3066, %r8086;
	add.s64 	%rd3067, %rd3034, %rd3066;
	{ .reg .b32 tmp; mov.b64 {tmp, %r8354}, %rd3067; }
	add.s32 	%r8355, %r8087, %r8354;
	cvt.u64.u32 	%rd3068, %r8355;
	// begin inline asm
	mul.lo.u32 %r8090, %r19861, %r8258;
	mul.hi.u32 %r8091, %r19861, %r8258;
	
	// end inline asm
	cvt.u64.u32 	%rd3069, %r8090;
	add.s64 	%rd3070, %rd3039, %rd3068;
	add.s64 	%rd3071, %rd3070, %rd3069;
	and.b64  	%rd3072, %rd3071, 4294967295;
	{ .reg .b32 tmp; mov.b64 {tmp, %r8356}, %rd3071; }
	add.s32 	%r8357, %r8091, %r8356;
	cvt.u64.u32 	%rd3073, %r8357;
	// begin inline asm
	mul.lo.u32 %r8094, %r19861, %r8258;
	mul.hi.u32 %r8095, %r19861, %r8258;
	
	// end inline asm
	cvt.u64.u32 	%rd3074, %r8094;
	add.s64 	%rd3075, %rd3044, %rd3073;
	add.s64 	%rd3076, %rd3075, %rd3074;
	and.b64  	%rd3077, %rd3076, 4294967295;
	{ .reg .b32 tmp; mov.b64 {tmp, %r8358}, %rd3076; }
	add.s32 	%r8359, %r8095, %r8358;
	cvt.u64.u32 	%rd3078, %r8359;
	// begin inline asm
	mul.lo.u32 %r8098, %r19861, %r8258;
	mul.hi.u32 %r8099, %r19861, %r8258;
	
	// end inline asm
	cvt.u64.u32 	%rd3079, %r8098;
	add.s64 	%rd3080, %rd3049, %rd3078;
	add.s64 	%rd3081, %rd3080, %rd3079;
	and.b64  	%rd3082, %rd3081, 4294967295;
	{ .reg .b32 tmp; mov.b64 {tmp, %r8360}, %rd3081; }
	add.s32 	%r8361, %r8099, %r8360;
	cvt.u64.u32 	%rd3083, %r8361;
	// begin inline asm
	mul.lo.u32 %r8102, %r19861, %r8258;
	mul.hi.u32 %r8103, %r19861, %r8258;
	
	// end inline asm
	cvt.u64.u32 	%rd3084, %r8102;
	add.s64 	%rd3085, %rd3054, %rd3083;
	add.s64 	%rd3086, %rd3085, %rd3084;
	and.b64  	%rd3087, %rd3086, 4294967295;
	{ .reg .b32 tmp; mov.b64 {tmp, %r8362}, %rd3086; }
	add.s32 	%r8363, %r8103, %r8362;
	cvt.u64.u32 	%rd3088, %r8363;
	// begin inline asm
	mul.lo.u32 %r8106, %r19861, %r8258;
	mul.hi.u32 %r8107, %r19861, %r8258;
	
	// end inline asm
	cvt.u64.u32 	%rd3089, %r8106;
	add.s64 	%rd3090, %rd3059, %rd3088;
	add.s64 	%rd3091, %rd3090, %rd3089;
	and.b64  	%rd3092, %rd3091, 4294967295;
	{ .reg .b32 tmp; mov.b64 {tmp, %r8364}, %rd3091; }
	add.s32 	%r8365, %r8107, %r8364;
	cvt.u64.u32 	%rd3093, %r8365;
	// begin inline asm
	mul.lo.u32 %r8110, %r19861, %r8258;
	mul.hi.u32 %r8111, %r19861, %r8258;
	
	// end inline asm
	cvt.u64.u32 	%rd3094, %r8110;
	add.s64 	%rd3095, %rd3064, %rd3093;
	add.s64 	%rd3096, %rd3095, %rd3094;
	and.b64  	%rd3097, %rd3096, 4294967295;
	{ .reg .b32 tmp; mov.b64 {tmp, %r8366}, %rd3096; }
	add.s32 	%r8367, %r8111, %r8366;
	cvt.u64.u32 	%rd3098, %r8367;
	// begin inline asm
	mul.lo.u32 %r8114, %r19861, %r8258;
	mul.hi.u32 %r8115, %r19861, %r8258;
	
	// end inline asm
	cvt.u64.u32 	%rd3099, %r8114;
	add.s64 	%rd3100, %rd3065, %rd3098;
	add.s64 	%rd3101, %rd3100, %rd3099;
	and.b64  	%rd3102, %rd3101, 4294967295;
	{ .reg .b32 tmp; mov.b64 {tmp, %r8368}, %rd3101; }
	add.s32 	%r8369, %r8115, %r8368;
	cvt.u64.u32 	%rd3103, %r8369;
	// begin inline asm
	mul.lo.u32 %r8118, %r19862, %r8153;
	mul.hi.u32 %r8119, %r19862, %r8153;
	
	// end inline asm
	cvt.u64.u32 	%rd3104, %r8118;
	add.s64 	%rd3105, %rd3072, %rd3104;
	{ .reg .b32 tmp; mov.b64 {tmp, %r8370}, %rd3105; }
	add.s32 	%r8371, %r8119, %r8370;
	cvt.u64.u32 	%rd3106, %r8371;
	// begin inline asm
	mul.lo.u32 %r8122, %r19862, %r8258;
	mul.hi.u32 %r8123, %r19862, %r8258;
	
	// end inline asm
	cvt.u64.u32 	%rd3107, %r8122;
	add.s64 	%rd3108, %rd3077, %rd3106;
	add.s64 	%rd3109, %rd3108, %rd3107;
	and.b64  	%rd3110, %rd3109, 4294967295;
	{ .reg .b32 tmp; mov.b64 {tmp, %r8372}, %rd3109; }
	add.s32 	%r8373, %r8123, %r8372;
	cvt.u64.u32 	%rd3111, %r8373;
	// begin inline asm
	mul.lo.u32 %r8126, %r19862, %r8258;
	mul.hi.u32 %r8127, %r19862, %r8258;
	
	// end inline asm
	cvt.u64.u32 	%rd3112, %r8126;
	add.s64 	%rd3113, %rd3082, %rd3111;
	add.s64 	%rd3114, %rd3113, %rd3112;
	and.b64  	%rd3115, %rd3114, 4294967295;
	{ .reg .b32 tmp; mov.b64 {tmp, %r8374}, %rd3114; }
	add.s32 	%r8375, %r8127, %r8374;
	cvt.u64.u32 	%rd3116, %r8375;
	// begin inline asm
	mul.lo.u32 %r8130, %r19862, %r8258;
	mul.hi.u32 %r8131, %r19862, %r8258;
	
	// end inline asm
	cvt.u64.u32 	%rd3117, %r8130;
	add.s64 	%rd3118, %rd3087, %rd3116;
	add.s64 	%rd3119, %rd3118, %rd3117;
	and.b64  	%rd3120, %rd3119, 4294967295;
	{ .reg .b32 tmp; mov.b64 {tmp, %r8376}, %rd3119; }
	add.s32 	%r8377, %r8131, %r8376;
	cvt.u64.u32 	%rd3121, %r8377;
	// begin inline asm
	mul.lo.u32 %r8134, %r19862, %r8258;
	mul.hi.u32 %r8135, %r19862, %r8258;
	
	// end inline asm
	cvt.u64.u32 	%rd3122, %r8134;
	add.s64 	%rd3123, %rd3092, %rd3121;
	add.s64 	%rd3124, %rd3123, %rd3122;
	and.b64  	%rd3125, %rd3124, 4294967295;
	{ .reg .b32 tmp; mov.b64 {tmp, %r8378}, %rd3124; }
	add.s32 	%r8379, %r8135, %r8378;
	cvt.u64.u32 	%rd3126, %r8379;
	// begin inline asm
	mul.lo.u32 %r8138, %r19862, %r8258;
	mul.hi.u32 %r8139, %r19862, %r8258;
	
	// end inline asm
	cvt.u64.u32 	%rd3127, %r8138;
	add.s64 	%rd3128, %rd3097, %rd3126;
	add.s64 	%rd3129, %rd3128, %rd3127;
	and.b64  	%rd3130, %rd3129, 4294967295;
	{ .reg .b32 tmp; mov.b64 {tmp, %r8380}, %rd3129; }
	add.s32 	%r8381, %r8139, %r8380;
	cvt.u64.u32 	%rd3131, %r8381;
	// begin inline asm
	mul.lo.u32 %r8142, %r19862, %r8258;
	mul.hi.u32 %r8143, %r19862, %r8258;
	
	// end inline asm
	cvt.u64.u32 	%rd3132, %r8142;
	add.s64 	%rd3133, %rd3102, %rd3131;
	add.s64 	%rd3134, %rd3133, %rd3132;
	and.b64  	%rd3135, %rd3134, 4294967295;
	{ .reg .b32 tmp; mov.b64 {tmp, %r8382}, %rd3134; }
	add.s32 	%r8383, %r8143, %r8382;
	cvt.u64.u32 	%rd3136, %r8383;
	// begin inline asm
	mul.lo.u32 %r8146, %r19862, %r8258;
	mul.hi.u32 %r8147, %r19862, %r8258;
	
	// end inline asm
	cvt.u64.u32 	%rd3137, %r8146;
	add.s64 	%rd3138, %rd3103, %rd3136;
	add.s64 	%rd3139, %rd3138, %rd3137;
	and.b64  	%rd3140, %rd3139, 4294967295;
	{ .reg .b32 tmp; mov.b64 {tmp, %r8384}, %rd3139; }
	add.s32 	%r8385, %r8147, %r8384;
	cvt.u64.u32 	%rd3141, %r8385;
	// begin inline asm
	mul.lo.u32 %r8150, %r19863, %r8153;
	mul.hi.u32 %r8151, %r19863, %r8153;
	
	// end inline asm
	cvt.u64.u32 	%rd3142, %r8150;
	add.s64 	%rd3143, %rd3110, %rd3142;
	{ .reg .b32 tmp; mov.b64 {tmp, %r8386}, %rd3143; }
	add.s32 	%r8387, %r8151, %r8386;
	cvt.u64.u32 	%rd3144, %r8387;
	// begin inline asm
	mul.lo.u32 %r8154, %r19863, %r8258;
	mul.hi.u32 %r8155, %r19863, %r8258;
	
	// end inline asm
	cvt.u64.u32 	%rd3145, %r8154;
	add.s64 	%rd3146, %rd3115, %rd3144;
	add.s64 	%rd3147, %rd3146, %rd3145;
	{ .reg .b32 tmp; mov.b64 {tmp, %r8388}, %rd3147; }
	add.s32 	%r8389, %r8155, %r8388;
	cvt.u64.u32 	%rd3148, %r8389;
	// begin inline asm
	mul.lo.u32 %r8158, %r19863, %r8258;
	mul.hi.u32 %r8159, %r19863, %r8258;
	
	// end inline asm
	cvt.u64.u32 	%rd3149, %r8158;
	add.s64 	%rd3150, %rd3120, %rd3148;
	add.s64 	%rd3151, %rd3150, %rd3149;
	{ .reg .b32 tmp; mov.b64 {tmp, %r8390}, %rd3151; }
	add.s32 	%r8391, %r8159, %r8390;
	cvt.u64.u32 	%rd3152, %r8391;
	// begin inline asm
	mul.lo.u32 %r8162, %r19863, %r8258;
	mul.hi.u32 %r8163, %r19863, %r8258;
	
	// end inline asm
	cvt.u64.u32 	%rd3153, %r8162;
	add.s64 	%rd3154, %rd3125, %rd3152;
	add.s64 	%rd3155, %rd3154, %rd3153;
	{ .reg .b32 tmp; mov.b64 {tmp, %r8392}, %rd3155; }
	add.s32 	%r8393, %r8163, %r8392;
	cvt.u64.u32 	%rd3156, %r8393;
	// begin inline asm
	mul.lo.u32 %r8166, %r19863, %r8258;
	mul.hi.u32 %r8167, %r19863, %r8258;
	
	// end inline asm
	cvt.u64.u32 	%rd3157, %r8166;
	add.s64 	%rd3158, %rd3130, %rd3156;
	add.s64 	%rd3159, %rd3158, %rd3157;
	{ .reg .b32 tmp; mov.b64 {tmp, %r8394}, %rd3159; }
	add.s32 	%r8395, %r8167, %r8394;
	cvt.u64.u32 	%rd3160, %r8395;
	// begin inline asm
	mul.lo.u32 %r8170, %r19863, %r8258;
	mul.hi.u32 %r8171, %r19863, %r8258;
	
	// end inline asm
	cvt.u64.u32 	%rd3161, %r8170;
	add.s64 	%rd3162, %rd3135, %rd3160;
	add.s64 	%rd3163, %rd3162, %rd3161;
	{ .reg .b32 tmp; mov.b64 {tmp, %r8396}, %rd3163; }
	add.s32 	%r8397, %r8171, %r8396;
	cvt.u64.u32 	%rd3164, %r8397;
	// begin inline asm
	mul.lo.u32 %r8174, %r19863, %r8258;
	mul.hi.u32 %r8175, %r19863, %r8258;
	
	// end inline asm
	cvt.u64.u32 	%rd3165, %r8174;
	add.s64 	%rd3166, %rd3140, %rd3164;
	add.s64 	%rd3167, %rd3166, %rd3165;
	{ .reg .b32 tmp; mov.b64 {tmp, %r8398}, %rd3167; }
	add.s32 	%r8399, %r8175, %r8398;
	cvt.u64.u32 	%rd3168, %r8399;
	// begin inline asm
	mul.lo.u32 %r8178, %r19863, %r8258;
	mul.hi.u32 %r8179, %r19863, %r8258;
	
	// end inline asm
	cvt.u64.u32 	%rd3169, %r8178;
	add.s64 	%rd3170, %rd3141, %rd3168;
	add.s64 	%rd3171, %rd3170, %rd3169;
	{ .reg .b32 tmp; mov.b64 {tmp, %r8400}, %rd3171; }
	add.s32 	%r8266, %r8179, %r8400;
	cvt.u32.u64 	%r19881, %rd2915;
	cvt.u32.u64 	%r19882, %rd2953;
	cvt.u32.u64 	%r19883, %rd2991;
	cvt.u32.u64 	%r19884, %rd3029;
	cvt.u32.u64 	%r19885, %rd3067;
	cvt.u32.u64 	%r19886, %rd3105;
	cvt.u32.u64 	%r19887, %rd3143;
	cvt.u32.u64 	%r8259, %rd3147;
	cvt.u32.u64 	%r8260, %rd3151;
	cvt.u32.u64 	%r8261, %rd3155;
	cvt.u32.u64 	%r8262, %rd3159;
	cvt.u32.u64 	%r8263, %rd3163;
	cvt.u32.u64 	%r8264, %rd3167;
	cvt.u32.u64 	%r8265, %rd3171;
	mov.b32 	%r8220, 977;
	// begin inline asm
	mad.lo.cc.u32 %r8182, %r8259, %r8220, %r8258;
	madc.hi.u32 %r8183, %r8259, %r8220, 0;
	
	// end inline asm
	// begin inline asm
	mad.lo.cc.u32 %r8187, %r8260, %r8220, %r8183;
	madc.hi.u32 %r8188, %r8260, %r8220, 0;
	
	// end inline asm
	// begin inline asm
	mad.lo.cc.u32 %r8192, %r8261, %r8220, %r8188;
	madc.hi.u32 %r8193, %r8261, %r8220, 0;
	
	// end inline asm
	// begin inline asm
	mad.lo.cc.u32 %r8197, %r8262, %r8220, %r8193;
	madc.hi.u32 %r8198, %r8262, %r8220, 0;
	
	// end inline asm
	// begin inline asm
	mad.lo.cc.u32 %r8202, %r8263, %r8220, %r8198;
	madc.hi.u32 %r8203, %r8263, %r8220, 0;
	
	// end inline asm
	// begin inline asm
	mad.lo.cc.u32 %r8207, %r8264, %r8220, %r8203;
	madc.hi.u32 %r8208, %r8264, %r8220, 0;
	
	// end inline asm
	// begin inline asm
	mad.lo.cc.u32 %r8212, %r8265, %r8220, %r8208;
	madc.hi.u32 %r8213, %r8265, %r8220, 0;
	
	// end inline asm
	// begin inline asm
	mad.lo.cc.u32 %r8217, %r8266, %r8220, %r8213;
	madc.hi.u32 %r8218, %r8266, %r8220, 0;
	
	// end inline asm
	mov.u32 	%r8257, %r8258;
	// begin inline asm
	add.cc.u32 %r19880, %r19880, %r8182;
	addc.cc.u32 %r19881, %r19881, %r8187;
	addc.cc.u32 %r19882, %r19882, %r8192;
	addc.cc.u32 %r19883, %r19883, %r8197;
	addc.cc.u32 %r19884, %r19884, %r8202;
	addc.cc.u32 %r19885, %r19885, %r8207;
	addc.cc.u32 %r19886, %r19886, %r8212;
	addc.cc.u32 %r19887, %r19887, %r8217;
	addc.u32 %r8257, %r8257, %r8218;
	
	// end inline asm
	// begin inline asm
	add.cc.u32 %r19880, %r19880, %r8258;
	addc.cc.u32 %r19881, %r19881, %r8259;
	addc.cc.u32 %r19882, %r19882, %r8260;
	addc.cc.u32 %r19883, %r19883, %r8261;
	addc.cc.u32 %r19884, %r19884, %r8262;
	addc.cc.u32 %r19885, %r19885, %r8263;
	addc.cc.u32 %r19886, %r19886, %r8264;
	addc.cc.u32 %r19887, %r19887, %r8265;
	addc.u32 %r8257, %r8257, %r8266;
	
	// end inline asm
	setp.eq.s32 	%p454, %r8257, 0;
	mov.pred 	%p1273, 0;
	@%p454 bra 	$L__BB0_343;
	mov.b32 	%r8404, 977;
	// begin inline asm
	mul.lo.u32 %r8405, %r8257, %r8404;
	mul.hi.u32 %r8406, %r8257, %r8404;
	
	// end inline asm
	mov.b32 	%r8440, 0;
	mov.u32 	%r8407, %r8440;
	mov.u32 	%r8408, %r8440;
	mov.u32 	%r8409, %r8440;
	mov.u32 	%r8410, %r8440;
	mov.u32 	%r8411, %r8440;
	mov.u32 	%r8412, %r8440;
	mov.u32 	%r8413, %r8440;
	// begin inline asm
	add.cc.u32 %r8405, %r8405, %r8413;
	addc.cc.u32 %r8406, %r8406, %r8257;
	addc.cc.u32 %r8407, %r8407, %r8413;
	addc.cc.u32 %r8408, %r8408, %r8413;
	addc.cc.u32 %r8409, %r8409, %r8413;
	addc.cc.u32 %r8410, %r8410, %r8413;
	addc.cc.u32 %r8411, %r8411, %r8413;
	addc.cc.u32 %r8412, %r8412, %r8413;
	addc.u32 %r8413, %r8413, %r8413;
	
	// end inline asm
	// begin inline asm
	add.cc.u32 %r19880, %r19880, %r8405;
	addc.cc.u32 %r19881, %r19881, %r8406;
	addc.cc.u32 %r19882, %r19882, %r8407;
	addc.cc.u32 %r19883, %r19883, %r8408;
	addc.cc.u32 %r19884, %r19884, %r8409;
	addc.cc.u32 %r19885, %r19885, %r8410;
	addc.cc.u32 %r19886, %r19886, %r8411;
	addc.cc.u32 %r19887, %r19887, %r8412;
	addc.u32 %r8440, %r8440, %r8413;
	
	// end inline asm
	setp.ne.s32 	%p1273, %r8440, 0;
$L__BB0_343:
	setp.gt.u32 	%p455, %r19887, %r20392;
	or.pred  	%p456, %p1273, %p455;
	@%p456 bra 	$L__BB0_357;
	setp.lt.u32 	%p457, %r19887, %r20392;
	@%p457 bra 	$L__BB0_358;
	setp.gt.u32 	%p458, %r19886, %r335;
	@%p458 bra 	$L__BB0_357;
	setp.lt.u32 	%p459, %r19886, %r335;
	@%p459 bra 	$L__BB0_358;
	setp.gt.u32 	%p460, %r19885, %r334;
	@%p460 bra 	$L__BB0_357;
	setp.lt.u32 	%p461, %r19885, %r334;
	@%p461 bra 	$L__BB0_358;
	setp.gt.u32 	%p462, %r19884, %r464;
	@%p462 bra 	$L__BB0_357;
	setp.lt.u32 	%p463, %r19884, %r464;
	@%p463 bra 	$L__BB0_358;
	setp.gt.u32 	%p464, %r19883, %r465;
	@%p464 bra 	$L__BB0_357;
	setp.lt.u32 	%p465, %r19883, %r465;
	@%p465 bra 	$L__BB0_358;
	setp.gt.u32 	%p466, %r19882, %r463;
	@%p466 bra 	$L__BB0_357;
	setp.lt.u32 	%p467, %r19882, %r463;
	@%p467 bra 	$L__BB0_358;
	setp.gt.u32 	%p468, %r19881, %r333;
	@%p468 bra 	$L__BB0_357;
	setp.lt.u32 	%p469, %r19881, %r333;
	setp.lt.u32 	%p470, %r19880, %r466;
	or.pred  	%p471, %p469, %p470;
	@%p471 bra 	$L__BB0_358;
$L__BB0_357:
	// begin inline asm
	sub.cc.u32 %r19880, %r19880, %r466;
	subc.cc.u32 %r19881, %r19881, %r333;
	subc.cc.u32 %r19882, %r19882, %r463;
	subc.cc.u32 %r19883, %r19883, %r465;
	subc.cc.u32 %r19884, %r19884, %r464;
	subc.cc.u32 %r19885, %r19885, %r334;
	subc.cc.u32 %r19886, %r19886, %r335;
	subc.u32 %r19887, %r19887, %r20392;
	
	// end inline asm
$L__BB0_358:
	setp.gt.u32 	%p472, %r19887, %r20392;
	@%p472 bra 	$L__BB0_371;
	bra.uni 	$L__BB0_372;
$L__BB0_359:
	setp.gt.u32 	%p474, %r19886, %r335;
	@%p474 bra 	$L__BB0_371;
	setp.lt.u32 	%p475, %r19886, %r335;
	@%p475 bra 	$L__BB0_373;
	setp.gt.u32 	%p476, %r19885, %r334;
	@%p476 bra 	$L__BB0_371;
	setp.lt.u32 	%p477, %r19885, %r334;
	@%p477 bra 	$L__BB0_373;
	setp.gt.u32 	%p478, %r19884, %r464;
	@%p478 bra 	$L__BB0_371;
	setp.lt.u32 	%p479, %r19884, %r464;
	@%p479 bra 	$L__BB0_373;
	setp.gt.u32 	%p480, %r19883, %r465;
	@%p480 bra 	$L__BB0_371;
	setp.lt.u32 	%p481, %r19883, %r465;
	@%p481 bra 	$L__BB0_373;
	setp.gt.u32 	%p482, %r19882, %r463;
	@%p482 bra 	$L__BB0_371;
	setp.lt.u32 	%p483, %r19882, %r463;
	@%p483 bra 	$L__BB0_373;
	setp.gt.u32 	%p484, %r19881, %r333;
	@%p484 bra 	$L__BB0_371;
	setp.lt.u32 	%p485, %r19881, %r333;
	setp.lt.u32 	%p486, %r19880, %r466;
	or.pred  	%p487, %p485, %p486;
	@%p487 bra 	$L__BB0_373;
$L__BB0_371:
	// begin inline asm
	sub.cc.u32 %r19880, %r19880, %r466;
	subc.cc.u32 %r19881, %r19881, %r333;
	subc.cc.u32 %r19882, %r19882, %r463;
	subc.cc.u32 %r19883, %r19883, %r465;
	subc.cc.u32 %r19884, %r19884, %r464;
	subc.cc.u32 %r19885, %r19885, %r334;
	subc.cc.u32 %r19886, %r19886, %r335;
	subc.u32 %r19887, %r19887, %r20392;
	
	// end inline asm
	bra.uni 	$L__BB0_373;
$L__BB0_372:
	setp.lt.u32 	%p473, %r19887, %r20392;
	@%p473 bra 	$L__BB0_373;
	bra.uni 	$L__BB0_359;
$L__BB0_373:
	// begin inline asm
	mul.lo.u32 %r19904, %r19832, %r19832;
	mul.hi.u32 %r8508, %r19832, %r19832;
	
	// end inline asm
	cvt.u64.u32 	%rd3172, %r8508;
	// begin inline asm
	mul.lo.u32 %r8511, %r19832, %r19833;
	mul.hi.u32 %r8512, %r19832, %r19833;
	
	// end inline asm
	cvt.u64.u32 	%rd3173, %r8511;
	add.s64 	%rd3174, %rd3172, %rd3173;
	and.b64  	%rd3175, %rd3174, 4294967295;
	{ .reg .b32 tmp; mov.b64 {tmp, %r8857}, %rd3174; }
	add.s32 	%r8858, %r8512, %r8857;
	cvt.u64.u32 	%rd3176, %r8858;
	// begin inline asm
	mul.lo.u32 %r8515, %r19832, %r19834;
	mul.hi.u32 %r8516, %r19832, %r19834;
	
	// end inline asm
	cvt.u64.u32 	%rd3177, %r8515;
	add.s64 	%rd3178, %rd3176, %rd3177;
	and.b64  	%rd3179, %rd3178, 4294967295;
	{ .reg .b32 tmp; mov.b64 {tmp, %r8859}, %rd3178; }
	add.s32 	%r8860, %r8516, %r8859;
	cvt.u64.u32 	%rd3180, %r8860;
	// begin inline asm
	mul.lo.u32 %r8519, %r19832, %r19835;
	mul.hi.u32 %r8520, %r19832, %r19835;
	
	// end inline asm
	cvt.u64.u32 	%rd3181, %r8519;
	add.s64 	%rd3182, %rd3180, %rd3181;
	and.b64  	%rd3183, %rd3182, 4294967295;
	{ .reg .b32 tmp; mov.b64 {tmp, %r8861}, %rd3182; }
	add.s32 	%r8862, %r8520, %r8861;
	cvt.u64.u32 	%rd3184, %r8862;
	// begin inline asm
	mul.lo.u32 %r8523, %r19832, %r19836;
	mul.hi.u32 %r8524, %r19832, %r19836;
	
	// end inline asm
	cvt.u64.u32 	%rd3185, %r8523;
	add.s64 	%rd3186, %rd3184, %rd3185;
	and.b64  	%rd3187, %rd3186, 4294967295;
	{ .reg .b32 tmp; mov.b64 {tmp, %r8863}, %rd3186; }
	add.s32 	%r8864, %r8524, %r8863;
	cvt.u64.u32 	%rd3188, %r8864;
	// begin inline asm
	mul.lo.u32 %r8527, %r19832, %r19837;
	mul.hi.u32 %r8528, %r19832, %r19837;
	
	// end inline asm
	cvt.u64.u32 	%rd3189, %r8527;
	add.s64 	%rd3190, %rd3188, %rd3189;
	and.b64  	%rd3191, %rd3190, 4294967295;
	{ .reg .b32 tmp; mov.b64 {tmp, %r8865}, %rd3190; }
	add.s32 	%r8866, %r8528, %r8865;
	cvt.u64.u32 	%rd3192, %r8866;
	// begin inline asm
	mul.lo.u32 %r8531, %r19832, %r19838;
	mul.hi.u32 %r8532, %r19832, %r19838;
	
	// end inline asm
	cvt.u64.u32 	%rd3193, %r8531;
	add.s64 	%rd3194, %rd3192, %rd3193;
	and.b64  	%rd3195, %rd3194, 4294967295;
	{ .reg .b32 tmp; mov.b64 {tmp, %r8867}, %rd3194; }
	add.s32 	%r8868, %r8532, %r8867;
	cvt.u64.u32 	%rd3196, %r8868;
	// begin inline asm
	mul.lo.u32 %r8535, %r19832, %r19839;
	mul.hi.u32 %r8536, %r19832, %r19839;
	
	// end inline asm
	cvt.u64.u32 	%rd3197, %r8535;
	add.s64 	%rd3198, %rd3196, %rd3197;
	and.b64  	%rd3199, %rd3198, 4294967295;
	{ .reg .b32 tmp; mov.b64 {tmp, %r8869}, %rd3198; }
	add.s32 	%r8870, %r8536, %r8869;
	cvt.u64.u32 	%rd3200, %r8870;
	// begin inline asm
	mul.lo.u32 %r8539, %r19833, %r19832;
	mul.hi.u32 %r8540, %r19833, %r19832;
	
	// end inline asm
	cvt.u64.u32 	%rd3201, %r8539;
	add.s64 	%rd3202, %rd3175, %rd3201;
	{ .reg .b32 tmp; mov.b64 {tmp, %r8871}, %rd3202; }
	add.s32 	%r8872, %r8540, %r8871;
	cvt.u64.u32 	%rd3203, %r8872;
	// begin inline asm
	mul.lo.u32 %r8543, %r19833, %r19833;
	mul.hi.u32 %r8544, %r19833, %r19833;
	
	// end inline asm
	cvt.u64.u32 	%rd3204, %r8543;
	add.s64 	%rd3205, %rd3179, %rd3203;
	add.s64 	%rd3206, %rd3205, %rd3204;
	and.b64  	%rd3207, %rd3206, 4294967295;
	{ .reg .b32 tmp; mov.b64 {tmp, %r8873}, %rd3206; }
	add.s32 	%r8874, %r8544, %r8873;
	cvt.u64.u32 	%rd3208, %r8874;
	// begin inline asm
	mul.lo.u32 %r8547, %r19833, %r19834;
	mul.hi.u32 %r8548, %r19833, %r19834;
	
	// end inline asm
	cvt.u64.u32 	%rd3209, %r8547;
	add.s64 	%rd3210, %rd3183, %rd3208;
	add.s64 	%rd3211, %rd3210, %rd3209;
	and.b64  	%rd3212, %rd3211, 4294967295;
	{ .reg .b32 tmp; mov.b64 {tmp, %r8875}, %rd3211; }
	add.s32 	%r8876, %r8548, %r8875;
	cvt.u64.u32 	%rd3213, %r8876;
	// begin inline asm
	mul.lo.u32 %r8551, %r19833, %r19835;
	mul.hi.u32 %r8552, %r19833, %r19835;
	
	// end inline asm
	cvt.u64.u32 	%rd3214, %r8551;
	add.s64 	%rd3215, %rd3187, %rd3213;
	add.s64 	%rd3216, %rd3215, %rd3214;
	and.b64  	%rd3217, %rd3216, 4294967295;
	{ .reg .b32 tmp; mov.b64 {tmp, %r8877}, %rd3216; }
	add.s32 	%r8878, %r8552, %r8877;
	cvt.u64.u32 	%rd3218, %r8878;
	// begin inline asm
	mul.lo.u32 %r8555, %r19833, %r19836;
	mul.hi.u32 %r8556, %r19833, %r19836;
	
	// end inline asm
	cvt.u64.u32 	%rd3219, %r8555;
	add.s64 	%rd3220, %rd3191, %rd3218;
	add.s64 	%rd3221, %rd3220, %rd3219;
	and.b64  	%rd3222, %rd3221, 4294967295;
	{ .reg .b32 tmp; mov.b64 {tmp, %r8879}, %rd3221; }
	add.s32 	%r8880, %r8556, %r8879;
	cvt.u64.u32 	%rd3223, %r8880;
	// begin inline asm
	mul.lo.u32 %r8559, %r19833, %r19837;
	mul.hi.u32 %r8560, %r19833, %r19837;
	
	// end inline asm
	cvt.u64.u32 	%rd3224, %r8559;
	add.s64 	%rd3225, %rd3195, %rd3223;
	add.s64 	%rd3226, %rd3225, %rd3224;
	and.b64  	%rd3227, %rd3226, 4294967295;
	{ .reg .b32 tmp; mov.b64 {tmp, %r8881}, %rd3226; }
	add.s32 	%r8882, %r8560, %r8881;
	cvt.u64.u32 	%rd3228, %r8882;
	// begin inline asm
	mul.lo.u32 %r8563, %r19833, %r19838;
	mul.hi.u32 %r8564, %r19833, %r19838;
	
	// end inline asm
	cvt.u64.u32 	%rd3229, %r8563;
	add.s64 	%rd3230, %rd3199, %rd3228;
	add.s64 	%rd3231, %rd3230, %rd3229;
	and.b64  	%rd3232, %rd3231, 4294967295;
	{ .reg .b32 tmp; mov.b64 {tmp, %r8883}, %rd3231; }
	add.s32 	%r8884, %r8564, %r8883;
	cvt.u64.u32 	%rd3233, %r8884;
	// begin inline asm
	mul.lo.u32 %r8567, %r19833, %r19839;
	mul.hi.u32 %r8568, %r19833, %r19839;
	
	// end inline asm
	cvt.u64.u32 	%rd3234, %r8567;
	add.s64 	%rd3235, %rd3200, %rd3233;
	add.s64 	%rd3236, %rd3235, %rd3234;
	and.b64  	%rd3237, %rd3236, 4294967295;
	{ .reg .b32 tmp; mov.b64 {tmp, %r8885}, %rd3236; }
	add.s32 	%r8886, %r8568, %r8885;
	cvt.u64.u32 	%rd3238, %r8886;
	// begin inline asm
	mul.lo.u32 %r8571, %r19834, %r19832;
	mul.hi.u32 %r8572, %r19834, %r19832;
	
	// end inline asm
	cvt.u64.u32 	%rd3239, %r8571;
	add.s64 	%rd3240, %rd3207, %rd3239;
	{ .reg .b32 tmp; mov.b64 {tmp, %r8887}, %rd3240; }
	add.s32 	%r8888, %r8572, %r8887;
	cvt.u64.u32 	%rd3241, %r8888;
	// begin inline asm
	mul.lo.u32 %r8575, %r19834, %r19833;
	mul.hi.u32 %r8576, %r19834, %r19833;
	
	// end inline asm
	cvt.u64.u32 	%rd3242, %r8575;
	add.s64 	%rd3243, %rd3212, %rd3241;
	add.s64 	%rd3244, %rd3243, %rd3242;
	and.b64  	%rd3245, %rd3244, 4294967295;
	{ .reg .b32 tmp; mov.b64 {tmp, %r8889}, %rd3244; }
	add.s32 	%r8890, %r8576, %r8889;
	cvt.u64.u32 	%rd3246, %r8890;
	// begin inline asm
	mul.lo.u32 %r8579, %r19834, %r19834;
	mul.hi.u32 %r8580, %r19834, %r19834;
	
	// end inline asm
	cvt.u64.u32 	%rd3247, %r8579;
	add.s64 	%rd3248, %rd3217, %rd3246;
	add.s64 	%rd3249, %rd3248, %rd3247;
	and.b64  	%rd3250, %rd3249, 4294967295;
	{ .reg .b32 tmp; mov.b64 {tmp, %r8891}, %rd3249; }
	add.s32 	%r8892, %r8580, %r8891;
	cvt.u64.u32 	%rd3251, %r8892;
	// begin inline asm
	mul.lo.u32 %r8583, %r19834, %r19835;
	mul.hi.u32 %r8584, %r19834, %r19835;
	
	// end inline asm
	cvt.u64.u32 	%rd3252, %r8583;
	add.s64 	%rd3253, %rd3222, %rd3251;
	add.s64 	%rd3254, %rd3253, %rd3252;
	and.b64  	%rd3255, %rd3254, 4294967295;
	{ .reg .b32 tmp; mov.b64 {tmp, %r8893}, %rd3254; }
	add.s32 	%r8894, %r8584, %r8893;
	cvt.u64.u32 	%rd3256, %r8894;
	// begin inline asm
	mul.lo.u32 %r8587, %r19834, %r19836;
	mul.hi.u32 %r8588, %r19834, %r19836;
	
	// end inline asm
	cvt.u64.u32 	%rd3257, %r8587;
	add.s64 	%rd3258, %rd3227, %rd3256;
	add.s64 	%rd3259, %rd3258, %rd3257;
	and.b64  	%rd3260, %rd3259, 4294967295;
	{ .reg .b32 tmp; mov.b64 {tmp, %r8895}, %rd3259; }
	add.s32 	%r8896, %r8588, %r8895;
	cvt.u64.u32 	%rd3261, %r8896;
	// begin inline asm
	mul.lo.u32 %r8591, %r19834, %r19837;
	mul.hi.u32 %r8592, %r19834, %r19837;
	
	// end inline asm
	cvt.u64.u32 	%rd3262, %r8591;
	add.s64 	%rd3263, %rd3232, %rd3261;
	add.s64 	%rd3264, %rd3263, %rd3262;
	and.b64  	%rd3265, %rd3264, 4294967295;
	{ .reg .b32 tmp; mov.b64 {tmp, %r8897}, %rd3264; }
	add.s32 	%r8898, %r8592, %r8897;
	cvt.u64.u32 	%rd3266, %r8898;
	// begin inline asm
	mul.lo.u32 %r8595, %r19834, %r19838;
	mul.hi.u32 %r8596, %r19834, %r19838;
	
	// end inline asm
	cvt.u64.u32 	%rd3267, %r8595;
	add.s64 	%rd3268, %rd3237, %rd3266;
	add.s64 	%rd3269, %rd3268, %rd3267;
	and.b64  	%rd3270, %rd3269, 4294967295;
	{ .reg .b32 tmp; mov.b64 {tmp, %r8899}, %rd3269; }
	add.s32 	%r8900, %r8596, %r8899;
	cvt.u64.u32 	%rd3271, %r8900;
	// begin inline asm
	mul.lo.u32 %r8599, %r19834, %r19839;
	mul.hi.u32 %r8600, %r19834, %r19839;
	
	// end inline asm
	cvt.u64.u32 	%rd3272, %r8599;
	add.s64 	%rd3273, %rd3238, %rd3271;
	add.s64 	%rd3274, %rd3273, %rd3272;
	and.b64  	%rd3275, %rd3274, 4294967295;
	{ .reg .b32 tmp; mov.b64 {tmp, %r8901}, %rd3274; }
	add.s32 	%r8902, %r8600, %r8901;
	cvt.u64.u32 	%rd3276, %r8902;
	// begin inline asm
	mul.lo.u32 %r8603, %r19835, %r19832;
	mul.hi.u32 %r8604, %r19835, %r19832;
	
	// end inline asm
	cvt.u64.u32 	%rd3277, %r8603;
	add.s64 	%rd3278, %rd3245, %rd3277;
	{ .reg .b32 tmp; mov.b64 {tmp, %r8903}, %rd3278; }
	add.s32 	%r8904, %r8604, %r8903;
	cvt.u64.u32 	%rd3279, %r8904;
	// begin inline asm
	mul.lo.u32 %r8607, %r19835, %r19833;
	mul.hi.u32 %r8608, %r19835, %r19833;
	
	// end inline asm
	cvt.u64.u32 	%rd3280, %r8607;
	add.s64 	%rd3281, %rd3250, %rd3279;
	add.s64 	%rd3282, %rd3281, %rd3280;
	and.b64  	%rd3283, %rd3282, 4294967295;
	{ .reg .b32 tmp; mov.b64 {tmp, %r8905}, %rd3282; }
	add.s32 	%r8906, %r8608, %r8905;
	cvt.u64.u32 	%rd3284, %r8906;
	// begin inline asm
	mul.lo.u32 %r8611, %r19835, %r19834;
	mul.hi.u32 %r8612, %r19835, %r19834;
	
	// end inline asm
	cvt.u64.u32 	%rd3285, %r8611;
	add.s64 	%rd3286, %rd3255, %rd3284;
	add.s64 	%rd3287, %rd3286, %rd3285;
	and.b64  	%rd3288, %rd3287, 4294967295;
	{ .reg .b32 tmp; mov.b64 {tmp, %r8907}, %rd3287; }
	add.s32 	%r8908, %r8612, %r8907;
	cvt.u64.u32 	%rd3289, %r8908;
	// begin inline asm
	mul.lo.u32 %r8615, %r19835, %r19835;
	mul.hi.u32 %r8616, %r19835, %r19835;
	
	// end inline asm
	cvt.u64.u32 	%rd3290, %r8615;
	add.s64 	%rd3291, %rd3260, %rd3289;
	add.s64 	%rd3292, %rd3291, %rd3290;
	and.b64  	%rd3293, %rd3292, 4294967295;
	{ .reg .b32 tmp; mov.b64 {tmp, %r8909}, %rd3292; }
	add.s32 	%r8910, %r8616, %r8909;
	cvt.u64.u32 	%rd3294, %r8910;
	// begin inline asm
	mul.lo.u32 %r8619, %r19835, %r19836;
	mul.hi.u32 %r8620, %r19835, %r19836;
	
	// end inline asm
	cvt.u64.u32 	%rd3295, %r8619;
	add.s64 	%rd3296, %rd3265, %rd3294;
	add.s64 	%rd3297, %rd3296, %rd3295;
	and.b64  	%rd3298, %rd3297, 4294967295;
	{ .reg .b32 tmp; mov.b64 {tmp, %r8911}, %rd3297; }
	add.s32 	%r8912, %r8620, %r8911;
	cvt.u64.u32 	%rd3299, %r8912;
	// begin inline asm
	mul.lo.u32 %r8623, %r19835, %r19837;
	mul.hi.u32 %r8624, %r19835, %r19837;
	
	// end inline asm
	cvt.u64.u32 	%rd3300, %r8623;
	add.s64 	%rd3301, %rd3270, %rd3299;
	add.s64 	%rd3302, %rd3301, %rd3300;
	and.b64  	%rd3303, %rd3302, 4294967295;
	{ .reg .b32 tmp; mov.b64 {tmp, %r8913}, %rd3302; }
	add.s32 	%r8914, %r8624, %r8913;
	cvt.u64.u32 	%rd3304, %r8914;
	// begin inline asm
	mul.lo.u32 %r8627, %r19835, %r19838;
	mul.hi.u32 %r8628, %r19835, %r19838;
	
	// end inline asm
	cvt.u64.u32 	%rd3305, %r8627;
	add.s64 	%rd3306, %rd3275, %rd3304;
	add.s64 	%rd3307, %rd3306, %rd3305;
	and.b64  	%rd3308, %rd3307, 4294967295;
	{ .reg .b32 tmp; mov.b64 {tmp, %r8915}, %rd3307; }
	add.s32 	%r8916, %r8628, %r8915;
	cvt.u64.u32 	%rd3309, %r8916;
	// begin inline asm
	mul.lo.u32 %r8631, %r19835, %r19839;
	mul.hi.u32 %r8632, %r19835, %r19839;
	
	// end inline asm
	cvt.u64.u32 	%rd3310, %r8631;
	add.s64 	%rd3311, %rd3276, %rd3309;
	add.s64 	%rd3312, %rd3311, %rd3310;
	and.b64  	%rd3313, %rd3312, 4294967295;
	{ .reg .b32 tmp; mov.b64 {tmp, %r8917}, %rd3312; }
	add.s32 	%r8918, %r8632, %r8917;
	cvt.u64.u32 	%rd3314, %r8918;
	// begin inline asm
	mul.lo.u32 %r8635, %r19836, %r19832;
	mul.hi.u32 %r8636, %r19836, %r19832;
	
	// end inline asm
	cvt.u64.u32 	%rd3315, %r8635;
	add.s64 	%rd3316, %rd3283, %rd3315;
	{ .reg .b32 tmp; mov.b64 {tmp, %r8919}, %rd3316; }
	add.s32 	%r8920, %r8636, %r8919;
	cvt.u64.u32 	%rd3317, %r8920;
	// begin inline asm
	mul.lo.u32 %r8639, %r19836, %r19833;
	mul.hi.u32 %r8640, %r19836, %r19833;
	
	// end inline asm
	cvt.u64.u32 	%rd3318, %r8639;
	add.s64 	%rd3319, %rd3288, %rd3317;
	add.s64 	%rd3320, %rd3319, %rd3318;
	and.b64  	%rd3321, %rd3320, 4294967295;
	{ .reg .b32 tmp; mov.b64 {tmp, %r8921}, %rd3320; }
	add.s32 	%r8922, %r8640, %r8921;
	cvt.u64.u32 	%rd3322, %r8922;
	// begin inline asm
	mul.lo.u32 %r8643, %r19836, %r19834;
	mul.hi.u32 %r8644, %r19836, %r19834;
	
	// end inline asm
	cvt.u64.u32 	%rd3323, %r8643;
	add.s64 	%rd3324, %rd3293, %rd3322;
	add.s64 	%rd3325, %rd3324, %rd3323;
	and.b64  	%rd3326, %rd3325, 4294967295;
	{ .reg .b32 tmp; mov.b64 {tmp, %r8923}, %rd3325; }
	add.s32 	%r8924, %r8644, %r8923;
	cvt.u64.u32 	%rd3327, %r8924;
	// begin inline asm
	mul.lo.u32 %r8647, %r19836, %r19835;
	mul.hi.u32 %r8648, %r19836, %r19835;
	
	// end inline asm
	cvt.u64.u32 	%rd3328, %r8647;
	add.s64 	%rd3329, %rd3298, %rd3327;
	add.s64 	%rd3330, %rd3329, %rd3328;
	and.b64  	%rd3331, %rd3330, 4294967295;
	{ .reg .b32 tmp; mov.b64 {tmp, %r8925}, %rd3330; }
	add.s32 	%r8926, %r8648, %r8925;
	cvt.u64.u32 	%rd3332, %r8926;
	// begin inline asm
	mul.lo.u32 %r8651, %r19836, %r19836;
	mul.hi.u32 %r8652, %r19836, %r19836;
	
	// end inline asm
	cvt.u64.u32 	%rd3333, %r8651;
	add.s64 	%rd3334, %rd3303, %rd3332;
	add.s64 	%rd3335, %rd3334, %rd3333;
	and.b64  	%rd3336, %rd3335, 4294967295;
	{ .reg .b32 tmp; mov.b64 {tmp, %r8927}, %rd3335; }
	add.s32 	%r8928, %r8652, %r8927;
	cvt.u64.u32 	%rd3337, %r8928;
	// begin inline asm
	mul.lo.u32 %r8655, %r19836, %r19837;
	mul.hi.u32 %r8656, %r19836, %r19837;
	
	// end inline asm
	cvt.u64.u32 	%rd3338, %r8655;
	add.s64 	%rd3339, %rd3308, %rd3337;
	add.s64 	%rd3340, %rd3339, %rd3338;
	and.b64  	%rd3341, %rd3340, 4294967295;
	{ .reg .b32 tmp; mov.b64 {tmp, %r8929}, %rd3340; }
	add.s32 	%r8930, %r8656, %r8929;
	cvt.u64.u32 	%rd3342, %r8930;
	// begin inline asm
	mul.lo.u32 %r8659, %r19836, %r19838;
	mul.hi.u32 %r8660, %r19836, %r19838;
	
	// end inline asm
	cvt.u64.u32 	%rd3343, %r8659;
	add.s64 	%rd3344, %rd3313, %rd3342;
	add.s64 	%rd3345, %rd3344, %rd3343;
	and.b64  	%rd3346, %rd3345, 4294967295;
	{ .reg .b32 tmp; mov.b64 {tmp, %r8931}, %rd3345; }
	add.s32 	%r8932, %r8660, %r8931;
	cvt.u64.u32 	%rd3347, %r8932;
	// begin inline asm
	mul.lo.u32 %r8663, %r19836, %r19839;
	mul.hi.u32 %r8664, %r19836, %r19839;
	
	// end inline asm
	cvt.u64.u32 	%rd3348, %r8663;
	add.s64 	%rd3349, %rd3314, %rd3347;
	add.s64 	%rd3350, %rd3349, %rd3348;
	and.b64  	%rd3351, %rd3350, 4294967295;
	{ .reg .b32 tmp; mov.b64 {tmp, %r8933}, %rd3350; }
	add.s32 	%r8934, %r8664, %r8933;
	cvt.u64.u32 	%rd3352, %r8934;
	// begin inline asm
	mul.lo.u32 %r8667, %r19837, %r19832;
	mul.hi.u32 %r8668, %r19837, %r19832;
	
	// end inline asm
	cvt.u64.u32 	%rd3353, %r8667;
	add.s64 	%rd3354, %rd3321, %rd3353;
	{ .reg .b32 tmp; mov.b64 {tmp, %r8935}, %rd3354; }
	add.s32 	%r8936, %r8668, %r8935;
	cvt.u64.u32 	%rd3355, %r8936;
	// begin inline asm
	mul.lo.u32 %r8671, %r19837, %r19833;
	mul.hi.u32 %r8672, %r19837, %r19833;
	
	// end inline asm
	cvt.u64.u32 	%rd3356, %r8671;
	add.s64 	%rd3357, %rd3326, %rd3355;
	add.s64 	%rd3358, %rd3357, %rd3356;
	and.b64  	%rd3359, %rd3358, 4294967295;
	{ .reg .b32 tmp; mov.b64 {tmp, %r8937}, %rd3358; }
	add.s32 	%r8938, %r8672, %r8937;
	cvt.u64.u32 	%rd3360, %r8938;
	// begin inline asm
	mul.lo.u32 %r8675, %r19837, %r19834;
	mul.hi.u32 %r8676, %r19837, %r19834;
	
	// end inline asm
	cvt.u64.u32 	%rd3361, %r8675;
	add.s64 	%rd3362, %rd3331, %rd3360;
	add.s64 	%rd3363, %rd3362, %rd3361;
	and.b64  	%rd3364, %rd3363, 4294967295;
	{ .reg .b32 tmp; mov.b64 {tmp, %r8939}, %rd3363; }
	add.s32 	%r8940, %r8676, %r8939;
	cvt.u64.u32 	%rd3365, %r8940;
	// begin inline asm
	mul.lo.u32 %r8679, %r19837, %r19835;
	mul.hi.u32 %r8680, %r19837, %r19835;
	
	// end inline asm
	cvt.u64.u32 	%rd3366, %r8679;
	add.s64 	%rd3367, %rd3336, %rd3365;
	add.s64 	%rd3368, %rd3367, %rd3366;
	and.b64  	%rd3369, %rd3368, 4294967295;
	{ .reg .b32 tmp; mov.b64 {tmp, %r8941}, %rd3368; }
	add.s32 	%r8942, %r8680, %r8941;
	cvt.u64.u32 	%rd3370, %r8942;
	// begin inline asm
	mul.lo.u32 %r8683, %r19837, %r19836;
	mul.hi.u32 %r8684, %r19837, %r19836;
	
	// end inline asm
	cvt.u64.u32 	%rd3371, %r8683;
	add.s64 	%rd3372, %rd3341, %rd3370;
	add.s64 	%rd3373, %rd3372, %rd3371;
	and.b64  	%rd3374, %rd3373, 4294967295;
	{ .reg .b32 tmp; mov.b64 {tmp, %r8943}, %rd3373; }
	add.s32 	%r8944, %r8684, %r8943;
	cvt.u64.u32 	%rd3375, %r8944;
	// begin inline asm
	mul.lo.u32 %r8687, %r19837, %r19837;
	mul.hi.u32 %r8688, %r19837, %r19837;
	
	// end inline asm
	cvt.u64.u32 	%rd3376, %r8687;
	add.s64 	%rd3377, %rd3346, %rd3375;
	add.s64 	%rd3378, %rd3377, %rd3376;
	and.b64  	%rd3379, %rd3378, 4294967295;
	{ .reg .b32 tmp; mov.b64 {tmp, %r8945}, %rd3378; }
	add.s32 	%r8946, %r8688, %r8945;
	cvt.u64.u32 	%rd3380, %r8946;
	// begin inline asm
	mul.lo.u32 %r8691, %r19837, %r19838;
	mul.hi.u32 %r8692, %r19837, %r19838;
	
	// end inline asm
	cvt.u64.u32 	%rd3381, %r8691;
	add.s64 	%rd3382, %rd3351, %rd3380;
	add.s64 	%rd3383, %rd3382, %rd3381;
	and.b64  	%rd3384, %rd3383, 4294967295;
	{ .reg .b32 tmp; mov.b64 {tmp, %r8947}, %rd3383; }
	add.s32 	%r8948, %r8692, %r8947;
	cvt.u64.u32 	%rd3385, %r8948;
	// begin inline asm
	mul.lo.u32 %r8695, %r19837, %r19839;
	mul.hi.u32 %r8696, %r19837, %r19839;
	
	// end inline asm
	cvt.u64.u32 	%rd3386, %r8695;
	add.s64 	%rd3387, %rd3352, %rd3385;
	add.s64 	%rd3388, %rd3387, %rd3386;
	and.b64  	%rd3389, %rd3388, 4294967295;
	{ .reg .b32 tmp; mov.b64 {tmp, %r8949}, %rd3388; }
	add.s32 	%r8950, %r8696, %r8949;
	cvt.u64.u32 	%rd3390, %r8950;
	// begin inline asm
	mul.lo.u32 %r8699, %r19838, %r19832;
	mul.hi.u32 %r8700, %r19838, %r19832;
	
	// end inline asm
	cvt.u64.u32 	%rd3391, %r8699;
	add.s64 	%rd3392, %rd3359, %rd3391;
	{ .reg .b32 tmp; mov.b64 {tmp, %r8951}, %rd3392; }
	add.s32 	%r8952, %r8700, %r8951;
	cvt.u64.u32 	%rd3393, %r8952;
	// begin inline asm
	mul.lo.u32 %r8703, %r19838, %r19833;
	mul.hi.u32 %r8704, %r19838, %r19833;
	
	// end inline asm
	cvt.u64.u32 	%rd3394, %r8703;
	add.s64 	%rd3395, %rd3364, %rd3393;
	add.s64 	%rd3396, %rd3395, %rd3394;
	and.b64  	%rd3397, %rd3396, 4294967295;
	{ .reg .b32 tmp; mov.b64 {tmp, %r8953}, %rd3396; }
	add.s32 	%r8954, %r8704, %r8953;
	cvt.u64.u32 	%rd3398, %r8954;
	// begin inline asm
	mul.lo.u32 %r8707, %r19838, %r19834;
	mul.hi.u32 %r8708, %r19838, %r19834;
	
	// end inline asm
	cvt.u64.u32 	%rd3399, %r8707;
	add.s64 	%rd3400, %rd3369, %rd3398;
	add.s64 	%rd3401, %rd3400, %rd3399;
	and.b64  	%rd3402, %rd3401, 4294967295;
	{ .reg .b32 tmp; mov.b64 {tmp, %r8955}, %rd3401; }
	add.s32 	%r8956, %r8708, %r8955;
	cvt.u64.u32 	%rd3403, %r8956;
	// begin inline asm
	mul.lo.u32 %r8711, %r19838, %r19835;
	mul.hi.u32 %r8712, %r19838, %r19835;
	
	// end inline asm
	cvt.u64.u32 	%rd3404, %r8711;
	add.s64 	%rd3405, %rd3374, %rd3403;
	add.s64 	%rd3406, %rd3405, %rd3404;
	and.b64  	%rd3407, %rd3406, 4294967295;
	{ .reg .b32 tmp; mov.b64 {tmp, %r8957}, %rd3406; }
	add.s32 	%r8958, %r8712, %r8957;
	cvt.u64.u32 	%rd3408, %r8958;
	// begin inline asm
	mul.lo.u32 %r8715, %r19838, %r19836;
	mul.hi.u32 %r8716, %r19838, %r19836;
	
	// end inline asm
	cvt.u64.u32 	%rd3409, %r8715;
	add.s64 	%rd3410, %rd3379, %rd3408;
	add.s64 	%rd3411, %rd3410, %rd3409;
	and.b64  	%rd3412, %rd3411, 4294967295;
	{ .reg .b32 tmp; mov.b64 {tmp, %r8959}, %rd3411; }
	add.s32 	%r8960, %r8716, %r8959;
	cvt.u64.u32 	%rd3413, %r8960;
	// begin inline asm
	mul.lo.u32 %r8719, %r19838, %r19837;
	mul.hi.u32 %r8720, %r19838, %r19837;
	
	// end inline asm
	cvt.u64.u32 	%rd3414, %r8719;
	add.s64 	%rd3415, %rd3384, %rd3413;
	add.s64 	%rd3416, %rd3415, %rd3414;
	and.b64  	%rd3417, %rd3416, 4294967295;
	{ .reg .b32 tmp; mov.b64 {tmp, %r8961}, %rd3416; }
	add.s32 	%r8962, %r8720, %r8961;
	cvt.u64.u32 	%rd3418, %r8962;
	// begin inline asm
	mul.lo.u32 %r8723, %r19838, %r19838;
	mul.hi.u32 %r8724, %r19838, %r19838;
	
	// end inline asm
	cvt.u64.u32 	%rd3419, %r8723;
	add.s64 	%rd3420, %rd3389, %rd3418;
	add.s64 	%rd3421, %rd3420, %rd3419;
	and.b64  	%rd3422, %rd3421, 4294967295;
	{ .reg .b32 tmp; mov.b64 {tmp, %r8963}, %rd3421; }
	add.s32 	%r8964, %r8724, %r8963;
	cvt.u64.u32 	%rd3423, %r8964;
	// begin inline asm
	mul.lo.u32 %r8727, %r19838, %r19839;
	mul.hi.u32 %r8728, %r19838, %r19839;
	
	// end inline asm
	cvt.u64.u32 	%rd3424, %r8727;
	add.s64 	%rd3425, %rd3390, %rd3423;
	add.s64 	%rd3426, %rd3425, %rd3424;
	and.b64  	%rd3427, %rd3426, 4294967295;
	{ .reg .b32 tmp; mov.b64 {tmp, %r8965}, %rd3426; }
	add.s32 	%r8966, %r8728, %r8965;
	cvt.u64.u32 	%rd3428, %r8966;
	// begin inline asm
	mul.lo.u32 %r8731, %r19839, %r19832;
	mul.hi.u32 %r8732, %r19839, %r19832;
	
	// end inline asm
	cvt.u64.u32 	%rd3429, %r8731;
	add.s64 	%rd3430, %rd3397, %rd3429;
	{ .reg .b32 tmp; mov.b64 {tmp, %r8967}, %rd3430; }
	add.s32 	%r8968, %r8732, %r8967;
	cvt.u64.u32 	%rd3431, %r8968;
	// begin inline asm
	mul.lo.u32 %r8735, %r19839, %r19833;
	mul.hi.u32 %r8736, %r19839, %r19833;
	
	// end inline asm
	cvt.u64.u32 	%rd3432, %r8735;
	add.s64 	%rd3433, %rd3402, %rd3431;
	add.s64 	%rd3434, %rd3433, %rd3432;
	{ .reg .b32 tmp; mov.b64 {tmp, %r8969}, %rd3434; }
	add.s32 	%r8970, %r8736, %r8969;
	cvt.u64.u32 	%rd3435, %r8970;
	// begin inline asm
	mul.lo.u32 %r8739, %r19839, %r19834;
	mul.hi.u32 %r8740, %r19839, %r19834;
	
	// end inline asm
	cvt.u64.u32 	%rd3436, %r8739;
	add.s64 	%rd3437, %rd3407, %rd3435;
	add.s64 	%rd3438, %rd3437, %rd3436;
	{ .reg .b32 tmp; mov.b64 {tmp, %r8971}, %rd3438; }
	add.s32 	%r8972, %r8740, %r8971;
	cvt.u64.u32 	%rd3439, %r8972;
	// begin inline asm
	mul.lo.u32 %r8743, %r19839, %r19835;
	mul.hi.u32 %r8744, %r19839, %r19835;
	
	// end inline asm
	cvt.u64.u32 	%rd3440, %r8743;
	add.s64 	%rd3441, %rd3412, %rd3439;
	add.s64 	%rd3442, %rd3441, %rd3440;
	{ .reg .b32 tmp; mov.b64 {tmp, %r8973}, %rd3442; }
	add.s32 	%r8974, %r8744, %r8973;
	cvt.u64.u32 	%rd3443, %r8974;
	// begin inline asm
	mul.lo.u32 %r8747, %r19839, %r19836;
	mul.hi.u32 %r8748, %r19839, %r19836;
	
	// end inline asm
	cvt.u64.u32 	%rd3444, %r8747;
	add.s64 	%rd3445, %rd3417, %rd3443;
	add.s64 	%rd3446, %rd3445, %rd3444;
	{ .reg .b32 tmp; mov.b64 {tmp, %r8975}, %rd3446; }
	add.s32 	%r8976, %r8748, %r8975;
	cvt.u64.u32 	%rd3447, %r8976;
	// begin inline asm
	mul.lo.u32 %r8751, %r19839, %r19837;
	mul.hi.u32 %r8752, %r19839, %r19837;
	
	// end inline asm
	cvt.u64.u32 	%rd3448, %r8751;
	add.s64 	%rd3449, %rd3422, %rd3447;
	add.s64 	%rd3450, %rd3449, %rd3448;
	{ .reg .b32 tmp; mov.b64 {tmp, %r8977}, %rd3450; }
	add.s32 	%r8978, %r8752, %r8977;
	cvt.u64.u32 	%rd3451, %r8978;
	// begin inline asm
	mul.lo.u32 %r8755, %r19839, %r19838;
	mul.hi.u32 %r8756, %r19839, %r19838;
	
	// end inline asm
	cvt.u64.u32 	%rd3452, %r8755;
	add.s64 	%rd3453, %rd3427, %rd3451;
	add.s64 	%rd3454, %rd3453, %rd3452;
	{ .reg .b32 tmp; mov.b64 {tmp, %r8979}, %rd3454; }
	add.s32 	%r8980, %r8756, %r8979;
	cvt.u64.u32 	%rd3455, %r8980;
	// begin inline asm
	mul.lo.u32 %r8759, %r19839, %r19839;
	mul.hi.u32 %r8760, %r19839, %r19839;
	
	// end inline asm
	cvt.u64.u32 	%rd3456, %r8759;
	add.s64 	%rd3457, %rd3428, %rd3455;
	add.s64 	%rd3458, %rd3457, %rd3456;
	{ .reg .b32 tmp; mov.b64 {tmp, %r8981}, %rd3458; }
	add.s32 	%r8847, %r8760, %r8981;
	cvt.u32.u64 	%r19905, %rd3202;
	cvt.u32.u64 	%r19906, %rd3240;
	cvt.u32.u64 	%r19907, %rd3278;
	cvt.u32.u64 	%r19908, %rd3316;
	cvt.u32.u64 	%r19909, %rd3354;
	cvt.u32.u64 	%r19910, %rd3392;
	cvt.u32.u64 	%r19911, %rd3430;
	cvt.u32.u64 	%r8840, %rd3434;
	cvt.u32.u64 	%r8841, %rd3438;
	cvt.u32.u64 	%r8842, %rd3442;
	cvt.u32.u64 	%r8843, %rd3446;
	cvt.u32.u64 	%r8844, %rd3450;
	cvt.u32.u64 	%r8845, %rd3454;
	cvt.u32.u64 	%r8846, %rd3458;
	mov.b32 	%r8801, 977;
	mov.b32 	%r8839, 0;
	// begin inline asm
	mad.lo.cc.u32 %r8763, %r8840, %r8801, %r8839;
	madc.hi.u32 %r8764, %r8840, %r8801, 0;
	
	// end inline asm
	// begin inline asm
	mad.lo.cc.u32 %r8768, %r8841, %r8801, %r8764;
	madc.hi.u32 %r8769, %r8841, %r8801, 0;
	
	// end inline asm
	// begin inline asm
	mad.lo.cc.u32 %r8773, %r8842, %r8801, %r8769;
	madc.hi.u32 %r8774, %r8842, %r8801, 0;
	
	// end inline asm
	// begin inline asm
	mad.lo.cc.u32 %r8778, %r8843, %r8801, %r8774;
	madc.hi.u32 %r8779, %r8843, %r8801, 0;
	
	// end inline asm
	// begin inline asm
	mad.lo.cc.u32 %r8783, %r8844, %r8801, %r8779;
	madc.hi.u32 %r8784, %r8844, %r8801, 0;
	
	// end inline asm
	// begin inline asm
	mad.lo.cc.u32 %r8788, %r8845, %r8801, %r8784;
	madc.hi.u32 %r8789, %r8845, %r8801, 0;
	
	// end inline asm
	// begin inline asm
	mad.lo.cc.u32 %r8793, %r8846, %r8801, %r8789;
	madc.hi.u32 %r8794, %r8846, %r8801, 0;
	
	// end inline asm
	// begin inline asm
	mad.lo.cc.u32 %r8798, %r8847, %r8801, %r8794;
	madc.hi.u32 %r8799, %r8847, %r8801, 0;
	
	// end inline asm
	mov.u32 	%r8838, %r8839;
	// begin inline asm
	add.cc.u32 %r19904, %r19904, %r8763;
	addc.cc.u32 %r19905, %r19905, %r8768;
	addc.cc.u32 %r19906, %r19906, %r8773;
	addc.cc.u32 %r19907, %r19907, %r8778;
	addc.cc.u32 %r19908, %r19908, %r8783;
	addc.cc.u32 %r19909, %r19909, %r8788;
	addc.cc.u32 %r19910, %r19910, %r8793;
	addc.cc.u32 %r19911, %r19911, %r8798;
	addc.u32 %r8838, %r8838, %r8799;
	
	// end inline asm
	// begin inline asm
	add.cc.u32 %r19904, %r19904, %r8839;
	addc.cc.u32 %r19905, %r19905, %r8840;
	addc.cc.u32 %r19906, %r19906, %r8841;
	addc.cc.u32 %r19907, %r19907, %r8842;
	addc.cc.u32 %r19908, %r19908, %r8843;
	addc.cc.u32 %r19909, %r19909, %r8844;
	addc.cc.u32 %r19910, %r19910, %r8845;
	addc.cc.u32 %r19911, %r19911, %r8846;
	addc.u32 %r8838, %r8838, %r8847;
	
	// end inline asm
	setp.eq.s32 	%p489, %r8838, 0;
	mov.pred 	%p1274, 0;
	@%p489 bra 	$L__BB0_375;
	mov.b32 	%r8985, 977;
	// begin inline asm
	mul.lo.u32 %r8986, %r8838, %r8985;
	mul.hi.u32 %r8987, %r8838, %r8985;
	
	// end inline asm
	mov.b32 	%r9021, 0;
	mov.u32 	%r8988, %r9021;
	mov.u32 	%r8989, %r9021;
	mov.u32 	%r8990, %r9021;
	mov.u32 	%r8991, %r9021;
	mov.u32 	%r8992, %r9021;
	mov.u32 	%r8993, %r9021;
	mov.u32 	%r8994, %r9021;
	// begin inline asm
	add.cc.u32 %r8986, %r8986, %r8994;
	addc.cc.u32 %r8987, %r8987, %r8838;
	addc.cc.u32 %r8988, %r8988, %r8994;
	addc.cc.u32 %r8989, %r8989, %r8994;
	addc.cc.u32 %r8990, %r8990, %r8994;
	addc.cc.u32 %r8991, %r8991, %r8994;
	addc.cc.u32 %r8992, %r8992, %r8994;
	addc.cc.u32 %r8993, %r8993, %r8994;
	addc.u32 %r8994, %r8994, %r8994;
	
	// end inline asm
	// begin inline asm
	add.cc.u32 %r19904, %r19904, %r8986;
	addc.cc.u32 %r19905, %r19905, %r8987;
	addc.cc.u32 %r19906, %r19906, %r8988;
	addc.cc.u32 %r19907, %r19907, %r8989;
	addc.cc.u32 %r19908, %r19908, %r8990;
	addc.cc.u32 %r19909, %r19909, %r8991;
	addc.cc.u32 %r19910, %r19910, %r8992;
	addc.cc.u32 %r19911, %r19911, %r8993;
	addc.u32 %r9021, %r9021, %r8994;
	
	// end inline asm
	setp.ne.s32 	%p1274, %r9021, 0;
$L__BB0_375:
	setp.gt.u32 	%p490, %r19911, %r20392;
	or.pred  	%p491, %p1274, %p490;
	@%p491 bra 	$L__BB0_389;
	setp.lt.u32 	%p492, %r19911, %r20392;
	@%p492 bra 	$L__BB0_390;
	setp.gt.u32 	%p493, %r19910, %r335;
	@%p493 bra 	$L__BB0_389;
	setp.lt.u32 	%p494, %r19910, %r335;
	@%p494 bra 	$L__BB0_390;
	setp.gt.u32 	%p495, %r19909, %r334;
	@%p495 bra 	$L__BB0_389;
	setp.lt.u32 	%p496, %r19909, %r334;
	@%p496 bra 	$L__BB0_390;
	setp.gt.u32 	%p497, %r19908, %r464;
	@%p497 bra 	$L__BB0_389;
	setp.lt.u32 	%p498, %r19908, %r464;
	@%p498 bra 	$L__BB0_390;
	setp.gt.u32 	%p499, %r19907, %r465;
	@%p499 bra 	$L__BB0_389;
	setp.lt.u32 	%p500, %r19907, %r465;
	@%p500 bra 	$L__BB0_390;
	setp.gt.u32 	%p501, %r19906, %r463;
	@%p501 bra 	$L__BB0_389;
	setp.lt.u32 	%p502, %r19906, %r463;
	@%p502 bra 	$L__BB0_390;
	setp.gt.u32 	%p503, %r19905, %r333;
	@%p503 bra 	$L__BB0_389;
	setp.lt.u32 	%p504, %r19905, %r333;
	setp.lt.u32 	%p505, %r19904, %r466;
	or.pred  	%p506, %p504, %p505;
	@%p506 bra 	$L__BB0_390;
$L__BB0_389:
	// begin inline asm
	sub.cc.u32 %r19904, %r19904, %r466;
	subc.cc.u32 %r19905, %r19905, %r333;
	subc.cc.u32 %r19906, %r19906, %r463;
	subc.cc.u32 %r19907, %r19907, %r465;
	subc.cc.u32 %r19908, %r19908, %r464;
	subc.cc.u32 %r19909, %r19909, %r334;
	subc.cc.u32 %r19910, %r19910, %r335;
	subc.u32 %r19911, %r19911, %r20392;
	
	// end inline asm
$L__BB0_390:
	setp.gt.u32 	%p507, %r19911, %r20392;
	@%p507 bra 	$L__BB0_403;
	bra.uni 	$L__BB0_404;
$L__BB0_391:
	setp.gt.u32 	%p509, %r19910, %r335;
	@%p509 bra 	$L__BB0_403;
	setp.lt.u32 	%p510, %r19910, %r335;
	@%p510 bra 	$L__BB0_405;
	setp.gt.u32 	%p511, %r19909, %r334;
	@%p511 bra 	$L__BB0_403;
	setp.lt.u32 	%p512, %r19909, %r334;
	@%p512 bra 	$L__BB0_405;
	setp.gt.u32 	%p513, %r19908, %r464;
	@%p513 bra 	$L__BB0_403;
	setp.lt.u32 	%p514, %r19908, %r464;
	@%p514 bra 	$L__BB0_405;
	setp.gt.u32 	%p515, %r19907, %r465;
	@%p515 bra 	$L__BB0_403;
	setp.lt.u32 	%p516, %r19907, %r465;
	@%p516 bra 	$L__BB0_405;
	setp.gt.u32 	%p517, %r19906, %r463;
	@%p517 bra 	$L__BB0_403;
	setp.lt.u32 	%p518, %r19906, %r463;
	@%p518 bra 	$L__BB0_405;
	setp.gt.u32 	%p519, %r19905, %r333;
	@%p519 bra 	$L__BB0_403;
	setp.lt.u32 	%p520, %r19905, %r333;
	setp.lt.u32 	%p521, %r19904, %r466;
	or.pred  	%p522, %p520, %p521;
	@%p522 bra 	$L__BB0_405;
$L__BB0_403:
	// begin inline asm
	sub.cc.u32 %r19904, %r19904, %r466;
	subc.cc.u32 %r19905, %r19905, %r333;
	subc.cc.u32 %r19906, %r19906, %r463;
	subc.cc.u32 %r19907, %r19907, %r465;
	subc.cc.u32 %r19908, %r19908, %r464;
	subc.cc.u32 %r19909, %r19909, %r334;
	subc.cc.u32 %r19910, %r19910, %r335;
	subc.u32 %r19911, %r19911, %r20392;
	
	// end inline asm
	bra.uni 	$L__BB0_405;
$L__BB0_404:
	setp.lt.u32 	%p508, %r19911, %r20392;
	@%p508 bra 	$L__BB0_405;
	bra.uni 	$L__BB0_391;
$L__BB0_405:
	mov.b32 	%r9315, 8;
	// begin inline asm
	mul.lo.u32 %r19928, %r19904, %r9315;
	mul.hi.u32 %r9089, %r19904, %r9315;
	
	// end inline asm
	cvt.u64.u32 	%rd3459, %r9089;
	mov.b32 	%r9420, 0;
	// begin inline asm
	mul.lo.u32 %r9092, %r19904, %r9420;
	mul.hi.u32 %r9093, %r19904, %r9420;
	
	// end inline asm
	cvt.u64.u32 	%rd3460, %r9092;
	add.s64 	%rd3461, %rd3459, %rd3460;
	and.b64  	%rd3462, %rd3461, 4294967295;
	{ .reg .b32 tmp; mov.b64 {tmp, %r9438}, %rd3461; }
	add.s32 	%r9439, %r9093, %r9438;
	cvt.u64.u32 	%rd3463, %r9439;
	// begin inline asm
	mul.lo.u32 %r9096, %r19904, %r9420;
	mul.hi.u32 %r9097, %r19904, %r9420;
	
	// end inline asm
	cvt.u64.u32 	%rd3464, %r9096;
	add.s64 	%rd3465, %rd3463, %rd3464;
	and.b64  	%rd3466, %rd3465, 4294967295;
	{ .reg .b32 tmp; mov.b64 {tmp, %r9440}, %rd3465; }
	add.s32 	%r9441, %r9097, %r9440;
	cvt.u64.u32 	%rd3467, %r9441;
	// begin inline asm
	mul.lo.u32 %r9100, %r19904, %r9420;
	mul.hi.u32 %r9101, %r19904, %r9420;
	
	// end inline asm
	cvt.u64.u32 	%rd3468, %r9100;
	add.s64 	%rd3469, %rd3467, %rd3468;
	and.b64  	%rd3470, %rd3469, 4294967295;
	{ .reg .b32 tmp; mov.b64 {tmp, %r9442}, %rd3469; }
	add.s32 	%r9443, %r9101, %r9442;
	cvt.u64.u32 	%rd3471, %r9443;
	// begin inline asm
	mul.lo.u32 %r9104, %r19904, %r9420;
	mul.hi.u32 %r9105, %r19904, %r9420;
	
	// end inline asm
	cvt.u64.u32 	%rd3472, %r9104;
	add.s64 	%rd3473, %rd3471, %rd3472;
	and.b64  	%rd3474, %rd3473, 4294967295;
	{ .reg .b32 tmp; mov.b64 {tmp, %r9444}, %rd3473; }
	add.s32 	%r9445, %r9105, %r9444;
	cvt.u64.u32 	%rd3475, %r9445;
	// begin inline asm
	mul.lo.u32 %r9108, %r19904, %r9420;
	mul.hi.u32 %r9109, %r19904, %r9420;
	
	// end inline asm
	cvt.u64.u32 	%rd3476, %r9108;
	add.s64 	%rd3477, %rd3475, %rd3476;
	and.b64  	%rd3478, %rd3477, 4294967295;
	{ .reg .b32 tmp; mov.b64 {tmp, %r9446}, %rd3477; }
	add.s32 	%r9447, %r9109, %r9446;
	cvt.u64.u32 	%rd3479, %r9447;
	// begin inline asm
	mul.lo.u32 %r9112, %r19904, %r9420;
	mul.hi.u32 %r9113, %r19904, %r9420;
	
	// end inline asm
	cvt.u64.u32 	%rd3480, %r9112;
	add.s64 	%rd3481, %rd3479, %rd3480;
	and.b64  	%rd3482, %rd3481, 4294967295;
	{ .reg .b32 tmp; mov.b64 {tmp, %r9448}, %rd3481; }
	add.s32 	%r9449, %r9113, %r9448;
	cvt.u64.u32 	%rd3483, %r9449;
	// begin inline asm
	mul.lo.u32 %r9116, %r19904, %r9420;
	mul.hi.u32 %r9117, %r19904, %r9420;
	
	// end inline asm
	cvt.u64.u32 	%rd3484, %r9116;
	add.s64 	%rd3485, %rd3483, %rd3484;
	and.b64  	%rd3486, %rd3485, 4294967295;
	{ .reg .b32 tmp; mov.b64 {tmp, %r9450}, %rd3485; }
	add.s32 	%r9451, %r9117, %r9450;
	cvt.u64.u32 	%rd3487, %r9451;
	// begin inline asm
	mul.lo.u32 %r9120, %r19905, %r9315;
	mul.hi.u32 %r9121, %r19905, %r9315;
	
	// end inline asm
	cvt.u64.u32 	%rd3488, %r9120;
	add.s64 	%rd3489, %rd3462, %rd3488;
	{ .reg .b32 tmp; mov.b64 {tmp, %r9452}, %rd3489; }
	add.s32 	%r9453, %r9121, %r9452;
	cvt.u64.u32 	%rd3490, %r9453;
	// begin inline asm
	mul.lo.u32 %r9124, %r19905, %r9420;
	mul.hi.u32 %r9125, %r19905, %r9420;
	
	// end inline asm
	cvt.u64.u32 	%rd3491, %r9124;
	add.s64 	%rd3492, %rd3466, %rd3490;
	add.s64 	%rd3493, %rd3492, %rd3491;
	and.b64  	%rd3494, %rd3493, 4294967295;
	{ .reg .b32 tmp; mov.b64 {tmp, %r9454}, %rd3493; }
	add.s32 	%r9455, %r9125, %r9454;
	cvt.u64.u32 	%rd3495, %r9455;
	// begin inline asm
	mul.lo.u32 %r9128, %r19905, %r9420;
	mul.hi.u32 %r9129, %r19905, %r9420;
	
	// end inline asm
	cvt.u64.u32 	%rd3496, %r9128;
	add.s64 	%rd3497, %rd3470, %rd3495;
	add.s64 	%rd3498, %rd3497, %rd3496;
	and.b64  	%rd3499, %rd3498, 4294967295;
	{ .reg .b32 tmp; mov.b64 {tmp, %r9456}, %rd3498; }
	add.s32 	%r9457, %r9129, %r9456;
	cvt.u64.u32 	%rd3500, %r9457;
	// begin inline asm
	mul.lo.u32 %r9132, %r19905, %r9420;
	mul.hi.u32 %r9133, %r19905, %r9420;
	
	// end inline asm
	cvt.u64.u32 	%rd3501, %r9132;
	add.s64 	%rd3502, %rd3474, %rd3500;
	add.s64 	%rd3503, %rd3502, %rd3501;
	and.b64  	%rd3504, %rd3503, 4294967295;
	{ .reg .b32 tmp; mov.b64 {tmp, %r9458}, %rd3503; }
	add.s32 	%r9459, %r9133, %r9458;
	cvt.u64.u32 	%rd3505, %r9459;
	// begin inline asm
	mul.lo.u32 %r9136, %r19905, %r9420;
	mul.hi.u32 %r9137, %r19905, %r9420;
	
	// end inline asm
	cvt.u64.u32 	%rd3506, %r9136;
	add.s64 	%rd3507, %rd3478, %rd3505;
	add.s64 	%rd3508, %rd3507, %rd3506;
	and.b64  	%rd3509, %rd3508, 4294967295;
	{ .reg .b32 tmp; mov.b64 {tmp, %r9460}, %rd3508; }
	add.s32 	%r9461, %r9137, %r9460;
	cvt.u64.u32 	%rd3510, %r9461;
	// begin inline asm
	mul.lo.u32 %r9140, %r19905, %r9420;
	mul.hi.u32 %r9141, %r19905, %r9420;
	
	// end inline asm
	cvt.u64.u32 	%rd3511, %r9140;
	add.s64 	%rd3512, %rd3482, %rd3510;
	add.s64 	%rd3513, %rd3512, %rd3511;
	and.b64  	%rd3514, %rd3513, 4294967295;
	{ .reg .b32 tmp; mov.b64 {tmp, %r9462}, %rd3513; }
	add.s32 	%r9463, %r9141, %r9462;
	cvt.u64.u32 	%rd3515, %r9463;
	// begin inline asm
	mul.lo.u32 %r9144, %r19905, %r9420;
	mul.hi.u32 %r9145, %r19905, %r9420;
	
	// end inline asm
	cvt.u64.u32 	%rd3516, %r9144;
	add.s64 	%rd3517, %rd3486, %rd3515;
	add.s64 	%rd3518, %rd3517, %rd3516;
	and.b64  	%rd3519, %rd3518, 4294967295;
	{ .reg .b32 tmp; mov.b64 {tmp, %r9464}, %rd3518; }
	add.s32 	%r9465, %r9145, %r9464;
	cvt.u64.u32 	%rd3520, %r9465;
	// begin inline asm
	mul.lo.u32 %r9148, %r19905, %r9420;
	mul.hi.u32 %r9149, %r19905, %r9420;
	
	// end inline asm
	cvt.u64.u32 	%rd3521, %r9148;
	add.s64 	%rd3522, %rd3487, %rd3520;
	add.s64 	%rd3523, %rd3522, %rd3521;
	and.b64  	%rd3524, %rd3523, 4294967295;
	{ .reg .b32 tmp; mov.b64 {tmp, %r9466}, %rd3523; }
	add.s32 	%r9467, %r9149, %r9466;
	cvt.u64.u32 	%rd3525, %r9467;
	// begin inline asm
	mul.lo.u32 %r9152, %r19906, %r9315;
	mul.hi.u32 %r9153, %r19906, %r9315;
	
	// end inline asm
	cvt.u64.u32 	%rd3526, %r9152;
	add.s64 	%rd3527, %rd3494, %rd3526;
	{ .reg .b32 tmp; mov.b64 {tmp, %r9468}, %rd3527; }
	add.s32 	%r9469, %r9153, %r9468;
	cvt.u64.u32 	%rd3528, %r9469;
	// begin inline asm
	mul.lo.u32 %r9156, %r19906, %r9420;
	mul.hi.u32 %r9157, %r19906, %r9420;
	
	// end inline asm
	cvt.u64.u32 	%rd3529, %r9156;
	add.s64 	%rd3530, %rd3499, %rd3528;
	add.s64 	%rd3531, %rd3530, %rd3529;
	and.b64  	%rd3532, %rd3531, 4294967295;
	{ .reg .b32 tmp; mov.b64 {tmp, %r9470}, %rd3531; }
	add.s32 	%r9471, %r9157, %r9470;
	cvt.u64.u32 	%rd3533, %r9471;
	// begin inline asm
	mul.lo.u32 %r9160, %r19906, %r9420;
	mul.hi.u32 %r9161, %r19906, %r9420;
	
	// end inline asm
	cvt.u64.u32 	%rd3534, %r9160;
	add.s64 	%rd3535, %rd3504, %rd3533;
	add.s64 	%rd3536, %rd3535, %rd3534;
	and.b64  	%rd3537, %rd3536, 4294967295;
	{ .reg .b32 tmp; mov.b64 {tmp, %r9472}, %rd3536; }
	add.s32 	%r9473, %r9161, %r9472;
	cvt.u64.u32 	%rd3538, %r9473;
	// begin inline asm
	mul.lo.u32 %r9164, %r19906, %r9420;
	mul.hi.u32 %r9165, %r19906, %r9420;
	
	// end inline asm
	cvt.u64.u32 	%rd3539, %r9164;
	add.s64 	%rd3540, %rd3509, %rd3538;
	add.s64 	%rd3541, %rd3540, %rd3539;
	and.b64  	%rd3542, %rd3541, 4294967295;
	{ .reg .b32 tmp; mov.b64 {tmp, %r9474}, %rd3541; }
	add.s32 	%r9475, %r9165, %r9474;
	cvt.u64.u32 	%rd3543, %r9475;
	// begin inline asm
	mul.lo.u32 %r9168, %r19906, %r9420;
	mul.hi.u32 %r9169, %r19906, %r9420;
	
	// end inline asm
	cvt.u64.u32 	%rd3544, %r9168;
	add.s64 	%rd3545, %rd3514, %rd3543;
	add.s64 	%rd3546, %rd3545, %rd3544;
	and.b64  	%rd3547, %rd3546, 4294967295;
	{ .reg .b32 tmp; mov.b64 {tmp, %r9476}, %rd3546; }
	add.s32 	%r9477, %r9169, %r9476;
	cvt.u64.u32 	%rd3548, %r9477;
	// begin inline asm
	mul.lo.u32 %r9172, %r19906, %r9420;
	mul.hi.u32 %r9173, %r19906, %r9420;
	
	// end inline asm
	cvt.u64.u32 	%rd3549, %r9172;
	add.s64 	%rd3550, %rd3519, %rd3548;
	add.s64 	%rd3551, %rd3550, %rd3549;
	and.b64  	%rd3552, %rd3551, 4294967295;
	{ .reg .b32 tmp; mov.b64 {tmp, %r9478}, %rd3551; }
	add.s32 	%r9479, %r9173, %r9478;
	cvt.u64.u32 	%rd3553, %r9479;
	// begin inline asm
	mul.lo.u32 %r9176, %r19906, %r9420;
	mul.hi.u32 %r9177, %r19906, %r9420;
	
	// end inline asm
	cvt.u64.u32 	%rd3554, %r9176;
	add.s64 	%rd3555, %rd3524, %rd3553;
	add.s64 	%rd3556, %rd3555, %rd3554;
	and.b64  	%rd3557, %rd3556, 4294967295;
	{ .reg .b32 tmp; mov.b64 {tmp, %r9480}, %rd3556; }
	add.s32 	%r9481, %r9177, %r9480;
	cvt.u64.u32 	%rd3558, %r9481;
	// begin inline asm
	mul.lo.u32 %r9180, %r19906, %r9420;
	mul.hi.u32 %r9181, %r19906, %r9420;
	
	// end inline asm
	cvt.u64.u32 	%rd3559, %r9180;
	add.s64 	%rd3560, %rd3525, %rd3558;
	add.s64 	%rd3561, %rd3560, %rd3559;
	and.b64  	%rd3562, %rd3561, 4294967295;
	{ .reg .b32 tmp; mov.b64 {tmp, %r9482}, %rd3561; }
	add.s32 	%r9483, %r9181, %r9482;
	cvt.u64.u32 	%rd3563, %r9483;
	// begin inline asm
	mul.lo.u32 %r9184, %r19907, %r9315;
	mul.hi.u32 %r9185, %r19907, %r9315;
	
	// end inline asm
	cvt.u64.u32 	%rd3564, %r9184;
	add.s64 	%rd3565, %rd3532, %rd3564;
	{ .reg .b32 tmp; mov.b64 {tmp, %r9484}, %rd3565; }
	add.s32 	%r9485, %r9185, %r9484;
	cvt.u64.u32 	%rd3566, %r9485;
	// begin inline asm
	mul.lo.u32 %r9188, %r19907, %r9420;
	mul.hi.u32 %r9189, %r19907, %r9420;
	
	// end inline asm
	cvt.u64.u32 	%rd3567, %r9188;
	add.s64 	%rd3568, %rd3537, %rd3566;
	add.s64 	%rd3569, %rd3568, %rd3567;
	and.b64  	%rd3570, %rd3569, 4294967295;
	{ .reg .b32 tmp; mov.b64 {tmp, %r9486}, %rd3569; }
	add.s32 	%r9487, %r9189, %r9486;
	cvt.u64.u32 	%rd3571, %r9487;
	// begin inline asm
	mul.lo.u32 %r9192, %r19907, %r9420;
	mul.hi.u32 %r9193, %r19907, %r9420;
	
	// end inline asm
	cvt.u64.u32 	%rd3572, %r9192;
	add.s64 	%rd3573, %rd3542, %rd3571;
	add.s64 	%rd3574, %rd3573, %rd3572;
	and.b64  	%rd3575, %rd3574, 4294967295;
	{ .reg .b32 tmp; mov.b64 {tmp, %r9488}, %rd3574; }
	add.s32 	%r9489, %r9193, %r9488;
	cvt.u64.u32 	%rd3576, %r9489;
	// begin inline asm
	mul.lo.u32 %r9196, %r19907, %r9420;
	mul.hi.u32 %r9197, %r19907, %r9420;
	
	// end inline asm
	cvt.u64.u32 	%rd3577, %r9196;
	add.s64 	%rd3578, %rd3547, %rd3576;
	add.s64 	%rd3579, %rd3578, %rd3577;
	and.b64  	%rd3580, %rd3579, 4294967295;
	{ .reg .b32 tmp; mov.b64 {tmp, %r9490}, %rd3579; }
	add.s32 	%r9491, %r9197, %r9490;
	cvt.u64.u32 	%rd3581, %r9491;
	// begin inline asm
	mul.lo.u32 %r9200, %r19907, %r9420;
	mul.hi.u32 %r9201, %r19907, %r9420;
	
	// end inline asm
	cvt.u64.u32 	%rd3582, %r9200;
	add.s64 	%rd3583, %rd3552, %rd3581;
	add.s64 	%rd3584, %rd3583, %rd3582;
	and.b64  	%rd3585, %rd3584, 4294967295;
	{ .reg .b32 tmp; mov.b64 {tmp, %r9492}, %rd3584; }
	add.s32 	%r9493, %r9201, %r9492;
	cvt.u64.u32 	%rd3586, %r9493;
	// begin inline asm
	mul.lo.u32 %r9204, %r19907, %r9420;
	mul.hi.u32 %r9205, %r19907, %r9420;
	
	// end inline asm
	cvt.u64.u32 	%rd3587, %r9204;
	add.s64 	%rd3588, %rd3557, %rd3586;
	add.s64 	%rd3589, %rd3588, %rd3587;
	and.b64  	%rd3590, %rd3589, 4294967295;
	{ .reg .b32 tmp; mov.b64 {tmp, %r9494}, %rd3589; }
	add.s32 	%r9495, %r9205, %r9494;
	cvt.u64.u32 	%rd3591, %r9495;
	// begin inline asm
	mul.lo.u32 %r9208, %r19907, %r9420;
	mul.hi.u32 %r9209, %r19907, %r9420;
	
	// end inline asm
	cvt.u64.u32 	%rd3592, %r9208;
	add.s64 	%rd3593, %rd3562, %rd3591;
	add.s64 	%rd3594, %rd3593, %rd3592;
	and.b64  	%rd3595, %rd3594, 4294967295;
	{ .reg .b32 tmp; mov.b64 {tmp, %r9496}, %rd3594; }
	add.s32 	%r9497, %r9209, %r9496;
	cvt.u64.u32 	%rd3596, %r9497;
	// begin inline asm
	mul.lo.u32 %r9212, %r19907, %r9420;
	mul.hi.u32 %r9213, %r19907, %r9420;
	
	// end inline asm
	cvt.u64.u32 	%rd3597, %r9212;
	add.s64 	%rd3598, %rd3563, %rd3596;
	add.s64 	%rd3599, %rd3598, %rd3597;
	and.b64  	%rd3600, %rd3599, 4294967295;
	{ .reg .b32 tmp; mov.b64 {tmp, %r9498}, %rd3599; }
	add.s32 	%r9499, %r9213, %r9498;
	cvt.u64.u32 	%rd3601, %r9499;
	// begin inline asm
	mul.lo.u32 %r9216, %r19908, %r9315;
	mul.hi.u32 %r9217, %r19908, %r9315;
	
	// end inline asm
	cvt.u64.u32 	%rd3602, %r9216;
	add.s64 	%rd3603, %rd3570, %rd3602;
	{ .reg .b32 tmp; mov.b64 {tmp, %r9500}, %rd3603; }
	add.s32 	%r9501, %r9217, %r9500;
	cvt.u64.u32 	%rd3604, %r9501;
	// begin inline asm
	mul.lo.u32 %r9220, %r19908, %r9420;
	mul.hi.u32 %r9221, %r19908, %r9420;
	
	// end inline asm
	cvt.u64.u32 	%rd3605, %r9220;
	add.s64 	%rd3606, %rd3575, %rd3604;
	add.s64 	%rd3607, %rd3606, %rd3605;
	and.b64  	%rd3608, %rd3607, 4294967295;
	{ .reg .b32 tmp; mov.b64 {tmp, %r9502}, %rd3607; }
	add.s32 	%r9503, %r9221, %r9502;
	cvt.u64.u32 	%rd3609, %r9503;
	// begin inline asm
	mul.lo.u32 %r9224, %r19908, %r9420;
	mul.hi.u32 %r9225, %r19908, %r9420;
	
	// end inline asm
	cvt.u64.u32 	%rd3610, %r9224;
	add.s64 	%rd3611, %rd3580, %rd3609;
	add.s64 	%rd3612, %rd3611, %rd3610;
	and.b64  	%rd3613, %rd3612, 4294967295;
	{ .reg .b32 tmp; mov.b64 {tmp, %r9504}, %rd3612; }
	add.s32 	%r9505, %r9225, %r9504;
	cvt.u64.u32 	%rd3614, %r9505;
	// begin inline asm
	mul.lo.u32 %r9228, %r19908, %r9420;
	mul.hi.u32 %r9229, %r19908, %r9420;
	
	// end inline asm
	cvt.u64.u32 	%rd3615, %r9228;
	add.s64 	%rd3616, %rd3585, %rd3614;
	add.s64 	%rd3617, %rd3616, %rd3615;
	and.b64  	%rd3618, %rd3617, 4294967295;
	{ .reg .b32 tmp; mov.b64 {tmp, %r9506}, %rd3617; }
	add.s32 	%r9507, %r9229, %r9506;
	cvt.u64.u32 	%rd3619, %r9507;
	// begin inline asm
	mul.lo.u32 %r9232, %r19908, %r9420;
	mul.hi.u32 %r9233, %r19908, %r9420;
	
	// end inline asm
	cvt.u64.u32 	%rd3620, %r9232;
	add.s64 	%rd3621, %rd3590, %rd3619;
	add.s64 	%rd3622, %rd3621, %rd3620;
	and.b64  	%rd3623, %rd3622, 4294967295;
	{ .reg .b32 tmp; mov.b64 {tmp, %r9508}, %rd3622; }
	add.s32 	%r9509, %r9233, %r9508;
	cvt.u64.u32 	%rd3624, %r9509;
	// begin inline asm
	mul.lo.u32 %r9236, %r19908, %r9420;
	mul.hi.u32 %r9237, %r19908, %r9420;
	
	// end inline asm
	cvt.u64.u32 	%rd3625, %r9236;
	add.s64 	%rd3626, %rd3595, %rd3624;
	add.s64 	%rd3627, %rd3626, %rd3625;
	and.b64  	%rd3628, %rd3627, 4294967295;
	{ .reg .b32 tmp; mov.b64 {tmp, %r9510}, %rd3627; }
	add.s32 	%r9511, %r9237, %r9510;
	cvt.u64.u32 	%rd3629, %r9511;
	// begin inline asm
	mul.lo.u32 %r9240, %r19908, %r9420;
	mul.hi.u32 %r9241, %r19908, %r9420;
	
	// end inline asm
	cvt.u64.u32 	%rd3630, %r9240;
	add.s64 	%rd3631, %rd3600, %rd3629;
	add.s64 	%rd3632, %rd3631, %rd3630;
	and.b64  	%rd3633, %rd3632, 4294967295;
	{ .reg .b32 tmp; mov.b64 {tmp, %r9512}, %rd3632; }
	add.s32 	%r9513, %r9241, %r9512;
	cvt.u64.u32 	%rd3634, %r9513;
	// begin inline asm
	mul.lo.u32 %r9244, %r19908, %r9420;
	mul.hi.u32 %r9245, %r19908, %r9420;
	
	// end inline asm
	cvt.u64.u32 	%rd3635, %r9244;
	add.s64 	%rd3636, %rd3601, %rd3634;
	add.s64 	%rd3637, %rd3636, %rd3635;
	and.b64  	%rd3638, %rd3637, 4294967295;
	{ .reg .b32 tmp; mov.b64 {tmp, %r9514}, %rd3637; }
	add.s32 	%r9515, %r9245, %r9514;
	cvt.u64.u32 	%rd3639, %r9515;
	// begin inline asm
	mul.lo.u32 %r9248, %r19909, %r9315;
	mul.hi.u32 %r9249, %r19909, %r9315;
	
	// end inline asm
	cvt.u64.u32 	%rd3640, %r9248;
	add.s64 	%rd3641, %rd3608, %rd3640;
	{ .reg .b32 tmp; mov.b64 {tmp, %r9516}, %rd3641; }
	add.s32 	%r9517, %r9249, %r9516;
	cvt.u64.u32 	%rd3642, %r9517;
	// begin inline asm
	mul.lo.u32 %r9252, %r19909, %r9420;
	mul.hi.u32 %r9253, %r19909, %r9420;
	
	// end inline asm
	cvt.u64.u32 	%rd3643, %r9252;
	add.s64 	%rd3644, %rd3613, %rd3642;
	add.s64 	%rd3645, %rd3644, %rd3643;
	and.b64  	%rd3646, %rd3645, 4294967295;
	{ .reg .b32 tmp; mov.b64 {tmp, %r9518}, %rd3645; }
	add.s32 	%r9519, %r9253, %r9518;
	cvt.u64.u32 	%rd3647, %r9519;
	// begin inline asm
	mul.lo.u32 %r9256, %r19909, %r9420;
	mul.hi.u32 %r9257, %r19909, %r9420;
	
	// end inline asm
	cvt.u64.u32 	%rd3648, %r9256;
	add.s64 	%rd3649, %rd3618, %rd3647;
	add.s64 	%rd3650, %rd3649, %rd3648;
	and.b64  	%rd3651, %rd3650, 4294967295;
	{ .reg .b32 tmp; mov.b64 {tmp, %r9520}, %rd3650; }
	add.s32 	%r9521, %r9257, %r9520;
	cvt.u64.u32 	%rd3652, %r9521;
	// begin inline asm
	mul.lo.u32 %r9260, %r19909, %r9420;
	mul.hi.u32 %r9261, %r19909, %r9420;
	
	// end inline asm
	cvt.u64.u32 	%rd3653, %r9260;
	add.s64 	%rd3654, %rd3623, %rd3652;
	add.s64 	%rd3655, %rd3654, %rd3653;
	and.b64  	%rd3656, %rd3655, 4294967295;
	{ .reg .b32 tmp; mov.b64 {tmp, %r9522}, %rd3655; }
	add.s32 	%r9523, %r9261, %r9522;
	cvt.u64.u32 	%rd3657, %r9523;
	// begin inline asm
	mul.lo.u32 %r9264, %r19909, %r9420;
	mul.hi.u32 %r9265, %r19909, %r9420;
	
	// end inline asm
	cvt.u64.u32 	%rd3658, %r9264;
	add.s64 	%rd3659, %rd3628, %rd3657;
	add.s64 	%rd3660, %rd3659, %rd3658;
	and.b64  	%rd3661, %rd3660, 4294967295;
	{ .reg .b32 tmp; mov.b64 {tmp, %r9524}, %rd3660; }
	add.s32 	%r9525, %r9265, %r9524;
	cvt.u64.u32 	%rd3662, %r9525;
	// begin inline asm
	mul.lo.u32 %r9268, %r19909, %r9420;
	mul.hi.u32 %r9269, %r19909, %r9420;
	
	// end inline asm
	cvt.u64.u32 	%rd3663, %r9268;
	add.s64 	%rd3664, %rd3633, %rd3662;
	add.s64 	%rd3665, %rd3664, %rd3663;
	and.b64  	%rd3666, %rd3665, 4294967295;
	{ .reg .b32 tmp; mov.b64 {tmp, %r9526}, %rd3665; }
	add.s32 	%r9527, %r9269, %r9526;
	cvt.u64.u32 	%rd3667, %r9527;
	// begin inline asm
	mul.lo.u32 %r9272, %r19909, %r9420;
	mul.hi.u32 %r9273, %r19909, %r9420;
	
	// end inline asm
	cvt.u64.u32 	%rd3668, %r9272;
	add.s64 	%rd3669, %rd3638, %rd3667;
	add.s64 	%rd3670, %rd3669, %rd3668;
	and.b64  	%rd3671, %rd3670, 4294967295;
	{ .reg .b32 tmp; mov.b64 {tmp, %r9528}, %rd3670; }
	add.s32 	%r9529, %r9273, %r9528;
	cvt.u64.u32 	%rd3672, %r9529;
	// begin inline asm
	mul.lo.u32 %r9276, %r19909, %r9420;
	mul.hi.u32 %r9277, %r19909, %r9420;
	
	// end inline asm
	cvt.u64.u32 	%rd3673, %r9276;
	add.s64 	%rd3674, %rd3639, %rd3672;
	add.s64 	%rd3675, %rd3674, %rd3673;
	and.b64  	%rd3676, %rd3675, 4294967295;
	{ .reg .b32 tmp; mov.b64 {tmp, %r9530}, %rd3675; }
	add.s32 	%r9531, %r9277, %r9530;
	cvt.u64.u32 	%rd3677, %r9531;
	// begin inline asm
	mul.lo.u32 %r9280, %r19910, %r9315;
	mul.hi.u32 %r9281, %r19910, %r9315;
	
	// end inline asm
	cvt.u64.u32 	%rd3678, %r9280;
	add.s64 	%rd3679, %rd3646, %rd3678;
	{ .reg .b32 tmp; mov.b64 {tmp, %r9532}, %rd3679; }
	add.s32 	%r9533, %r9281, %r9532;
	cvt.u64.u32 	%rd3680, %r9533;
	// begin inline asm
	mul.lo.u32 %r9284, %r19910, %r9420;
	mul.hi.u32 %r9285, %r19910, %r9420;
	
	// end inline asm
	cvt.u64.u32 	%rd3681, %r9284;
	add.s64 	%rd3682, %rd3651, %rd3680;
	add.s64 	%rd3683, %rd3682, %rd3681;
	and.b64  	%rd3684, %rd3683, 4294967295;
	{ .reg .b32 tmp; mov.b64 {tmp, %r9534}, %rd3683; }
	add.s32 	%r9535, %r9285, %r9534;
	cvt.u64.u32 	%rd3685, %r9535;
	// begin inline asm
	mul.lo.u32 %r9288, %r19910, %r9420;
	mul.hi.u32 %r9289, %r19910, %r9420;
	
	// end inline asm
	cvt.u64.u32 	%rd3686, %r9288;
	add.s64 	%rd3687, %rd3656, %rd3685;
	add.s64 	%rd3688, %rd3687, %rd3686;
	and.b64  	%rd3689, %rd3688, 4294967295;
	{ .reg .b32 tmp; mov.b64 {tmp, %r9536}, %rd3688; }
	add.s32 	%r9537, %r9289, %r9536;
	cvt.u64.u32 	%rd3690, %r9537;
	// begin inline asm
	mul.lo.u32 %r9292, %r19910, %r9420;
	mul.hi.u32 %r9293, %r19910, %r9420;
	
	// end inline asm
	cvt.u64.u32 	%rd3691, %r9292;
	add.s64 	%rd3692, %rd3661, %rd3690;
	add.s64 	%rd3693, %rd3692, %rd3691;
	and.b64  	%rd3694, %rd3693, 4294967295;
	{ .reg .b32 tmp; mov.b64 {tmp, %r9538}, %rd3693; }
	add.s32 	%r9539, %r9293, %r9538;
	cvt.u64.u32 	%rd3695, %r9539;
	// begin inline asm
	mul.lo.u32 %r9296, %r19910, %r9420;
	mul.hi.u32 %r9297, %r19910, %r9420;
	
	// end inline asm
	cvt.u64.u32 	%rd3696, %r9296;
	add.s64 	%rd3697, %rd3666, %rd3695;
	add.s64 	%rd3698, %rd3697, %rd3696;
	and.b64  	%rd3699, %rd3698, 4294967295;
	{ .reg .b32 tmp; mov.b64 {tmp, %r9540}, %rd3698; }
	add.s32 	%r9541, %r9297, %r9540;
	cvt.u64.u32 	%rd3700, %r9541;
	// begin inline asm
	mul.lo.u32 %r9300, %r19910, %r9420;
	mul.hi.u32 %r9301, %r19910, %r9420;
	
	// end inline asm
	cvt.u64.u32 	%rd3701, %r9300;
	add.s64 	%rd3702, %rd3671, %rd3700;
	add.s64 	%rd3703, %rd3702, %rd3701;
	and.b64  	%rd3704, %rd3703, 4294967295;
	{ .reg .b32 tmp; mov.b64 {tmp, %r9542}, %rd3703; }
	add.s32 	%r9543, %r9301, %r9542;
	cvt.u64.u32 	%rd3705, %r9543;
	// begin inline asm
	mul.lo.u32 %r9304, %r19910, %r9420;
	mul.hi.u32 %r9305, %r19910, %r9420;
	
	// end inline asm
	cvt.u64.u32 	%rd3706, %r9304;
	add.s64 	%rd3707, %rd3676, %rd3705;
	add.s64 	%rd3708, %rd3707, %rd3706;
	and.b64  	%rd3709, %rd3708, 4294967295;
	{ .reg .b32 tmp; mov.b64 {tmp, %r9544}, %rd3708; }
	add.s32 	%r9545, %r9305, %r9544;
	cvt.u64.u32 	%rd3710, %r9545;
	// begin inline asm
	mul.lo.u32 %r9308, %r19910, %r9420;
	mul.hi.u32 %r9309, %r19910, %r9420;
	
	// end inline asm
	cvt.u64.u32 	%rd3711, %r9308;
	add.s64 	%rd3712, %rd3677, %rd3710;
	add.s64 	%rd3713, %rd3712, %rd3711;
	and.b64  	%rd3714, %rd3713, 4294967295;
	{ .reg .b32 tmp; mov.b64 {tmp, %r9546}, %rd3713; }
	add.s32 	%r9547, %r9309, %r9546;
	cvt.u64.u32 	%rd3715, %r9547;
	// begin inline asm
	mul.lo.u32 %r9312, %r19911, %r9315;
	mul.hi.u32 %r9313, %r19911, %r9315;
	
	// end inline asm
	cvt.u64.u32 	%rd3716, %r9312;
	add.s64 	%rd3717, %rd3684, %rd3716;
	{ .reg .b32 tmp; mov.b64 {tmp, %r9548}, %rd3717; }
	add.s32 	%r9549, %r9313, %r9548;
	cvt.u64.u32 	%rd3718, %r9549;
	// begin inline asm
	mul.lo.u32 %r9316, %r19911, %r9420;
	mul.hi.u32 %r9317, %r19911, %r9420;
	
	// end inline asm
	cvt.u64.u32 	%rd3719, %r9316;
	add.s64 	%rd3720, %rd3689, %rd3718;
	add.s64 	%rd3721, %rd3720, %rd3719;
	{ .reg .b32 tmp; mov.b64 {tmp, %r9550}, %rd3721; }
	add.s32 	%r9551, %r9317, %r9550;
	cvt.u64.u32 	%rd3722, %r9551;
	// begin inline asm
	mul.lo.u32 %r9320, %r19911, %r9420;
	mul.hi.u32 %r9321, %r19911, %r9420;
	
	// end inline asm
	cvt.u64.u32 	%rd3723, %r9320;
	add.s64 	%rd3724, %rd3694, %rd3722;
	add.s64 	%rd3725, %rd3724, %rd3723;
	{ .reg .b32 tmp; mov.b64 {tmp, %r9552}, %rd3725; }
	add.s32 	%r9553, %r9321, %r9552;
	cvt.u64.u32 	%rd3726, %r9553;
	// begin inline asm
	mul.lo.u32 %r9324, %r19911, %r9420;
	mul.hi.u32 %r9325, %r19911, %r9420;
	
	// end inline asm
	cvt.u64.u32 	%rd3727, %r9324;
	add.s64 	%rd3728, %rd3699, %rd3726;
	add.s64 	%rd3729, %rd3728, %rd3727;
	{ .reg .b32 tmp; mov.b64 {tmp, %r9554}, %rd3729; }
	add.s32 	%r9555, %r9325, %r9554;
	cvt.u64.u32 	%rd3730, %r9555;
	// begin inline asm
	mul.lo.u32 %r9328, %r19911, %r9420;
	mul.hi.u32 %r9329, %r19911, %r9420;
	
	// end inline asm
	cvt.u64.u32 	%rd3731, %r9328;
	add.s64 	%rd3732, %rd3704, %rd3730;
	add.s64 	%rd3733, %rd3732, %rd3731;
	{ .reg .b32 tmp; mov.b64 {tmp, %r9556}, %rd3733; }
	add.s32 	%r9557, %r9329, %r9556;
	cvt.u64.u32 	%rd3734, %r9557;
	// begin inline asm
	mul.lo.u32 %r9332, %r19911, %r9420;
	mul.hi.u32 %r9333, %r19911, %r9420;
	
	// end inline asm
	cvt.u64.u32 	%rd3735, %r9332;
	add.s64 	%rd3736, %rd3709, %rd3734;
	add.s64 	%rd3737, %rd3736, %rd3735;
	{ .reg .b32 tmp; mov.b64 {tmp, %r9558}, %rd3737; }
	add.s32 	%r9559, %r9333, %r9558;
	cvt.u64.u32 	%rd3738, %r9559;
	// begin inline asm
	mul.lo.u32 %r9336, %r19911, %r9420;
	mul.hi.u32 %r9337, %r19911, %r9420;
	
	// end inline asm
	cvt.u64.u32 	%rd3739, %r9336;
	add.s64 	%rd3740, %rd3714, %rd3738;
	add.s64 	%rd3741, %rd3740, %rd3739;
	{ .reg .b32 tmp; mov.b64 {tmp, %r9560}, %rd3741; }
	add.s32 	%r9561, %r9337, %r9560;
	cvt.u64.u32 	%rd3742, %r9561;
	// begin inline asm
	mul.lo.u32 %r9340, %r19911, %r9420;
	mul.hi.u32 %r9341, %r19911, %r9420;
	
	// end inline asm
	cvt.u64.u32 	%rd3743, %r9340;
	add.s64 	%rd3744, %rd3715, %rd3742;
	add.s64 	%rd3745, %rd3744, %rd3743;
	{ .reg .b32 tmp; mov.b64 {tmp, %r9562}, %rd3745; }
	add.s32 	%r9428, %r9341, %r9562;
	cvt.u32.u64 	%r19929, %rd3489;
	cvt.u32.u64 	%r19930, %rd3527;
	cvt.u32.u64 	%r19931, %rd3565;
	cvt.u32.u64 	%r19932, %rd3603;
	cvt.u32.u64 	%r19933, %rd3641;
	cvt.u32.u64 	%r19934, %rd3679;
	cvt.u32.u64 	%r19935, %rd3717;
	cvt.u32.u64 	%r9421, %rd3721;
	cvt.u32.u64 	%r9422, %rd3725;
	cvt.u32.u64 	%r9423, %rd3729;
	cvt.u32.u64 	%r9424, %rd3733;
	cvt.u32.u64 	%r9425, %rd3737;
	cvt.u32.u64 	%r9426, %rd3741;
	cvt.u32.u64 	%r9427, %rd3745;
	mov.b32 	%r9382, 977;
	// begin inline asm
	mad.lo.cc.u32 %r9344, %r9421, %r9382, %r9420;
	madc.hi.u32 %r9345, %r9421, %r9382, 0;
	
	// end inline asm
	// begin inline asm
	mad.lo.cc.u32 %r9349, %r9422, %r9382, %r9345;
	madc.hi.u32 %r9350, %r9422, %r9382, 0;
	
	// end inline asm
	// begin inline asm
	mad.lo.cc.u32 %r9354, %r9423, %r9382, %r9350;
	madc.hi.u32 %r9355, %r9423, %r9382, 0;
	
	// end inline asm
	// begin inline asm
	mad.lo.cc.u32 %r9359, %r9424, %r9382, %r9355;
	madc.hi.u32 %r9360, %r9424, %r9382, 0;
	
	// end inline asm
	// begin inline asm
	mad.lo.cc.u32 %r9364, %r9425, %r9382, %r9360;
	madc.hi.u32 %r9365, %r9425, %r9382, 0;
	
	// end inline asm
	// begin inline asm
	mad.lo.cc.u32 %r9369, %r9426, %r9382, %r9365;
	madc.hi.u32 %r9370, %r9426, %r9382, 0;
	
	// end inline asm
	// begin inline asm
	mad.lo.cc.u32 %r9374, %r9427, %r9382, %r9370;
	madc.hi.u32 %r9375, %r9427, %r9382, 0;
	
	// end inline asm
	// begin inline asm
	mad.lo.cc.u32 %r9379, %r9428, %r9382, %r9375;
	madc.hi.u32 %r9380, %r9428, %r9382, 0;
	
	// end inline asm
	mov.u32 	%r9419, %r9420;
	// begin inline asm
	add.cc.u32 %r19928, %r19928, %r9344;
	addc.cc.u32 %r19929, %r19929, %r9349;
	addc.cc.u32 %r19930, %r19930, %r9354;
	addc.cc.u32 %r19931, %r19931, %r9359;
	addc.cc.u32 %r19932, %r19932, %r9364;
	addc.cc.u32 %r19933, %r19933, %r9369;
	addc.cc.u32 %r19934, %r19934, %r9374;
	addc.cc.u32 %r19935, %r19935, %r9379;
	addc.u32 %r9419, %r9419, %r9380;
	
	// end inline asm
	// begin inline asm
	add.cc.u32 %r19928, %r19928, %r9420;
	addc.cc.u32 %r19929, %r19929, %r9421;
	addc.cc.u32 %r19930, %r19930, %r9422;
	addc.cc.u32 %r19931, %r19931, %r9423;
	addc.cc.u32 %r19932, %r19932, %r9424;
	addc.cc.u32 %r19933, %r19933, %r9425;
	addc.cc.u32 %r19934, %r19934, %r9426;
	addc.cc.u32 %r19935, %r19935, %r9427;
	addc.u32 %r9419, %r9419, %r9428;
	
	// end inline asm
	setp.eq.s32 	%p524, %r9419, 0;
	mov.pred 	%p1275, 0;
	@%p524 bra 	$L__BB0_407;
	mov.b32 	%r9566, 977;
	// begin inline asm
	mul.lo.u32 %r9567, %r9419, %r9566;
	mul.hi.u32 %r9568, %r9419, %r9566;
	
	// end inline asm
	mov.b32 	%r9602, 0;
	mov.u32 	%r9569, %r9602;
	mov.u32 	%r9570, %r9602;
	mov.u32 	%r9571, %r9602;
	mov.u32 	%r9572, %r9602;
	mov.u32 	%r9573, %r9602;
	mov.u32 	%r9574, %r9602;
	mov.u32 	%r9575, %r9602;
	// begin inline asm
	add.cc.u32 %r9567, %r9567, %r9575;
	addc.cc.u32 %r9568, %r9568, %r9419;
	addc.cc.u32 %r9569, %r9569, %r9575;
	addc.cc.u32 %r9570, %r9570, %r9575;
	addc.cc.u32 %r9571, %r9571, %r9575;
	addc.cc.u32 %r9572, %r9572, %r9575;
	addc.cc.u32 %r9573, %r9573, %r9575;
	addc.cc.u32 %r9574, %r9574, %r9575;
	addc.u32 %r9575, %r9575, %r9575;
	
	// end inline asm
	// begin inline asm
	add.cc.u32 %r19928, %r19928, %r9567;
	addc.cc.u32 %r19929, %r19929, %r9568;
	addc.cc.u32 %r19930, %r19930, %r9569;
	addc.cc.u32 %r19931, %r19931, %r9570;
	addc.cc.u32 %r19932, %r19932, %r9571;
	addc.cc.u32 %r19933, %r19933, %r9572;
	addc.cc.u32 %r19934, %r19934, %r9573;
	addc.cc.u32 %r19935, %r19935, %r9574;
	addc.u32 %r9602, %r9602, %r9575;
	
	// end inline asm
	setp.ne.s32 	%p1275, %r9602, 0;
$L__BB0_407:
	setp.gt.u32 	%p525, %r19935, %r20392;
	or.pred  	%p526, %p1275, %p525;
	@%p526 bra 	$L__BB0_421;
	setp.lt.u32 	%p527, %r19935, %r20392;
	@%p527 bra 	$L__BB0_422;
	setp.gt.u32 	%p528, %r19934, %r335;
	@%p528 bra 	$L__BB0_421;
	setp.lt.u32 	%p529, %r19934, %r335;
	@%p529 bra 	$L__BB0_422;
	setp.gt.u32 	%p530, %r19933, %r334;
	@%p530 bra 	$L__BB0_421;
	setp.lt.u32 	%p531, %r19933, %r334;
	@%p531 bra 	$L__BB0_422;
	setp.gt.u32 	%p532, %r19932, %r464;
	@%p532 bra 	$L__BB0_421;
	setp.lt.u32 	%p533, %r19932, %r464;
	@%p533 bra 	$L__BB0_422;
	setp.gt.u32 	%p534, %r19931, %r465;
	@%p534 bra 	$L__BB0_421;
	setp.lt.u32 	%p535, %r19931, %r465;
	@%p535 bra 	$L__BB0_422;
	setp.gt.u32 	%p536, %r19930, %r463;
	@%p536 bra 	$L__BB0_421;
	setp.lt.u32 	%p537, %r19930, %r463;
	@%p537 bra 	$L__BB0_422;
	setp.gt.u32 	%p538, %r19929, %r333;
	@%p538 bra 	$L__BB0_421;
	setp.lt.u32 	%p539, %r19929, %r333;
	setp.lt.u32 	%p540, %r19928, %r466;
	or.pred  	%p541, %p539, %p540;
	@%p541 bra 	$L__BB0_422;
$L__BB0_421:
	// begin inline asm
	sub.cc.u32 %r19928, %r19928, %r466;
	subc.cc.u32 %r19929, %r19929, %r333;
	subc.cc.u32 %r19930, %r19930, %r463;
	subc.cc.u32 %r19931, %r19931, %r465;
	subc.cc.u32 %r19932, %r19932, %r464;
	subc.cc.u32 %r19933, %r19933, %r334;
	subc.cc.u32 %r19934, %r19934, %r335;
	subc.u32 %r19935, %r19935, %r20392;
	
	// end inline asm
$L__BB0_422:
	setp.gt.u32 	%p542, %r19935, %r20392;
	@%p542 bra 	$L__BB0_435;
	bra.uni 	$L__BB0_436;
$L__BB0_423:
	setp.gt.u32 	%p544, %r19934, %r335;
	@%p544 bra 	$L__BB0_435;
	setp.lt.u32 	%p545, %r19934, %r335;
	@%p545 bra 	$L__BB0_437;
	setp.gt.u32 	%p546, %r19933, %r334;
	@%p546 bra 	$L__BB0_435;
	setp.lt.u32 	%p547, %r19933, %r334;
	@%p547 bra 	$L__BB0_437;
	setp.gt.u32 	%p548, %r19932, %r464;
	@%p548 bra 	$L__BB0_435;
	setp.lt.u32 	%p549, %r19932, %r464;
	@%p549 bra 	$L__BB0_437;
	setp.gt.u32 	%p550, %r19931, %r465;
	@%p550 bra 	$L__BB0_435;
	setp.lt.u32 	%p551, %r19931, %r465;
	@%p551 bra 	$L__BB0_437;
	setp.gt.u32 	%p552, %r19930, %r463;
	@%p552 bra 	$L__BB0_435;
	setp.lt.u32 	%p553, %r19930, %r463;
	@%p553 bra 	$L__BB0_437;
	setp.gt.u32 	%p554, %r19929, %r333;
	@%p554 bra 	$L__BB0_435;
	setp.lt.u32 	%p555, %r19929, %r333;
	setp.lt.u32 	%p556, %r19928, %r466;
	or.pred  	%p557, %p555, %p556;
	@%p557 bra 	$L__BB0_437;
$L__BB0_435:
	// begin inline asm
	sub.cc.u32 %r19928, %r19928, %r466;
	subc.cc.u32 %r19929, %r19929, %r333;
	subc.cc.u32 %r19930, %r19930, %r463;
	subc.cc.u32 %r19931, %r19931, %r465;
	subc.cc.u32 %r19932, %r19932, %r464;
	subc.cc.u32 %r19933, %r19933, %r334;
	subc.cc.u32 %r19934, %r19934, %r335;
	subc.u32 %r19935, %r19935, %r20392;
	
	// end inline asm
	bra.uni 	$L__BB0_437;
$L__BB0_436:
	setp.lt.u32 	%p543, %r19935, %r20392;
	@%p543 bra 	$L__BB0_437;
	bra.uni 	$L__BB0_423;
$L__BB0_437:
	ld.global.u32 	%r9671, [%rd2+-100];
	// begin inline asm
	mul.lo.u32 %r19952, %r9671, %r9671;
	mul.hi.u32 %r9670, %r9671, %r9671;
	
	// end inline asm
	cvt.u64.u32 	%rd3749, %r9670;
	ld.global.u32 	%r9676, [%rd2+-96];
	// begin inline asm
	mul.lo.u32 %r9673, %r9671, %r9676;
	mul.hi.u32 %r9674, %r9671, %r9676;
	
	// end inline asm
	cvt.u64.u32 	%rd3750, %r9673;
	add.s64 	%rd3751, %rd3749, %rd3750;
	and.b64  	%rd3752, %rd3751, 4294967295;
	{ .reg .b32 tmp; mov.b64 {tmp, %r10019}, %rd3751; }
	add.s32 	%r10020, %r9674, %r10019;
	cvt.u64.u32 	%rd3753, %r10020;
	ld.global.u32 	%r9680, [%rd2+-92];
	// begin inline asm
	mul.lo.u32 %r9677, %r9671, %r9680;
	mul.hi.u32 %r9678, %r9671, %r9680;
	
	// end inline asm
	cvt.u64.u32 	%rd3754, %r9677;
	add.s64 	%rd3755, %rd3753, %rd3754;
	and.b64  	%rd3756, %rd3755, 4294967295;
	{ .reg .b32 tmp; mov.b64 {tmp, %r10021}, %rd3755; }
	add.s32 	%r10022, %r9678, %r10021;
	cvt.u64.u32 	%rd3757, %r10022;
	ld.global.u32 	%r9684, [%rd2+-88];
	// begin inline asm
	mul.lo.u32 %r9681, %r9671, %r9684;
	mul.hi.u32 %r9682, %r9671, %r9684;
	
	// end inline asm
	cvt.u64.u32 	%rd3758, %r9681;
	add.s64 	%rd3759, %rd3757, %rd3758;
	and.b64  	%rd3760, %rd3759, 4294967295;
	{ .reg .b32 tmp; mov.b64 {tmp, %r10023}, %rd3759; }
	add.s32 	%r10024, %r9682, %r10023;
	cvt.u64.u32 	%rd3761, %r10024;
	ld.global.u32 	%r9688, [%rd2+-84];
	// begin inline asm
	mul.lo.u32 %r9685, %r9671, %r9688;
	mul.hi.u32 %r9686, %r9671, %r9688;
	
	// end inline asm
	cvt.u64.u32 	%rd3762, %r9685;
	add.s64 	%rd3763, %rd3761, %rd3762;
	and.b64  	%rd3764, %rd3763, 4294967295;
	{ .reg .b32 tmp; mov.b64 {tmp, %r10025}, %rd3763; }
	add.s32 	%r10026, %r9686, %r10025;
	cvt.u64.u32 	%rd3765, %r10026;
	ld.global.u32 	%r9692, [%rd2+-80];
	// begin inline asm
	mul.lo.u32 %r9689, %r9671, %r9692;
	mul.hi.u32 %r9690, %r9671, %r9692;
	
	// end inline asm
	cvt.u64.u32 	%rd3766, %r9689;
	add.s64 	%rd3767, %rd3765, %rd3766;
	and.b64  	%rd3768, %rd3767, 4294967295;
	{ .reg .b32 tmp; mov.b64 {tmp, %r10027}, %rd3767; }
	add.s32 	%r10028, %r9690, %r10027;
	cvt.u64.u32 	%rd3769, %r10028;
	ld.global.u32 	%r9696, [%rd2+-76];
	// begin inline asm
	mul.lo.u32 %r9693, %r9671, %r9696;
	mul.hi.u32 %r9694, %r9671, %r9696;
	
	// end inline asm
	cvt.u64.u32 	%rd3770, %r9693;
	add.s64 	%rd3771, %rd3769, %rd3770;
	and.b64  	%rd3772, %rd3771, 4294967295;
	{ .reg .b32 tmp; mov.b64 {tmp, %r10029}, %rd3771; }
	add.s32 	%r10030, %r9694, %r10029;
	cvt.u64.u32 	%rd3773, %r10030;
	ld.global.u32 	%r9700, [%rd2+-72];
	// begin inline asm
	mul.lo.u32 %r9697, %r9671, %r9700;
	mul.hi.u32 %r9698, %r9671, %r9700;
	
	// end inline asm
	cvt.u64.u32 	%rd3774, %r9697;
	add.s64 	%rd3775, %rd3773, %rd3774;
	and.b64  	%rd3776, %rd3775, 4294967295;
	{ .reg .b32 tmp; mov.b64 {tmp, %r10031}, %rd3775; }
	add.s32 	%r10032, %r9698, %r10031;
	cvt.u64.u32 	%rd3777, %r10032;
	ld.global.u32 	%r9731, [%rd2+-96];
	ld.global.u32 	%r9704, [%rd2+-100];
	// begin inline asm
	mul.lo.u32 %r9701, %r9731, %r9704;
	mul.hi.u32 %r9702, %r9731, %r9704;
	
	// end inline asm
	cvt.u64.u32 	%rd3778, %r9701;
	add.s64 	%rd3779, %rd3752, %rd3778;
	{ .reg .b32 tmp; mov.b64 {tmp, %r10033}, %rd3779; }
	add.s32 	%r10034, %r9702, %r10033;
	cvt.u64.u32 	%rd3780, %r10034;
	ld.global.u32 	%r9708, [%rd2+-96];
	// begin inline asm
	mul.lo.u32 %r9705, %r9731, %r9708;
	mul.hi.u32 %r9706, %r9731, %r9708;
	
	// end inline asm
	cvt.u64.u32 	%rd3781, %r9705;
	add.s64 	%rd3782, %rd3756, %rd3780;
	add.s64 	%rd3783, %rd3782, %rd3781;
	and.b64  	%rd3784, %rd3783, 4294967295;
	{ .reg .b32 tmp; mov.b64 {tmp, %r10035}, %rd3783; }
	add.s32 	%r10036, %r9706, %r10035;
	cvt.u64.u32 	%rd3785, %r10036;
	ld.global.u32 	%r9712, [%rd2+-92];
	// begin inline asm
	mul.lo.u32 %r9709, %r9731, %r9712;
	mul.hi.u32 %r9710, %r9731, %r9712;
	
	// end inline asm
	cvt.u64.u32 	%rd3786, %r9709;
	add.s64 	%rd3787, %rd3760, %rd3785;
	add.s64 	%rd3788, %rd3787, %rd3786;
	and.b64  	%rd3789, %rd3788, 4294967295;
	{ .reg .b32 tmp; mov.b64 {tmp, %r10037}, %rd3788; }
	add.s32 	%r10038, %r9710, %r10037;
	cvt.u64.u32 	%rd3790, %r10038;
	ld.global.u32 	%r9716, [%rd2+-88];
	// begin inline asm
	mul.lo.u32 %r9713, %r9731, %r9716;
	mul.hi.u32 %r9714, %r9731, %r9716;
	
	// end inline asm
	cvt.u64.u32 	%rd3791, %r9713;
	add.s64 	%rd3792, %rd3764, %rd3790;
	add.s64 	%rd3793, %rd3792, %rd3791;
	and.b64  	%rd3794, %rd3793, 4294967295;
	{ .reg .b32 tmp; mov.b64 {tmp, %r10039}, %rd3793; }
	add.s32 	%r10040, %r9714, %r10039;
	cvt.u64.u32 	%rd3795, %r10040;
	ld.global.u32 	%r9720, [%rd2+-84];
	// begin inline asm
	mul.lo.u32 %r9717, %r9731, %r9720;
	mul.hi.u32 %r9718, %r9731, %r9720;
	
	// end inline asm
	cvt.u64.u32 	%rd3796, %r9717;
	add.s64 	%rd3797, %rd3768, %rd3795;
	add.s64 	%rd3798, %rd3797, %rd3796;
	and.b64  	%rd3799, %rd3798, 4294967295;
	{ .reg .b32 tmp; mov.b64 {tmp, %r10041}, %rd3798; }
	add.s32 	%r10042, %r9718, %r10041;
	cvt.u64.u32 	%rd3800, %r10042;
	ld.global.u32 	%r9724, [%rd2+-80];
	// begin inline asm
	mul.lo.u32 %r9721, %r9731, %r9724;
	mul.hi.u32 %r9722, %r9731, %r9724;
	
	// end inline asm
	cvt.u64.u32 	%rd3801, %r9721;
	add.s64 	%rd3802, %rd3772, %rd3800;
	add.s64 	%rd3803, %rd3802, %rd3801;
	and.b64  	%rd3804, %rd3803, 4294967295;
	{ .reg .b32 tmp; mov.b64 {tmp, %r10043}, %rd3803; }
	add.s32 	%r10044, %r9722, %r10043;
	cvt.u64.u32 	%rd3805, %r10044;
	ld.global.u32 	%r9728, [%rd2+-76];
	// begin inline asm
	mul.lo.u32 %r9725, %r9731, %r9728;
	mul.hi.u32 %r9726, %r9731, %r9728;
	
	// end inline asm
	cvt.u64.u32 	%rd3806, %r9725;
	add.s64 	%rd3807, %rd3776, %rd3805;
	add.s64 	%rd3808, %rd3807, %rd3806;
	and.b64  	%rd3809, %rd3808, 4294967295;
	{ .reg .b32 tmp; mov.b64 {tmp, %r10045}, %rd3808; }
	add.s32 	%r10046, %r9726, %r10045;
	cvt.u64.u32 	%rd3810, %r10046;
	ld.global.u32 	%r9732, [%rd2+-72];
	// begin inline asm
	mul.lo.u32 %r9729, %r9731, %r9732;
	mul.hi.u32 %r9730, %r9731, %r9732;
	
	// end inline asm
	cvt.u64.u32 	%rd3811, %r9729;
	add.s64 	%rd3812, %rd3777, %rd3810;
	add.s64 	%rd3813, %rd3812, %rd3811;
	and.b64  	%rd3814, %rd3813, 4294967295;
	{ .reg .b32 tmp; mov.b64 {tmp, %r10047}, %rd3813; }
	add.s32 	%r10048, %r9730, %r10047;
	cvt.u64.u32 	%rd3815, %r10048;
	ld.global.u32 	%r9763, [%rd2+-92];
	ld.global.u32 	%r9736, [%rd2+-100];
	// begin inline asm
	mul.lo.u32 %r9733, %r9763, %r9736;
	mul.hi.u32 %r9734, %r9763, %r9736;
	
	// end inline asm
	cvt.u64.u32 	%rd3816, %r9733;
	add.s64 	%rd3817, %rd3784, %rd3816;
	{ .reg .b32 tmp; mov.b64 {tmp, %r10049}, %rd3817; }
	add.s32 	%r10050, %r9734, %r10049;
	cvt.u64.u32 	%rd3818, %r10050;
	ld.global.u32 	%r9740, [%rd2+-96];
	// begin inline asm
	mul.lo.u32 %r9737, %r9763, %r9740;
	mul.hi.u32 %r9738, %r9763, %r9740;
	
	// end inline asm
	cvt.u64.u32 	%rd3819, %r9737;
	add.s64 	%rd3820, %rd3789, %rd3818;
	add.s64 	%rd3821, %rd3820, %rd3819;
	and.b64  	%rd3822, %rd3821, 4294967295;
	{ .reg .b32 tmp; mov.b64 {tmp, %r10051}, %rd3821; }
	add.s32 	%r10052, %r9738, %r10051;
	cvt.u64.u32 	%rd3823, %r10052;
	ld.global.u32 	%r9744, [%rd2+-92];
	// begin inline asm
	mul.lo.u32 %r9741, %r9763, %r9744;
	mul.hi.u32 %r9742, %r9763, %r9744;
	
	// end inline asm
	cvt.u64.u32 	%rd3824, %r9741;
	add.s64 	%rd3825, %rd3794, %rd3823;
	add.s64 	%rd3826, %rd3825, %rd3824;
	and.b64  	%rd3827, %rd3826, 4294967295;
	{ .reg .b32 tmp; mov.b64 {tmp, %r10053}, %rd3826; }
	add.s32 	%r10054, %r9742, %r10053;
	cvt.u64.u32 	%rd3828, %r10054;
	ld.global.u32 	%r9748, [%rd2+-88];
	// begin inline asm
	mul.lo.u32 %r9745, %r9763, %r9748;
	mul.hi.u32 %r9746, %r9763, %r9748;
	
	// end inline asm
	cvt.u64.u32 	%rd3829, %r9745;
	add.s64 	%rd3830, %rd3799, %rd3828;
	add.s64 	%rd3831, %rd3830, %rd3829;
	and.b64  	%rd3832, %rd3831, 4294967295;
	{ .reg .b32 tmp; mov.b64 {tmp, %r10055}, %rd3831; }
	add.s32 	%r10056, %r9746, %r10055;
	cvt.u64.u32 	%rd3833, %r10056;
	ld.global.u32 	%r9752, [%rd2+-84];
	// begin inline asm
	mul.lo.u32 %r9749, %r9763, %r9752;
	mul.hi.u32 %r9750, %r9763, %r9752;
	
	// end inline asm
	cvt.u64.u32 	%rd3834, %r9749;
	add.s64 	%rd3835, %rd3804, %rd3833;
	add.s64 	%rd3836, %rd3835, %rd3834;
	and.b64  	%rd3837, %rd3836, 4294967295;
	{ .reg .b32 tmp; mov.b64 {tmp, %r10057}, %rd3836; }
	add.s32 	%r10058, %r9750, %r10057;
	cvt.u64.u32 	%rd3838, %r10058;
	ld.global.u32 	%r9756, [%rd2+-80];
	// begin inline asm
	mul.lo.u32 %r9753, %r9763, %r9756;
	mul.hi.u32 %r9754, %r9763, %r9756;
	
	// end inline asm
	cvt.u64.u32 	%rd3839, %r9753;
	add.s64 	%rd3840, %rd3809, %rd3838;
	add.s64 	%rd3841, %rd3840, %rd3839;
	and.b64  	%rd3842, %rd3841, 4294967295;
	{ .reg .b32 tmp; mov.b64 {tmp, %r10059}, %rd3841; }
	add.s32 	%r10060, %r9754, %r10059;
	cvt.u64.u32 	%rd3843, %r10060;
	ld.global.u32 	%r9760, [%rd2+-76];
	// begin inline asm
	mul.lo.u32 %r9757, %r9763, %r9760;
	mul.hi.u32 %r9758, %r9763, %r9760;
	
	// end inline asm
	cvt.u64.u32 	%rd3844, %r9757;
	add.s64 	%rd3845, %rd3814, %rd3843;
	add.s64 	%rd3846, %rd3845, %rd3844;
	and.b64  	%rd3847, %rd3846, 4294967295;
	{ .reg .b32 tmp; mov.b64 {tmp, %r10061}, %rd3846; }
	add.s32 	%r10062, %r9758, %r10061;
	cvt.u64.u32 	%rd3848, %r10062;
	ld.global.u32 	%r9764, [%rd2+-72];
	// begin inline asm
	mul.lo.u32 %r9761, %r9763, %r9764;
	mul.hi.u32 %r9762, %r9763, %r9764;
	
	// end inline asm
	cvt.u64.u32 	%rd3849, %r9761;
	add.s64 	%rd3850, %rd3815, %rd3848;
	add.s64 	%rd3851, %rd3850, %rd3849;
	and.b64  	%rd3852, %rd3851, 4294967295;
	{ .reg .b32 tmp; mov.b64 {tmp, %r10063}, %rd3851; }
	add.s32 	%r10064, %r9762, %r10063;
	cvt.u64.u32 	%rd3853, %r10064;
	ld.global.u32 	%r9795, [%rd2+-88];
	ld.global.u32 	%r9768, [%rd2+-100];
	// begin inline asm
	mul.lo.u32 %r9765, %r9795, %r9768;
	mul.hi.u32 %r9766, %r9795, %r9768;
	
	// end inline asm
	cvt.u64.u32 	%rd3854, %r9765;
	add.s64 	%rd3855, %rd3822, %rd3854;
	{ .reg .b32 tmp; mov.b64 {tmp, %r10065}, %rd3855; }
	add.s32 	%r10066, %r9766, %r10065;
	cvt.u64.u32 	%rd3856, %r10066;
	ld.global.u32 	%r9772, [%rd2+-96];
	// begin inline asm
	mul.lo.u32 %r9769, %r9795, %r9772;
	mul.hi.u32 %r9770, %r9795, %r9772;
	
	// end inline asm
	cvt.u64.u32 	%rd3857, %r9769;
	add.s64 	%rd3858, %rd3827, %rd3856;
	add.s64 	%rd3859, %rd3858, %rd3857;
	and.b64  	%rd3860, %rd3859, 4294967295;
	{ .reg .b32 tmp; mov.b64 {tmp, %r10067}, %rd3859; }
	add.s32 	%r10068, %r9770, %r10067;
	cvt.u64.u32 	%rd3861, %r10068;
	ld.global.u32 	%r9776, [%rd2+-92];
	// begin inline asm
	mul.lo.u32 %r9773, %r9795, %r9776;
	mul.hi.u32 %r9774, %r9795, %r9776;
	
	// end inline asm
	cvt.u64.u32 	%rd3862, %r9773;
	add.s64 	%rd3863, %rd3832, %rd3861;
	add.s64 	%rd3864, %rd3863, %rd3862;
	and.b64  	%rd3865, %rd3864, 4294967295;
	{ .reg .b32 tmp; mov.b64 {tmp, %r10069}, %rd3864; }
	add.s32 	%r10070, %r9774, %r10069;
	cvt.u64.u32 	%rd3866, %r10070;
	ld.global.u32 	%r9780, [%rd2+-88];
	// begin inline asm
	mul.lo.u32 %r9777, %r9795, %r9780;
	mul.hi.u32 %r9778, %r9795, %r9780;
	
	// end inline asm
	cvt.u64.u32 	%rd3867, %r9777;
	add.s64 	%rd3868, %rd3837, %rd3866;
	add.s64 	%rd3869, %rd3868, %rd3867;
	and.b64  	%rd3870, %rd3869, 4294967295;
	{ .reg .b32 tmp; mov.b64 {tmp, %r10071}, %rd3869; }
	add.s32 	%r10072, %r9778, %r10071;
	cvt.u64.u32 	%rd3871, %r10072;
	ld.global.u32 	%r9784, [%rd2+-84];
	// begin inline asm
	mul.lo.u32 %r9781, %r9795, %r9784;
	mul.hi.u32 %r9782, %r9795, %r9784;
	
	// end inline asm
	cvt.u64.u32 	%rd3872, %r9781;
	add.s64 	%rd3873, %rd3842, %rd3871;
	add.s64 	%rd3874, %rd3873, %rd3872;
	and.b64  	%rd3875, %rd3874, 4294967295;
	{ .reg .b32 tmp; mov.b64 {tmp, %r10073}, %rd3874; }
	add.s32 	%r10074, %r9782, %r10073;
	cvt.u64.u32 	%rd3876, %r10074;
	ld.global.u32 	%r9788, [%rd2+-80];
	// begin inline asm
	mul.lo.u32 %r9785, %r9795, %r9788;
	mul.hi.u32 %r9786, %r9795, %r9788;
	
	// end inline asm
	cvt.u64.u32 	%rd3877, %r9785;
	add.s64 	%rd3878, %rd3847, %rd3876;
	add.s64 	%rd3879, %rd3878, %rd3877;
	and.b64  	%rd3880, %rd3879, 4294967295;
	{ .reg .b32 tmp; mov.b64 {tmp, %r10075}, %rd3879; }
	add.s32 	%r10076, %r9786, %r10075;
	cvt.u64.u32 	%rd3881, %r10076;
	ld.global.u32 	%r9792, [%rd2+-76];
	// begin inline asm
	mul.lo.u32 %r9789, %r9795, %r9792;
	mul.hi.u32 %r9790, %r9795, %r9792;
	
	// end inline asm
	cvt.u64.u32 	%rd3882, %r9789;
	add.s64 	%rd3883, %rd3852, %rd3881;
	add.s64 	%rd3884, %rd3883, %rd3882;
	and.b64  	%rd3885, %rd3884, 4294967295;
	{ .reg .b32 tmp; mov.b64 {tmp, %r10077}, %rd3884; }
	add.s32 	%r10078, %r9790, %r10077;
	cvt.u64.u32 	%rd3886, %r10078;
	ld.global.u32 	%r9796, [%rd2+-72];
	// begin inline asm
	mul.lo.u32 %r9793, %r9795, %r9796;
	mul.hi.u32 %r9794, %r9795, %r9796;
	
	// end inline asm
	cvt.u64.u32 	%rd3887, %r9793;
	add.s64 	%rd3888, %rd3853, %rd3886;
	add.s64 	%rd3889, %rd3888, %rd3887;
	and.b64  	%rd3890, %rd3889, 4294967295;
	{ .reg .b32 tmp; mov.b64 {tmp, %r10079}, %rd3889; }
	add.s32 	%r10080, %r9794, %r10079;
	cvt.u64.u32 	%rd3891, %r10080;
	ld.global.u32 	%r9827, [%rd2+-84];
	ld.global.u32 	%r9800, [%rd2+-100];
	// begin inline asm
	mul.lo.u32 %r9797, %r9827, %r9800;
	mul.hi.u32 %r9798, %r9827, %r9800;
	
	// end inline asm
	cvt.u64.u32 	%rd3892, %r9797;
	add.s64 	%rd3893, %rd3860, %rd3892;
	{ .reg .b32 tmp; mov.b64 {tmp, %r10081}, %rd3893; }
	add.s32 	%r10082, %r9798, %r10081;
	cvt.u64.u32 	%rd3894, %r10082;
	ld.global.u32 	%r9804, [%rd2+-96];
	// begin inline asm
	mul.lo.u32 %r9801, %r9827, %r9804;
	mul.hi.u32 %r9802, %r9827, %r9804;
	
	// end inline asm
	cvt.u64.u32 	%rd3895, %r9801;
	add.s64 	%rd3896, %rd3865, %rd3894;
	add.s64 	%rd3897, %rd3896, %rd3895;
	and.b64  	%rd3898, %rd3897, 4294967295;
	{ .reg .b32 tmp; mov.b64 {tmp, %r10083}, %rd3897; }
	add.s32 	%r10084, %r9802, %r10083;
	cvt.u64.u32 	%rd3899, %r10084;
	ld.global.u32 	%r9808, [%rd2+-92];
	// begin inline asm
	mul.lo.u32 %r9805, %r9827, %r9808;
	mul.hi.u32 %r9806, %r9827, %r9808;
	
	// end inline asm
	cvt.u64.u32 	%rd3900, %r9805;
	add.s64 	%rd3901, %rd3870, %rd3899;
	add.s64 	%rd3902, %rd3901, %rd3900;
	and.b64  	%rd3903, %rd3902, 4294967295;
	{ .reg .b32 tmp; mov.b64 {tmp, %r10085}, %rd3902; }
	add.s32 	%r10086, %r9806, %r10085;
	cvt.u64.u32 	%rd3904, %r10086;
	ld.global.u32 	%r9812, [%rd2+-88];
	// begin inline asm
	mul.lo.u32 %r9809, %r9827, %r9812;
	mul.hi.u32 %r9810, %r9827, %r9812;
	
	// end inline asm
	cvt.u64.u32 	%rd3905, %r9809;
	add.s64 	%rd3906, %rd3875, %rd3904;
	add.s64 	%rd3907, %rd3906, %rd3905;
	and.b64  	%rd3908, %rd3907, 4294967295;
	{ .reg .b32 tmp; mov.b64 {tmp, %r10087}, %rd3907; }
	add.s32 	%r10088, %r9810, %r10087;
	cvt.u64.u32 	%rd3909, %r10088;
	ld.global.u32 	%r9816, [%rd2+-84];
	// begin inline asm
	mul.lo.u32 %r9813, %r9827, %r9816;
	mul.hi.u32 %r9814, %r9827, %r9816;
	
	// end inline asm
	cvt.u64.u32 	%rd3910, %r9813;
	add.s64 	%rd3911, %rd3880, %rd3909;
	add.s64 	%rd3912, %rd3911, %rd3910;
	and.b64  	%rd3913, %rd3912, 4294967295;
	{ .reg .b32 tmp; mov.b64 {tmp, %r10089}, %rd3912; }
	add.s32 	%r10090, %r9814, %r10089;
	cvt.u64.u32 	%rd3914, %r10090;
	ld.global.u32 	%r9820, [%rd2+-80];
	// begin inline asm
	mul.lo.u32 %r9817, %r9827, %r9820;
	mul.hi.u32 %r9818, %r9827, %r9820;
	
	// end inline asm
	cvt.u64.u32 	%rd3915, %r9817;
	add.s64 	%rd3916, %rd3885, %rd3914;
	add.s64 	%rd3917, %rd3916, %rd3915;
	and.b64  	%rd3918, %rd3917, 4294967295;
	{ .reg .b32 tmp; mov.b64 {tmp, %r10091}, %rd3917; }
	add.s32 	%r10092, %r9818, %r10091;
	cvt.u64.u32 	%rd3919, %r10092;
	ld.global.u32 	%r9824, [%rd2+-76];
	// begin inline asm
	mul.lo.u32 %r9821, %r9827, %r9824;
	mul.hi.u32 %r9822, %r9827, %r9824;
	
	// end inline asm
	cvt.u64.u32 	%rd3920, %r9821;
	add.s64 	%rd3921, %rd3890, %rd3919;
	add.s64 	%rd3922, %rd3921, %rd3920;
	and.b64  	%rd3923, %rd3922, 4294967295;
	{ .reg .b32 tmp; mov.b64 {tmp, %r10093}, %rd3922; }
	add.s32 	%r10094, %r9822, %r10093;
	cvt.u64.u32 	%rd3924, %r10094;
	ld.global.u32 	%r9828, [%rd2+-72];
	// begin inline asm
	mul.lo.u32 %r9825, %r9827, %r9828;
	mul.hi.u32 %r9826, %r9827, %r9828;
	
	// end inline asm
	cvt.u64.u32 	%rd3925, %r9825;
	add.s64 	%rd3926, %rd3891, %rd3924;
	add.s64 	%rd3927, %rd3926, %rd3925;
	and.b64  	%rd3928, %rd3927, 4294967295;
	{ .reg .b32 tmp; mov.b64 {tmp, %r10095}, %rd3927; }
	add.s32 	%r10096, %r9826, %r10095;
	cvt.u64.u32 	%rd3929, %r10096;
	ld.global.u32 	%r9859, [%rd2+-80];
	ld.global.u32 	%r9832, [%rd2+-100];
	// begin inline asm
	mul.lo.u32 %r9829, %r9859, %r9832;
	mul.hi.u32 %r9830, %r9859, %r9832;
	
	// end inline asm
	cvt.u64.u32 	%rd3930, %r9829;
	add.s64 	%rd3931, %rd3898, %rd3930;
	{ .reg .b32 tmp; mov.b64 {tmp, %r10097}, %rd3931; }
	add.s32 	%r10098, %r9830, %r10097;
	cvt.u64.u32 	%rd3932, %r10098;
	ld.global.u32 	%r9836, [%rd2+-96];
	// begin inline asm
	mul.lo.u32 %r9833, %r9859, %r9836;
	mul.hi.u32 %r9834, %r9859, %r9836;
	
	// end inline asm
	cvt.u64.u32 	%rd3933, %r9833;
	add.s64 	%rd3934, %rd3903, %rd3932;
	add.s64 	%rd3935, %rd3934, %rd3933;
	and.b64  	%rd3936, %rd3935, 4294967295;
	{ .reg .b32 tmp; mov.b64 {tmp, %r10099}, %rd3935; }
	add.s32 	%r10100, %r9834, %r10099;
	cvt.u64.u32 	%rd3937, %r10100;
	ld.global.u32 	%r9840, [%rd2+-92];
	// begin inline asm
	mul.lo.u32 %r9837, %r9859, %r9840;
	mul.hi.u32 %r9838, %r9859, %r9840;
	
	// end inline asm
	cvt.u64.u32 	%rd3938, %r9837;
	add.s64 	%rd3939, %rd3908, %rd3937;
	add.s64 	%rd3940, %rd3939, %rd3938;
	and.b64  	%rd3941, %rd3940, 4294967295;
	{ .reg .b32 tmp; mov.b64 {tmp, %r10101}, %rd3940; }
	add.s32 	%r10102, %r9838, %r10101;
	cvt.u64.u32 	%rd3942, %r10102;
	ld.global.u32 	%r9844, [%rd2+-88];
	// begin inline asm
	mul.lo.u32 %r9841, %r9859, %r9844;
	mul.hi.u32 %r9842, %r9859, %r9844;
	
	// end inline asm
	cvt.u64.u32 	%rd3943, %r9841;
	add.s64 	%rd3944, %rd3913, %rd3942;
	add.s64 	%rd3945, %rd3944, %rd3943;
	and.b64  	%rd3946, %rd3945, 4294967295;
	{ .reg .b32 tmp; mov.b64 {tmp, %r10103}, %rd3945; }
	add.s32 	%r10104, %r9842, %r10103;
	cvt.u64.u32 	%rd3947, %r10104;
	ld.global.u32 	%r9848, [%rd2+-84];
	// begin inline asm
	mul.lo.u32 %r9845, %r9859, %r9848;
	mul.hi.u32 %r9846, %r9859, %r9848;
	
	// end inline asm
	cvt.u64.u32 	%rd3948, %r9845;
	add.s64 	%rd3949, %rd3918, %rd3947;
	add.s64 	%rd3950, %rd3949, %rd3948;
	and.b64  	%rd3951, %rd3950, 4294967295;
	{ .reg .b32 tmp; mov.b64 {tmp, %r10105}, %rd3950; }
	add.s32 	%r10106, %r9846, %r10105;
	cvt.u64.u32 	%rd3952, %r10106;
	ld.global.u32 	%r9852, [%rd2+-80];
	// begin inline asm
	mul.lo.u32 %r9849, %r9859, %r9852;
	mul.hi.u32 %r9850, %r9859, %r9852;
	
	// end inline asm
	cvt.u64.u32 	%rd3953, %r9849;
	add.s64 	%rd3954, %rd3923, %rd3952;
	add.s64 	%rd3955, %rd3954, %rd3953;
	and.b64  	%rd3956, %rd3955, 4294967295;
	{ .reg .b32 tmp; mov.b64 {tmp, %r10107}, %rd3955; }
	add.s32 	%r10108, %r9850, %r10107;
	cvt.u64.u32 	%rd3957, %r10108;
	ld.global.u32 	%r9856, [%rd2+-76];
	// begin inline asm
	mul.lo.u32 %r9853, %r9859, %r9856;
	mul.hi.u32 %r9854, %r9859, %r9856;
	
	// end inline asm
	cvt.u64.u32 	%rd3958, %r9853;
	add.s64 	%rd3959, %rd3928, %rd3957;
	add.s64 	%rd3960, %rd3959, %rd3958;
	and.b64  	%rd3961, %rd3960, 4294967295;
	{ .reg .b32 tmp; mov.b64 {tmp, %r10109}, %rd3960; }
	add.s32 	%r10110, %r9854, %r10109;
	cvt.u64.u32 	%rd3962, %r10110;
	ld.global.u32 	%r9860, [%rd2+-72];
	// begin inline asm
	mul.lo.u32 %r9857, %r9859, %r9860;
	mul.hi.u32 %r9858, %r9859, %r9860;
	
	// end inline asm
	cvt.u64.u32 	%rd3963, %r9857;
	add.s64 	%rd3964, %rd3929, %rd3962;
	add.s64 	%rd3965, %rd3964, %rd3963;
	and.b64  	%rd3966, %rd3965, 4294967295;
	{ .reg .b32 tmp; mov.b64 {tmp, %r10111}, %rd3965; }
	add.s32 	%r10112, %r9858, %r10111;
	cvt.u64.u32 	%rd3967, %r10112;
	ld.global.u32 	%r9891, [%rd2+-76];
	ld.global.u32 	%r9864, [%rd2+-100];
	// begin inline asm
	mul.lo.u32 %r9861, %r9891, %r9864;
	mul.hi.u32 %r9862, %r9891, %r9864;
	
	// end inline asm
	cvt.u64.u32 	%rd3968, %r9861;
	add.s64 	%rd3969, %rd3936, %rd3968;
	{ .reg .b32 tmp; mov.b64 {tmp, %r10113}, %rd3969; }
	add.s32 	%r10114, %r9862, %r10113;
	cvt.u64.u32 	%rd3970, %r10114;
	ld.global.u32 	%r9868, [%rd2+-96];
	// begin inline asm
	mul.lo.u32 %r9865, %r9891, %r9868;
	mul.hi.u32 %r9866, %r9891, %r9868;
	
	// end inline asm
	cvt.u64.u32 	%rd3971, %r9865;
	add.s64 	%rd3972, %rd3941, %rd3970;
	add.s64 	%rd3973, %rd3972, %rd3971;
	and.b64  	%rd3974, %rd3973, 4294967295;
	{ .reg .b32 tmp; mov.b64 {tmp, %r10115}, %rd3973; }
	add.s32 	%r10116, %r9866, %r10115;
	cvt.u64.u32 	%rd3975, %r10116;
	ld.global.u32 	%r9872, [%rd2+-92];
	// begin inline asm
	mul.lo.u32 %r9869, %r9891, %r9872;
	mul.hi.u32 %r9870, %r9891, %r9872;
	
	// end inline asm
	cvt.u64.u32 	%rd3976, %r9869;
	add.s64 	%rd3977, %rd3946, %rd3975;
	add.s64 	%rd3978, %rd3977, %rd3976;
	and.b64  	%rd3979, %rd3978, 4294967295;
	{ .reg .b32 tmp; mov.b64 {tmp, %r10117}, %rd3978; }
	add.s32 	%r10118, %r9870, %r10117;
	cvt.u64.u32 	%rd3980, %r10118;
	ld.global.u32 	%r9876, [%rd2+-88];
	// begin inline asm
	mul.lo.u32 %r9873, %r9891, %r9876;
	mul.hi.u32 %r9874, %r9891, %r9876;
	
	// end inline asm
	cvt.u64.u32 	%rd3981, %r9873;
	add.s64 	%rd3982, %rd3951, %rd3980;
	add.s64 	%rd3983, %rd3982, %rd3981;
	and.b64  	%rd3984, %rd3983, 4294967295;
	{ .reg .b32 tmp; mov.b64 {tmp, %r10119}, %rd3983; }
	add.s32 	%r10120, %r9874, %r10119;
	cvt.u64.u32 	%rd3985, %r10120;
	ld.global.u32 	%r9880, [%rd2+-84];
	// begin inline asm
	mul.lo.u32 %r9877, %r9891, %r9880;
	mul.hi.u32 %r9878, %r9891, %r9880;
	
	// end inline asm
	cvt.u64.u32 	%rd3986, %r9877;
	add.s64 	%rd3987, %rd3956, %rd3985;
	add.s64 	%rd3988, %rd3987, %rd3986;
	and.b64  	%rd3989, %rd3988, 4294967295;
	{ .reg .b32 tmp; mov.b64 {tmp, %r10121}, %rd3988; }
	add.s32 	%r10122, %r9878, %r10121;
	cvt.u64.u32 	%rd3990, %r10122;
	ld.global.u32 	%r9884, [%rd2+-80];
	// begin inline asm
	mul.lo.u32 %r9881, %r9891, %r9884;
	mul.hi.u32 %r9882, %r9891, %r9884;
	
	// end inline asm
	cvt.u64.u32 	%rd3991, %r9881;
	add.s64 	%rd3992, %rd3961, %rd3990;
	add.s64 	%rd3993, %rd3992, %rd3991;
	and.b64  	%rd3994, %rd3993, 4294967295;
	{ .reg .b32 tmp; mov.b64 {tmp, %r10123}, %rd3993; }
	add.s32 	%r10124, %r9882, %r10123;
	cvt.u64.u32 	%rd3995, %r10124;
	ld.global.u32 	%r9888, [%rd2+-76];
	// begin inline asm
	mul.lo.u32 %r9885, %r9891, %r9888;
	mul.hi.u32 %r9886, %r9891, %r9888;
	
	// end inline asm
	cvt.u64.u32 	%rd3996, %r9885;
	add.s64 	%rd3997, %rd3966, %rd3995;
	add.s64 	%rd3998, %rd3997, %rd3996;
	and.b64  	%rd3999, %rd3998, 4294967295;
	{ .reg .b32 tmp; mov.b64 {tmp, %r10125}, %rd3998; }
	add.s32 	%r10126, %r9886, %r10125;
	cvt.u64.u32 	%rd4000, %r10126;
	ld.global.u32 	%r9892, [%rd2+-72];
	// begin inline asm
	mul.lo.u32 %r9889, %r9891, %r9892;
	mul.hi.u32 %r9890, %r9891, %r9892;
	
	// end inline asm
	cvt.u64.u32 	%rd4001, %r9889;
	add.s64 	%rd4002, %rd3967, %rd4000;
	add.s64 	%rd4003, %rd4002, %rd4001;
	and.b64  	%rd4004, %rd4003, 4294967295;
	{ .reg .b32 tmp; mov.b64 {tmp, %r10127}, %rd4003; }
	add.s32 	%r10128, %r9890, %r10127;
	cvt.u64.u32 	%rd4005, %r10128;
	ld.global.u32 	%r9923, [%rd2+-72];
	ld.global.u32 	%r9896, [%rd2+-100];
	// begin inline asm
	mul.lo.u32 %r9893, %r9923, %r9896;
	mul.hi.u32 %r9894, %r9923, %r9896;
	
	// end inline asm
	cvt.u64.u32 	%rd4006, %r9893;
	add.s64 	%rd4007, %rd3974, %rd4006;
	{ .reg .b32 tmp; mov.b64 {tmp, %r10129}, %rd4007; }
	add.s32 	%r10130, %r9894, %r10129;
	cvt.u64.u32 	%rd4008, %r10130;
	ld.global.u32 	%r9900, [%rd2+-96];
	// begin inline asm
	mul.lo.u32 %r9897, %r9923, %r9900;
	mul.hi.u32 %r9898, %r9923, %r9900;
	
	// end inline asm
	cvt.u64.u32 	%rd4009, %r9897;
	add.s64 	%rd4010, %rd3979, %rd4008;
	add.s64 	%rd4011, %rd4010, %rd4009;
	{ .reg .b32 tmp; mov.b64 {tmp, %r10131}, %rd4011; }
	add.s32 	%r10132, %r9898, %r10131;
	cvt.u64.u32 	%rd4012, %r10132;
	ld.global.u32 	%r9904, [%rd2+-92];
	// begin inline asm
	mul.lo.u32 %r9901, %r9923, %r9904;
	mul.hi.u32 %r9902, %r9923, %r9904;
	
	// end inline asm
	cvt.u64.u32 	%rd4013, %r9901;
	add.s64 	%rd4014, %rd3984, %rd4012;
	add.s64 	%rd4015, %rd4014, %rd4013;
	{ .reg .b32 tmp; mov.b64 {tmp, %r10133}, %rd4015; }
	add.s32 	%r10134, %r9902, %r10133;
	cvt.u64.u32 	%rd4016, %r10134;
	ld.global.u32 	%r9908, [%rd2+-88];
	// begin inline asm
	mul.lo.u32 %r9905, %r9923, %r9908;
	mul.hi.u32 %r9906, %r9923, %r9908;
	
	// end inline asm
	cvt.u64.u32 	%rd4017, %r9905;
	add.s64 	%rd4018, %rd3989, %rd4016;
	add.s64 	%rd4019, %rd4018, %rd4017;
	{ .reg .b32 tmp; mov.b64 {tmp, %r10135}, %rd4019; }
	add.s32 	%r10136, %r9906, %r10135;
	cvt.u64.u32 	%rd4020, %r10136;
	ld.global.u32 	%r9912, [%rd2+-84];
	// begin inline asm
	mul.lo.u32 %r9909, %r9923, %r9912;
	mul.hi.u32 %r9910, %r9923, %r9912;
	
	// end inline asm
	cvt.u64.u32 	%rd4021, %r9909;
	add.s64 	%rd4022, %rd3994, %rd4020;
	add.s64 	%rd4023, %rd4022, %rd4021;
	{ .reg .b32 tmp; mov.b64 {tmp, %r10137}, %rd4023; }
	add.s32 	%r10138, %r9910, %r10137;
	cvt.u64.u32 	%rd4024, %r10138;
	ld.global.u32 	%r9916, [%rd2+-80];
	// begin inline asm
	mul.lo.u32 %r9913, %r9923, %r9916;
	mul.hi.u32 %r9914, %r9923, %r9916;
	
	// end inline asm
	cvt.u64.u32 	%rd4025, %r9913;
	add.s64 	%rd4026, %rd3999, %rd4024;
	add.s64 	%rd4027, %rd4026, %rd4025;
	{ .reg .b32 tmp; mov.b64 {tmp, %r10139}, %rd4027; }
	add.s32 	%r10140, %r9914, %r10139;
	cvt.u64.u32 	%rd4028, %r10140;
	ld.global.u32 	%r9920, [%rd2+-76];
	// begin inline asm
	mul.lo.u32 %r9917, %r9923, %r9920;
	mul.hi.u32 %r9918, %r9923, %r9920;
	
	// end inline asm
	cvt.u64.u32 	%rd4029, %r9917;
	add.s64 	%rd4030, %rd4004, %rd4028;
	add.s64 	%rd4031, %rd4030, %rd4029;
	{ .reg .b32 tmp; mov.b64 {tmp, %r10141}, %rd4031; }
	add.s32 	%r10142, %r9918, %r10141;
	cvt.u64.u32 	%rd4032, %r10142;
	ld.global.u32 	%r9924, [%rd2+-72];
	// begin inline asm
	mul.lo.u32 %r9921, %r9923, %r9924;
	mul.hi.u32 %r9922, %r9923, %r9924;
	
	// end inline asm
	cvt.u64.u32 	%rd4033, %r9921;
	add.s64 	%rd4034, %rd4005, %rd4032;
	add.s64 	%rd4035, %rd4034, %rd4033;
	{ .reg .b32 tmp; mov.b64 {tmp, %r10143}, %rd4035; }
	add.s32 	%r10009, %r9922, %r10143;
	cvt.u32.u64 	%r19953, %rd3779;
	cvt.u32.u64 	%r19954, %rd3817;
	cvt.u32.u64 	%r19955, %rd3855;
	cvt.u32.u64 	%r19956, %rd3893;
	cvt.u32.u64 	%r19957, %rd3931;
	cvt.u32.u64 	%r19958, %rd3969;
	cvt.u32.u64 	%r19959, %rd4007;
	cvt.u32.u64 	%r10002, %rd4011;
	cvt.u32.u64 	%r10003, %rd4015;
	cvt.u32.u64 	%r10004, %rd4019;
	cvt.u32.u64 	%r10005, %rd4023;
	cvt.u32.u64 	%r10006, %rd4027;
	cvt.u32.u64 	%r10007, %rd4031;
	cvt.u32.u64 	%r10008, %rd4035;
	mov.b32 	%r9963, 977;
	mov.b32 	%r10001, 0;
	// begin inline asm
	mad.lo.cc.u32 %r9925, %r10002, %r9963, %r10001;
	madc.hi.u32 %r9926, %r10002, %r9963, 0;
	
	// end inline asm
	// begin inline asm
	mad.lo.cc.u32 %r9930, %r10003, %r9963, %r9926;
	madc.hi.u32 %r9931, %r10003, %r9963, 0;
	
	// end inline asm
	// begin inline asm
	mad.lo.cc.u32 %r9935, %r10004, %r9963, %r9931;
	madc.hi.u32 %r9936, %r10004, %r9963, 0;
	
	// end inline asm
	// begin inline asm
	mad.lo.cc.u32 %r9940, %r10005, %r9963, %r9936;
	madc.hi.u32 %r9941, %r10005, %r9963, 0;
	
	// end inline asm
	// begin inline asm
	mad.lo.cc.u32 %r9945, %r10006, %r9963, %r9941;
	madc.hi.u32 %r9946, %r10006, %r9963, 0;
	
	// end inline asm
	// begin inline asm
	mad.lo.cc.u32 %r9950, %r10007, %r9963, %r9946;
	madc.hi.u32 %r9951, %r10007, %r9963, 0;
	
	// end inline asm
	// begin inline asm
	mad.lo.cc.u32 %r9955, %r10008, %r9963, %r9951;
	madc.hi.u32 %r9956, %r10008, %r9963, 0;
	
	// end inline asm
	// begin inline asm
	mad.lo.cc.u32 %r9960, %r10009, %r9963, %r9956;
	madc.hi.u32 %r9961, %r10009, %r9963, 0;
	
	// end inline asm
	mov.u32 	%r10000, %r10001;
	// begin inline asm
	add.cc.u32 %r19952, %r19952, %r9925;
	addc.cc.u32 %r19953, %r19953, %r9930;
	addc.cc.u32 %r19954, %r19954, %r9935;
	addc.cc.u32 %r19955, %r19955, %r9940;
	addc.cc.u32 %r19956, %r19956, %r9945;
	addc.cc.u32 %r19957, %r19957, %r9950;
	addc.cc.u32 %r19958, %r19958, %r9955;
	addc.cc.u32 %r19959, %r19959, %r9960;
	addc.u32 %r10000, %r10000, %r9961;
	
	// end inline asm
	// begin inline asm
	add.cc.u32 %r19952, %r19952, %r10001;
	addc.cc.u32 %r19953, %r19953, %r10002;
	addc.cc.u32 %r19954, %r19954, %r10003;
	addc.cc.u32 %r19955, %r19955, %r10004;
	addc.cc.u32 %r19956, %r19956, %r10005;
	addc.cc.u32 %r19957, %r19957, %r10006;
	addc.cc.u32 %r19958, %r19958, %r10007;
	addc.cc.u32 %r19959, %r19959, %r10008;
	addc.u32 %r10000, %r10000, %r10009;
	
	// end inline asm
	setp.eq.s32 	%p559, %r10000, 0;
	mov.pred 	%p1276, 0;
	@%p559 bra 	$L__BB0_439;
	mov.b32 	%r10147, 977;
	// begin inline asm
	mul.lo.u32 %r10148, %r10000, %r10147;
	mul.hi.u32 %r10149, %r10000, %r10147;
	
	// end inline asm
	mov.b32 	%r10183, 0;
	mov.u32 	%r10150, %r10183;
	mov.u32 	%r10151, %r10183;
	mov.u32 	%r10152, %r10183;
	mov.u32 	%r10153, %r10183;
	mov.u32 	%r10154, %r10183;
	mov.u32 	%r10155, %r10183;
	mov.u32 	%r10156, %r10183;
	// begin inline asm
	add.cc.u32 %r10148, %r10148, %r10156;
	addc.cc.u32 %r10149, %r10149, %r10000;
	addc.cc.u32 %r10150, %r10150, %r10156;
	addc.cc.u32 %r10151, %r10151, %r10156;
	addc.cc.u32 %r10152, %r10152, %r10156;
	addc.cc.u32 %r10153, %r10153, %r10156;
	addc.cc.u32 %r10154, %r10154, %r10156;
	addc.cc.u32 %r10155, %r10155, %r10156;
	addc.u32 %r10156, %r10156, %r10156;
	
	// end inline asm
	// begin inline asm
	add.cc.u32 %r19952, %r19952, %r10148;
	addc.cc.u32 %r19953, %r19953, %r10149;
	addc.cc.u32 %r19954, %r19954, %r10150;
	addc.cc.u32 %r19955, %r19955, %r10151;
	addc.cc.u32 %r19956, %r19956, %r10152;
	addc.cc.u32 %r19957, %r19957, %r10153;
	addc.cc.u32 %r19958, %r19958, %r10154;
	addc.cc.u32 %r19959, %r19959, %r10155;
	addc.u32 %r10183, %r10183, %r10156;
	
	// end inline asm
	setp.ne.s32 	%p1276, %r10183, 0;
$L__BB0_439:
	setp.gt.u32 	%p560, %r19959, %r20392;
	or.pred  	%p561, %p1276, %p560;
	@%p561 bra 	$L__BB0_453;
	setp.lt.u32 	%p562, %r19959, %r20392;
	@%p562 bra 	$L__BB0_454;
	setp.gt.u32 	%p563, %r19958, %r335;
	@%p563 bra 	$L__BB0_453;
	setp.lt.u32 	%p564, %r19958, %r335;
	@%p564 bra 	$L__BB0_454;
	setp.gt.u32 	%p565, %r19957, %r334;
	@%p565 bra 	$L__BB0_453;
	setp.lt.u32 	%p566, %r19957, %r334;
	@%p566 bra 	$L__BB0_454;
	setp.gt.u32 	%p567, %r19956, %r464;
	@%p567 bra 	$L__BB0_453;
	setp.lt.u32 	%p568, %r19956, %r464;
	@%p568 bra 	$L__BB0_454;
	setp.gt.u32 	%p569, %r19955, %r465;
	@%p569 bra 	$L__BB0_453;
	setp.lt.u32 	%p570, %r19955, %r465;
	@%p570 bra 	$L__BB0_454;
	setp.gt.u32 	%p571, %r19954, %r463;
	@%p571 bra 	$L__BB0_453;
	setp.lt.u32 	%p572, %r19954, %r463;
	@%p572 bra 	$L__BB0_454;
	setp.gt.u32 	%p573, %r19953, %r333;
	@%p573 bra 	$L__BB0_453;
	setp.lt.u32 	%p574, %r19953, %r333;
	setp.lt.u32 	%p575, %r19952, %r466;
	or.pred  	%p576, %p574, %p575;
	@%p576 bra 	$L__BB0_454;
$L__BB0_453:
	// begin inline asm
	sub.cc.u32 %r19952, %r19952, %r466;
	subc.cc.u32 %r19953, %r19953, %r333;
	subc.cc.u32 %r19954, %r19954, %r463;
	subc.cc.u32 %r19955, %r19955, %r465;
	subc.cc.u32 %r19956, %r19956, %r464;
	subc.cc.u32 %r19957, %r19957, %r334;
	subc.cc.u32 %r19958, %r19958, %r335;
	subc.u32 %r19959, %r19959, %r20392;
	
	// end inline asm
$L__BB0_454:
	setp.gt.u32 	%p577, %r19959, %r20392;
	@%p577 bra 	$L__BB0_467;
	bra.uni 	$L__BB0_468;
$L__BB0_455:
	setp.gt.u32 	%p579, %r19958, %r335;
	@%p579 bra 	$L__BB0_467;
	setp.lt.u32 	%p580, %r19958, %r335;
	@%p580 bra 	$L__BB0_469;
	setp.gt.u32 	%p581, %r19957, %r334;
	@%p581 bra 	$L__BB0_467;
	setp.lt.u32 	%p582, %r19957, %r334;
	@%p582 bra 	$L__BB0_469;
	setp.gt.u32 	%p583, %r19956, %r464;
	@%p583 bra 	$L__BB0_467;
	setp.lt.u32 	%p584, %r19956, %r464;
	@%p584 bra 	$L__BB0_469;
	setp.gt.u32 	%p585, %r19955, %r465;
	@%p585 bra 	$L__BB0_467;
	setp.lt.u32 	%p586, %r19955, %r465;
	@%p586 bra 	$L__BB0_469;
	setp.gt.u32 	%p587, %r19954, %r463;
	@%p587 bra 	$L__BB0_467;
	setp.lt.u32 	%p588, %r19954, %r463;
	@%p588 bra 	$L__BB0_469;
	setp.gt.u32 	%p589, %r19953, %r333;
	@%p589 bra 	$L__BB0_467;
	setp.lt.u32 	%p590, %r19953, %r333;
	setp.lt.u32 	%p591, %r19952, %r466;
	or.pred  	%p592, %p590, %p591;
	@%p592 bra 	$L__BB0_469;
$L__BB0_467:
	// begin inline asm
	sub.cc.u32 %r19952, %r19952, %r466;
	subc.cc.u32 %r19953, %r19953, %r333;
	subc.cc.u32 %r19954, %r19954, %r463;
	subc.cc.u32 %r19955, %r19955, %r465;
	subc.cc.u32 %r19956, %r19956, %r464;
	subc.cc.u32 %r19957, %r19957, %r334;
	subc.cc.u32 %r19958, %r19958, %r335;
	subc.u32 %r19959, %r19959, %r20392;
	
	// end inline asm
	bra.uni 	$L__BB0_469;
$L__BB0_468:
	setp.lt.u32 	%p578, %r19959, %r20392;
	@%p578 bra 	$L__BB0_469;
	bra.uni 	$L__BB0_455;
$L__BB0_469:
	mov.b32 	%r10477, 3;
	// begin inline asm
	mul.lo.u32 %r19976, %r19952, %r10477;
	mul.hi.u32 %r10251, %r19952, %r10477;
	
	// end inline asm
	cvt.u64.u32 	%rd4036, %r10251;
	mov.b32 	%r10582, 0;
	// begin inline asm
	mul.lo.u32 %r10254, %r19952, %r10582;
	mul.hi.u32 %r10255, %r19952, %r10582;
	
	// end inline asm
	cvt.u64.u32 	%rd4037, %r10254;
	add.s64 	%rd4038, %rd4036, %rd4037;
	and.b64  	%rd4039, %rd4038, 4294967295;
	{ .reg .b32 tmp; mov.b64 {tmp, %r10600}, %rd4038; }
	add.s32 	%r10601, %r10255, %r10600;
	cvt.u64.u32 	%rd4040, %r10601;
	// begin inline asm
	mul.lo.u32 %r10258, %r19952, %r10582;
	mul.hi.u32 %r10259, %r19952, %r10582;
	
	// end inline asm
	cvt.u64.u32 	%rd4041, %r10258;
	add.s64 	%rd4042, %rd4040, %rd4041;
	and.b64  	%rd4043, %rd4042, 4294967295;
	{ .reg .b32 tmp; mov.b64 {tmp, %r10602}, %rd4042; }
	add.s32 	%r10603, %r10259, %r10602;
	cvt.u64.u32 	%rd4044, %r10603;
	// begin inline asm
	mul.lo.u32 %r10262, %r19952, %r10582;
	mul.hi.u32 %r10263, %r19952, %r10582;
	
	// end inline asm
	cvt.u64.u32 	%rd4045, %r10262;
	add.s64 	%rd4046, %rd4044, %rd4045;
	and.b64  	%rd4047, %rd4046, 4294967295;
	{ .reg .b32 tmp; mov.b64 {tmp, %r10604}, %rd4046; }
	add.s32 	%r10605, %r10263, %r10604;
	cvt.u64.u32 	%rd4048, %r10605;
	// begin inline asm
	mul.lo.u32 %r10266, %r19952, %r10582;
	mul.hi.u32 %r10267, %r19952, %r10582;
	
	// end inline asm
	cvt.u64.u32 	%rd4049, %r10266;
	add.s64 	%rd4050, %rd4048, %rd4049;
	and.b64  	%rd4051, %rd4050, 4294967295;
	{ .reg .b32 tmp; mov.b64 {tmp, %r10606}, %rd4050; }
	add.s32 	%r10607, %r10267, %r10606;
	cvt.u64.u32 	%rd4052, %r10607;
	// begin inline asm
	mul.lo.u32 %r10270, %r19952, %r10582;
	mul.hi.u32 %r10271, %r19952, %r10582;
	
	// end inline asm
	cvt.u64.u32 	%rd4053, %r10270;
	add.s64 	%rd4054, %rd4052, %rd4053;
	and.b64  	%rd4055, %rd4054, 4294967295;
	{ .reg .b32 tmp; mov.b64 {tmp, %r10608}, %rd4054; }
	add.s32 	%r10609, %r10271, %r10608;
	cvt.u64.u32 	%rd4056, %r10609;
	// begin inline asm
	mul.lo.u32 %r10274, %r19952, %r10582;
	mul.hi.u32 %r10275, %r19952, %r10582;
	
	// end inline asm
	cvt.u64.u32 	%rd4057, %r10274;
	add.s64 	%rd4058, %rd4056, %rd4057;
	and.b64  	%rd4059, %rd4058, 4294967295;
	{ .reg .b32 tmp; mov.b64 {tmp, %r10610}, %rd4058; }
	add.s32 	%r10611, %r10275, %r10610;
	cvt.u64.u32 	%rd4060, %r10611;
	// begin inline asm
	mul.lo.u32 %r10278, %r19952, %r10582;
	mul.hi.u32 %r10279, %r19952, %r10582;
	
	// end inline asm
	cvt.u64.u32 	%rd4061, %r10278;
	add.s64 	%rd4062, %rd4060, %rd4061;
	and.b64  	%rd4063, %rd4062, 4294967295;
	{ .reg .b32 tmp; mov.b64 {tmp, %r10612}, %rd4062; }
	add.s32 	%r10613, %r10279, %r10612;
	cvt.u64.u32 	%rd4064, %r10613;
	// begin inline asm
	mul.lo.u32 %r10282, %r19953, %r10477;
	mul.hi.u32 %r10283, %r19953, %r10477;
	
	// end inline asm
	cvt.u64.u32 	%rd4065, %r10282;
	add.s64 	%rd4066, %rd4039, %rd4065;
	{ .reg .b32 tmp; mov.b64 {tmp, %r10614}, %rd4066; }
	add.s32 	%r10615, %r10283, %r10614;
	cvt.u64.u32 	%rd4067, %r10615;
	// begin inline asm
	mul.lo.u32 %r10286, %r19953, %r10582;
	mul.hi.u32 %r10287, %r19953, %r10582;
	
	// end inline asm
	cvt.u64.u32 	%rd4068, %r10286;
	add.s64 	%rd4069, %rd4043, %rd4067;
	add.s64 	%rd4070, %rd4069, %rd4068;
	and.b64  	%rd4071, %rd4070, 4294967295;
	{ .reg .b32 tmp; mov.b64 {tmp, %r10616}, %rd4070; }
	add.s32 	%r10617, %r10287, %r10616;
	cvt.u64.u32 	%rd4072, %r10617;
	// begin inline asm
	mul.lo.u32 %r10290, %r19953, %r10582;
	mul.hi.u32 %r10291, %r19953, %r10582;
	
	// end inline asm
	cvt.u64.u32 	%rd4073, %r10290;
	add.s64 	%rd4074, %rd4047, %rd4072;
	add.s64 	%rd4075, %rd4074, %rd4073;
	and.b64  	%rd4076, %rd4075, 4294967295;
	{ .reg .b32 tmp; mov.b64 {tmp, %r10618}, %rd4075; }
	add.s32 	%r10619, %r10291, %r10618;
	cvt.u64.u32 	%rd4077, %r10619;
	// begin inline asm
	mul.lo.u32 %r10294, %r19953, %r10582;
	mul.hi.u32 %r10295, %r19953, %r10582;
	
	// end inline asm
	cvt.u64.u32 	%rd4078, %r10294;
	add.s64 	%rd4079, %rd4051, %rd4077;
	add.s64 	%rd4080, %rd4079, %rd4078;
	and.b64  	%rd4081, %rd4080, 4294967295;
	{ .reg .b32 tmp; mov.b64 {tmp, %r10620}, %rd4080; }
	add.s32 	%r10621, %r10295, %r10620;
	cvt.u64.u32 	%rd4082, %r10621;
	// begin inline asm
	mul.lo.u32 %r10298, %r19953, %r10582;
	mul.hi.u32 %r10299, %r19953, %r10582;
	
	// end inline asm
	cvt.u64.u32 	%rd4083, %r10298;
	add.s64 	%rd4084, %rd4055, %rd4082;
	add.s64 	%rd4085, %rd4084, %rd4083;
	and.b64  	%rd4086, %rd4085, 4294967295;
	{ .reg .b32 tmp; mov.b64 {tmp, %r10622}, %rd4085; }
	add.s32 	%r10623, %r10299, %r10622;
	cvt.u64.u32 	%rd4087, %r10623;
	// begin inline asm
	mul.lo.u32 %r10302, %r19953, %r10582;
	mul.hi.u32 %r10303, %r19953, %r10582;
	
	// end inline asm
	cvt.u64.u32 	%rd4088, %r10302;
	add.s64 	%rd4089, %rd4059, %rd4087;
	add.s64 	%rd4090, %rd4089, %rd4088;
	and.b64  	%rd4091, %rd4090, 4294967295;
	{ .reg .b32 tmp; mov.b64 {tmp, %r10624}, %rd4090; }
	add.s32 	%r10625, %r10303, %r10624;
	cvt.u64.u32 	%rd4092, %r10625;
	// begin inline asm
	mul.lo.u32 %r10306, %r19953, %r10582;
	mul.hi.u32 %r10307, %r19953, %r10582;
	
	// end inline asm
	cvt.u64.u32 	%rd4093, %r10306;
	add.s64 	%rd4094, %rd4063, %rd4092;
	add.s64 	%rd4095, %rd4094, %rd4093;
	and.b64  	%rd4096, %rd4095, 4294967295;
	{ .reg .b32 tmp; mov.b64 {tmp, %r10626}, %rd4095; }
	add.s32 	%r10627, %r10307, %r10626;
	cvt.u64.u32 	%rd4097, %r10627;
	// begin inline asm
	mul.lo.u32 %r10310, %r19953, %r10582;
	mul.hi.u32 %r10311, %r19953, %r10582;
	
	// end inline asm
	cvt.u64.u32 	%rd4098, %r10310;
	add.s64 	%rd4099, %rd4064, %rd4097;
	add.s64 	%rd4100, %rd4099, %rd4098;
	and.b64  	%rd4101, %rd4100, 4294967295;
	{ .reg .b32 tmp; mov.b64 {tmp, %r10628}, %rd4100; }
	add.s32 	%r10629, %r10311, %r10628;
	cvt.u64.u32 	%rd4102, %r10629;
	// begin inline asm
	mul.lo.u32 %r10314, %r19954, %r10477;
	mul.hi.u32 %r10315, %r19954, %r10477;
	
	// end inline asm
	cvt.u64.u32 	%rd4103, %r10314;
	add.s64 	%rd4104, %rd4071, %rd4103;
	{ .reg .b32 tmp; mov.b64 {tmp, %r10630}, %rd4104; }
	add.s32 	%r10631, %r10315, %r10630;
	cvt.u64.u32 	%rd4105, %r10631;
	// begin inline asm
	mul.lo.u32 %r10318, %r19954, %r10582;
	mul.hi.u32 %r10319, %r19954, %r10582;
	
	// end inline asm
	cvt.u64.u32 	%rd4106, %r10318;
	add.s64 	%rd4107, %rd4076, %rd4105;
	add.s64 	%rd4108, %rd4107, %rd4106;
	and.b64  	%rd4109, %rd4108, 4294967295;
	{ .reg .b32 tmp; mov.b64 {tmp, %r10632}, %rd4108; }
	add.s32 	%r10633, %r10319, %r10632;
	cvt.u64.u32 	%rd4110, %r10633;
	// begin inline asm
	mul.lo.u32 %r10322, %r19954, %r10582;
	mul.hi.u32 %r10323, %r19954, %r10582;
	
	// end inline asm
	cvt.u64.u32 	%rd4111, %r10322;
	add.s64 	%rd4112, %rd4081, %rd4110;
	add.s64 	%rd4113, %rd4112, %rd4111;
	and.b64  	%rd4114, %rd4113, 4294967295;
	{ .reg .b32 tmp; mov.b64 {tmp, %r10634}, %rd4113; }
	add.s32 	%r10635, %r10323, %r10634;
	cvt.u64.u32 	%rd4115, %r10635;
	// begin inline asm
	mul.lo.u32 %r10326, %r19954, %r10582;
	mul.hi.u32 %r10327, %r19954, %r10582;
	
	// end inline asm
	cvt.u64.u32 	%rd4116, %r10326;
	add.s64 	%rd4117, %rd4086, %rd4115;
	add.s64 	%rd4118, %rd4117, %rd4116;
	and.b64  	%rd4119, %rd4118, 4294967295;
	{ .reg .b32 tmp; mov.b64 {tmp, %r10636}, %rd4118; }
	add.s32 	%r10637, %r10327, %r10636;
	cvt.u64.u32 	%rd4120, %r10637;
	// begin inline asm
	mul.lo.u32 %r10330, %r19954, %r10582;
	mul.hi.u32 %r10331, %r19954, %r10582;
	
	// end inline asm
	cvt.u64.u32 	%rd4121, %r10330;
	add.s64 	%rd4122, %rd4091, %rd4120;
	add.s64 	%rd4123, %rd4122, %rd4121;
	and.b64  	%rd4124, %rd4123, 4294967295;
	{ .reg .b32 tmp; mov.b64 {tmp, %r10638}, %rd4123; }
	add.s32 	%r10639, %r10331, %r10638;
	cvt.u64.u32 	%rd4125, %r10639;
	// begin inline asm
	mul.lo.u32 %r10334, %r19954, %r10582;
	mul.hi.u32 %r10335, %r19954, %r10582;
	
	// end inline asm
	cvt.u64.u32 	%rd4126, %r10334;
	add.s64 	%rd4127, %rd4096, %rd4125;
	add.s64 	%rd4128, %rd4127, %rd4126;
	and.b64  	%rd4129, %rd4128, 4294967295;
	{ .reg .b32 tmp; mov.b64 {tmp, %r10640}, %rd4128; }
	add.s32 	%r10641, %r10335, %r10640;
	cvt.u64.u32 	%rd4130, %r10641;
	// begin inline asm
	mul.lo.u32 %r10338, %r19954, %r10582;
	mul.hi.u32 %r10339, %r19954, %r10582;
	
	// end inline asm
	cvt.u64.u32 	%rd4131, %r10338;
	add.s64 	%rd4132, %rd4101, %rd4130;
	add.s64 	%rd4133, %rd4132, %rd4131;
	and.b64  	%rd4134, %rd4133, 4294967295;
	{ .reg .b32 tmp; mov.b64 {tmp, %r10642}, %rd4133; }
	add.s32 	%r10643, %r10339, %r10642;
	cvt.u64.u32 	%rd4135, %r10643;
	// begin inline asm
	mul.lo.u32 %r10342, %r19954, %r10582;
	mul.hi.u32 %r10343, %r19954, %r10582;
	
	// end inline asm
	cvt.u64.u32 	%rd4136, %r10342;
	add.s64 	%rd4137, %rd4102, %rd4135;
	add.s64 	%rd4138, %rd4137, %rd4136;
	and.b64  	%rd4139, %rd4138, 4294967295;
	{ .reg .b32 tmp; mov.b64 {tmp, %r10644}, %rd4138; }
	add.s32 	%r10645, %r10343, %r10644;
	cvt.u64.u32 	%rd4140, %r10645;
	// begin inline asm
	mul.lo.u32 %r10346, %r19955, %r10477;
	mul.hi.u32 %r10347, %r19955, %r10477;
	
	// end inline asm
	cvt.u64.u32 	%rd4141, %r10346;
	add.s64 	%rd4142, %rd4109, %rd4141;
	{ .reg .b32 tmp; mov.b64 {tmp, %r10646}, %rd4142; }
	add.s32 	%r10647, %r10347, %r10646;
	cvt.u64.u32 	%rd4143, %r10647;
	// begin inline asm
	mul.lo.u32 %r10350, %r19955, %r10582;
	mul.hi.u32 %r10351, %r19955, %r10582;
	
	// end inline asm
	cvt.u64.u32 	%rd4144, %r10350;
	add.s64 	%rd4145, %rd4114, %rd4143;
	add.s64 	%rd4146, %rd4145, %rd4144;
	and.b64  	%rd4147, %rd4146, 4294967295;
	{ .reg .b32 tmp; mov.b64 {tmp, %r10648}, %rd4146; }
	add.s32 	%r10649, %r10351, %r10648;
	cvt.u64.u32 	%rd4148, %r10649;
	// begin inline asm
	mul.lo.u32 %r10354, %r19955, %r10582;
	mul.hi.u32 %r10355, %r19955, %r10582;
	
	// end inline asm
	cvt.u64.u32 	%rd4149, %r10354;
	add.s64 	%rd4150, %rd4119, %rd4148;
	add.s64 	%rd4151, %rd4150, %rd4149;
	and.b64  	%rd4152, %rd4151, 4294967295;
	{ .reg .b32 tmp; mov.b64 {tmp, %r10650}, %rd4151; }
	add.s32 	%r10651, %r10355, %r10650;
	cvt.u64.u32 	%rd4153, %r10651;
	// begin inline asm
	mul.lo.u32 %r10358, %r19955, %r10582;
	mul.hi.u32 %r10359, %r19955, %r10582;
	
	// end inline asm
	cvt.u64.u32 	%rd4154, %r10358;
	add.s64 	%rd4155, %rd4124, %rd4153;
	add.s64 	%rd4156, %rd4155, %rd4154;
	and.b64  	%rd4157, %rd4156, 4294967295;
	{ .reg .b32 tmp; mov.b64 {tmp, %r10652}, %rd4156; }
	add.s32 	%r10653, %r10359, %r10652;
	cvt.u64.u32 	%rd4158, %r10653;
	// begin inline asm
	mul.lo.u32 %r10362, %r19955, %r10582;
	mul.hi.u32 %r10363, %r19955, %r10582;
	
	// end inline asm
	cvt.u64.u32 	%rd4159, %r10362;
	add.s64 	%rd4160, %rd4129, %rd4158;
	add.s64 	%rd4161, %rd4160, %rd4159;
	and.b64  	%rd4162, %rd4161, 4294967295;
	{ .reg .b32 tmp; mov.b64 {tmp, %r10654}, %rd4161; }
	add.s32 	%r10655, %r10363, %r10654;
	cvt.u64.u32 	%rd4163, %r10655;
	// begin inline asm
	mul.lo.u32 %r10366, %r19955, %r10582;
	mul.hi.u32 %r10367, %r19955, %r10582;
	
	// end inline asm
	cvt.u64.u32 	%rd4164, %r10366;
	add.s64 	%rd4165, %rd4134, %rd4163;
	add.s64 	%rd4166, %rd4165, %rd4164;
	and.b64  	%rd4167, %rd4166, 4294967295;
	{ .reg .b32 tmp; mov.b64 {tmp, %r10656}, %rd4166; }
	add.s32 	%r10657, %r10367, %r10656;
	cvt.u64.u32 	%rd4168, %r10657;
	// begin inline asm
	mul.lo.u32 %r10370, %r19955, %r10582;
	mul.hi.u32 %r10371, %r19955, %r10582;
	
	// end inline asm
	cvt.u64.u32 	%rd4169, %r10370;
	add.s64 	%rd4170, %rd4139, %rd4168;
	add.s64 	%rd4171, %rd4170, %rd4169;
	and.b64  	%rd4172, %rd4171, 4294967295;
	{ .reg .b32 tmp; mov.b64 {tmp, %r10658}, %rd4171; }
	add.s32 	%r10659, %r10371, %r10658;
	cvt.u64.u32 	%rd4173, %r10659;
	// begin inline asm
	mul.lo.u32 %r10374, %r19955, %r10582;
	mul.hi.u32 %r10375, %r19955, %r10582;
	
	// end inline asm
	cvt.u64.u32 	%rd4174, %r10374;
	add.s64 	%rd4175, %rd4140, %rd4173;
	add.s64 	%rd4176, %rd4175, %rd4174;
	and.b64  	%rd4177, %rd4176, 4294967295;
	{ .reg .b32 tmp; mov.b64 {tmp, %r10660}, %rd4176; }
	add.s32 	%r10661, %r10375, %r10660;
	cvt.u64.u32 	%rd4178, %r10661;
	// begin inline asm
	mul.lo.u32 %r10378, %r19956, %r10477;
	mul.hi.u32 %r10379, %r19956, %r10477;
	
	// end inline asm
	cvt.u64.u32 	%rd4179, %r10378;
	add.s64 	%rd4180, %rd4147, %rd4179;
	{ .reg .b32 tmp; mov.b64 {tmp, %r10662}, %rd4180; }
	add.s32 	%r10663, %r10379, %r10662;
	cvt.u64.u32 	%rd4181, %r10663;
	// begin inline asm
	mul.lo.u32 %r10382, %r19956, %r10582;
	mul.hi.u32 %r10383, %r19956, %r10582;
	
	// end inline asm
	cvt.u64.u32 	%rd4182, %r10382;
	add.s64 	%rd4183, %rd4152, %rd4181;
	add.s64 	%rd4184, %rd4183, %rd4182;
	and.b64  	%rd4185, %rd4184, 4294967295;
	{ .reg .b32 tmp; mov.b64 {tmp, %r10664}, %rd4184; }
	add.s32 	%r10665, %r10383, %r10664;
	cvt.u64.u32 	%rd4186, %r10665;
	// begin inline asm
	mul.lo.u32 %r10386, %r19956, %r10582;
	mul.hi.u32 %r10387, %r19956, %r10582;
	
	// end inline asm
	cvt.u64.u32 	%rd4187, %r10386;
	add.s64 	%rd4188, %rd4157, %rd4186;
	add.s64 	%rd4189, %rd4188, %rd4187;
	and.b64  	%rd4190, %rd4189, 4294967295;
	{ .reg .b32 tmp; mov.b64 {tmp, %r10666}, %rd4189; }
	add.s32 	%r10667, %r10387, %r10666;
	cvt.u64.u32 	%rd4191, %r10667;
	// begin inline asm
	mul.lo.u32 %r10390, %r19956, %r10582;
	mul.hi.u32 %r10391, %r19956, %r10582;
	
	// end inline asm
	cvt.u64.u32 	%rd4192, %r10390;
	add.s64 	%rd4193, %rd4162, %rd4191;
	add.s64 	%rd4194, %rd4193, %rd4192;
	and.b64  	%rd4195, %rd4194, 4294967295;
	{ .reg .b32 tmp; mov.b64 {tmp, %r10668}, %rd4194; }
	add.s32 	%r10669, %r10391, %r10668;
	cvt.u64.u32 	%rd4196, %r10669;
	// begin inline asm
	mul.lo.u32 %r10394, %r19956, %r10582;
	mul.hi.u32 %r10395, %r19956, %r10582;
	
	// end inline asm
	cvt.u64.u32 	%rd4197, %r10394;
	add.s64 	%rd4198, %rd4167, %rd4196;
	add.s64 	%rd4199, %rd4198, %rd4197;
	and.b64  	%rd4200, %rd4199, 4294967295;
	{ .reg .b32 tmp; mov.b64 {tmp, %r10670}, %rd4199; }
	add.s32 	%r10671, %r10395, %r10670;
	cvt.u64.u32 	%rd4201, %r10671;
	// begin inline asm
	mul.lo.u32 %r10398, %r19956, %r10582;
	mul.hi.u32 %r10399, %r19956, %r10582;
	
	// end inline asm
	cvt.u64.u32 	%rd4202, %r10398;
	add.s64 	%rd4203, %rd4172, %rd4201;
	add.s64 	%rd4204, %rd4203, %rd4202;
	and.b64  	%rd4205, %rd4204, 4294967295;
	{ .reg .b32 tmp; mov.b64 {tmp, %r10672}, %rd4204; }
	add.s32 	%r10673, %r10399, %r10672;
	cvt.u64.u32 	%rd4206, %r10673;
	// begin inline asm
	mul.lo.u32 %r10402, %r19956, %r10582;
	mul.hi.u32 %r10403, %r19956, %r10582;
	
	// end inline asm
	cvt.u64.u32 	%rd4207, %r10402;
	add.s64 	%rd4208, %rd4177, %rd4206;
	add.s64 	%rd4209, %rd4208, %rd4207;
	and.b64  	%rd4210, %rd4209, 4294967295;
	{ .reg .b32 tmp; mov.b64 {tmp, %r10674}, %rd4209; }
	add.s32 	%r10675, %r10403, %r10674;
	cvt.u64.u32 	%rd4211, %r10675;
	// begin inline asm
	mul.lo.u32 %r10406, %r19956, %r10582;
	mul.hi.u32 %r10407, %r19956, %r10582;
	
	// end inline asm
	cvt.u64.u32 	%rd4212, %r10406;
	add.s64 	%rd4213, %rd4178, %rd4211;
	add.s64 	%rd4214, %rd4213, %rd4212;
	and.b64  	%rd4215, %rd4214, 4294967295;
	{ .reg .b32 tmp; mov.b64 {tmp, %r10676}, %rd4214; }
	add.s32 	%r10677, %r10407, %r10676;
	cvt.u64.u32 	%rd4216, %r10677;
	// begin inline asm
	mul.lo.u32 %r10410, %r19957, %r10477;
	mul.hi.u32 %r10411, %r19957, %r10477;
	
	// end inline asm
	cvt.u64.u32 	%rd4217, %r10410;
	add.s64 	%rd4218, %rd4185, %rd4217;
	{ .reg .b32 tmp; mov.b64 {tmp, %r10678}, %rd4218; }
	add.s32 	%r10679, %r10411, %r10678;
	cvt.u64.u32 	%rd4219, %r10679;
	// begin inline asm
	mul.lo.u32 %r10414, %r19957, %r10582;
	mul.hi.u32 %r10415, %r19957, %r10582;
	
	// end inline asm
	cvt.u64.u32 	%rd4220, %r10414;
	add.s64 	%rd4221, %rd4190, %rd4219;
	add.s64 	%rd4222, %rd4221, %rd4220;
	and.b64  	%rd4223, %rd4222, 4294967295;
	{ .reg .b32 tmp; mov.b64 {tmp, %r10680}, %rd4222; }
	add.s32 	%r10681, %r10415, %r10680;
	cvt.u64.u32 	%rd4224, %r10681;
	// begin inline asm
	mul.lo.u32 %r10418, %r19957, %r10582;
	mul.hi.u32 %r10419, %r19957, %r10582;
	
	// end inline asm
	cvt.u64.u32 	%rd4225, %r10418;
	add.s64 	%rd4226, %rd4195, %rd4224;
	add.s64 	%rd4227, %rd4226, %rd4225;
	and.b64  	%rd4228, %rd4227, 4294967295;
	{ .reg .b32 tmp; mov.b64 {tmp, %r10682}, %rd4227; }
	add.s32 	%r10683, %r10419, %r10682;
	cvt.u64.u32 	%rd4229, %r10683;
	// begin inline asm
	mul.lo.u32 %r10422, %r19957, %r10582;
	mul.hi.u32 %r10423, %r19957, %r10582;
	
	// end inline asm
	cvt.u64.u32 	%rd4230, %r10422;
	add.s64 	%rd4231, %rd4200, %rd4229;
	add.s64 	%rd4232, %rd4231, %rd4230;
	and.b64  	%rd4233, %rd4232, 4294967295;
	{ .reg .b32 tmp; mov.b64 {tmp, %r10684}, %rd4232; }
	add.s32 	%r10685, %r10423, %r10684;
	cvt.u64.u32 	%rd4234, %r10685;
	// begin inline asm
	mul.lo.u32 %r10426, %r19957, %r10582;
	mul.hi.u32 %r10427, %r19957, %r10582;
	
	// end inline asm
	cvt.u64.u32 	%rd4235, %r10426;
	add.s64 	%rd4236, %rd4205, %rd4234;
	add.s64 	%rd4237, %rd4236, %rd4235;
	and.b64  	%rd4238, %rd4237, 4294967295;
	{ .reg .b32 tmp; mov.b64 {tmp, %r10686}, %rd4237; }
	add.s32 	%r10687, %r10427, %r10686;
	cvt.u64.u32 	%rd4239, %r10687;
	// begin inline asm
	mul.lo.u32 %r10430, %r19957, %r10582;
	mul.hi.u32 %r10431, %r19957, %r10582;
	
	// end inline asm
	cvt.u64.u32 	%rd4240, %r10430;
	add.s64 	%rd4241, %rd4210, %rd4239;
	add.s64 	%rd4242, %rd4241, %rd4240;
	and.b64  	%rd4243, %rd4242, 4294967295;
	{ .reg .b32 tmp; mov.b64 {tmp, %r10688}, %rd4242; }
	add.s32 	%r10689, %r10431, %r10688;
	cvt.u64.u32 	%rd4244, %r10689;
	// begin inline asm
	mul.lo.u32 %r10434, %r19957, %r10582;
	mul.hi.u32 %r10435, %r19957, %r10582;
	
	// end inline asm
	cvt.u64.u32 	%rd4245, %r10434;
	add.s64 	%rd4246, %rd4215, %rd4244;
	add.s64 	%rd4247, %rd4246, %rd4245;
	and.b64  	%rd4248, %rd4247, 4294967295;
	{ .reg .b32 tmp; mov.b64 {tmp, %r10690}, %rd4247; }
	add.s32 	%r10691, %r10435, %r10690;
	cvt.u64.u32 	%rd4249, %r10691;
	// begin inline asm
	mul.lo.u32 %r10438, %r19957, %r10582;
	mul.hi.u32 %r10439, %r19957, %r10582;
	
	// end inline asm
	cvt.u64.u32 	%rd4250, %r10438;
	add.s64 	%rd4251, %rd4216, %rd4249;
	add.s64 	%rd4252, %rd4251, %rd4250;
	and.b64  	%rd4253, %rd4252, 4294967295;
	{ .reg .b32 tmp; mov.b64 {tmp, %r10692}, %rd4252; }
	add.s32 	%r10693, %r10439, %r10692;
	cvt.u64.u32 	%rd4254, %r10693;
	// begin inline asm
	mul.lo.u32 %r10442, %r19958, %r10477;
	mul.hi.u32 %r10443, %r19958, %r10477;
	
	// end inline asm
	cvt.u64.u32 	%rd4255, %r10442;
	add.s64 	%rd4256, %rd4223, %rd4255;
	{ .reg .b32 tmp; mov.b64 {tmp, %r10694}, %rd4256; }
	add.s32 	%r10695, %r10443, %r10694;
	cvt.u64.u32 	%rd4257, %r10695;
	// begin inline asm
	mul.lo.u32 %r10446, %r19958, %r10582;
	mul.hi.u32 %r10447, %r19958, %r10582;
	
	// end inline asm
	cvt.u64.u32 	%rd4258, %r10446;
	add.s64 	%rd4259, %rd4228, %rd4257;
	add.s64 	%rd4260, %rd4259, %rd4258;
	and.b64  	%rd4261, %rd4260, 4294967295;
	{ .reg .b32 tmp; mov.b64 {tmp, %r10696}, %rd4260; }
	add.s32 	%r10697, %r10447, %r10696;
	cvt.u64.u32 	%rd4262, %r10697;
	// begin inline asm
	mul.lo.u32 %r10450, %r19958, %r10582;
	mul.hi.u32 %r10451, %r19958, %r10582;
	
	// end inline asm
	cvt.u64.u32 	%rd4263, %r10450;
	add.s64 	%rd4264, %rd4233, %rd4262;
	add.s64 	%rd4265, %rd4264, %rd4263;
	and.b64  	%rd4266, %rd4265, 4294967295;
	{ .reg .b32 tmp; mov.b64 {tmp, %r10698}, %rd4265; }
	add.s32 	%r10699, %r10451, %r10698;
	cvt.u64.u32 	%rd4267, %r10699;
	// begin inline asm
	mul.lo.u32 %r10454, %r19958, %r10582;
	mul.hi.u32 %r10455, %r19958, %r10582;
	
	// end inline asm
	cvt.u64.u32 	%rd4268, %r10454;
	add.s64 	%rd4269, %rd4238, %rd4267;
	add.s64 	%rd4270, %rd4269, %rd4268;
	and.b64  	%rd4271, %rd4270, 4294967295;
	{ .reg .b32 tmp; mov.b64 {tmp, %r10700}, %rd4270; }
	add.s32 	%r10701, %r10455, %r10700;
	cvt.u64.u32 	%rd4272, %r10701;
	// begin inline asm
	mul.lo.u32 %r10458, %r19958, %r10582;
	mul.hi.u32 %r10459, %r19958, %r10582;
	
	// end inline asm
	cvt.u64.u32 	%rd4273, %r10458;
	add.s64 	%rd4274, %rd4243, %rd4272;
	add.s64 	%rd4275, %rd4274, %rd4273;
	and.b64  	%rd4276, %rd4275, 4294967295;
	{ .reg .b32 tmp; mov.b64 {tmp, %r10702}, %rd4275; }
	add.s32 	%r10703, %r10459, %r10702;
	cvt.u64.u32 	%rd4277, %r10703;
	// begin inline asm
	mul.lo.u32 %r10462, %r19958, %r10582;
	mul.hi.u32 %r10463, %r19958, %r10582;
	
	// end inline asm
	cvt.u64.u32 	%rd4278, %r10462;
	add.s64 	%rd4279, %rd4248, %rd4277;
	add.s64 	%rd4280, %rd4279, %rd4278;
	and.b64  	%rd4281, %rd4280, 4294967295;
	{ .reg .b32 tmp; mov.b64 {tmp, %r10704}, %rd4280; }
	add.s32 	%r10705, %r10463, %r10704;
	cvt.u64.u32 	%rd4282, %r10705;
	// begin inline asm
	mul.lo.u32 %r10466, %r19958, %r10582;
	mul.hi.u32 %r10467, %r19958, %r10582;
	
	// end inline asm
	cvt.u64.u32 	%rd4283, %r10466;
	add.s64 	%rd4284, %rd4253, %rd4282;
	add.s64 	%rd4285, %rd4284, %rd4283;
	and.b64  	%rd4286, %rd4285, 4294967295;
	{ .reg .b32 tmp; mov.b64 {tmp, %r10706}, %rd4285; }
	add.s32 	%r10707, %r10467, %r10706;
	cvt.u64.u32 	%rd4287, %r10707;
	// begin inline asm
	mul.lo.u32 %r10470, %r19958, %r10582;
	mul.hi.u32 %r10471, %r19958, %r10582;
	
	// end inline asm
	cvt.u64.u32 	%rd4288, %r10470;
	add.s64 	%rd4289, %rd4254, %rd4287;
	add.s64 	%rd4290, %rd4289, %rd4288;
	and.b64  	%rd4291, %rd4290, 4294967295;
	{ .reg .b32 tmp; mov.b64 {tmp, %r10708}, %rd4290; }
	add.s32 	%r10709, %r10471, %r10708;
	cvt.u64.u32 	%rd4292, %r10709;
	// begin inline asm
	mul.lo.u32 %r10474, %r19959, %r10477;
	mul.hi.u32 %r10475, %r19959, %r10477;
	
	// end inline asm
	cvt.u64.u32 	%rd4293, %r10474;
	add.s64 	%rd4294, %rd4261, %rd4293;
	{ .reg .b32 tmp; mov.b64 {tmp, %r10710}, %rd4294; }
	add.s32 	%r10711, %r10475, %r10710;
	cvt.u64.u32 	%rd4295, %r10711;
	// begin inline asm
	mul.lo.u32 %r10478, %r19959, %r10582;
	mul.hi.u32 %r10479, %r19959, %r10582;
	
	// end inline asm
	cvt.u64.u32 	%rd4296, %r10478;
	add.s64 	%rd4297, %rd4266, %rd4295;
	add.s64 	%rd4298, %rd4297, %rd4296;
	{ .reg .b32 tmp; mov.b64 {tmp, %r10712}, %rd4298; }
	add.s32 	%r10713, %r10479, %r10712;
	cvt.u64.u32 	%rd4299, %r10713;
	// begin inline asm
	mul.lo.u32 %r10482, %r19959, %r10582;
	mul.hi.u32 %r10483, %r19959, %r10582;
	
	// end inline asm
	cvt.u64.u32 	%rd4300, %r10482;
	add.s64 	%rd4301, %rd4271, %rd4299;
	add.s64 	%rd4302, %rd4301, %rd4300;
	{ .reg .b32 tmp; mov.b64 {tmp, %r10714}, %rd4302; }
	add.s32 	%r10715, %r10483, %r10714;
	cvt.u64.u32 	%rd4303, %r10715;
	// begin inline asm
	mul.lo.u32 %r10486, %r19959, %r10582;
	mul.hi.u32 %r10487, %r19959, %r10582;
	
	// end inline asm
	cvt.u64.u32 	%rd4304, %r10486;
	add.s64 	%rd4305, %rd4276, %rd4303;
	add.s64 	%rd4306, %rd4305, %rd4304;
	{ .reg .b32 tmp; mov.b64 {tmp, %r10716}, %rd4306; }
	add.s32 	%r10717, %r10487, %r10716;
	cvt.u64.u32 	%rd4307, %r10717;
	// begin inline asm
	mul.lo.u32 %r10490, %r19959, %r10582;
	mul.hi.u32 %r10491, %r19959, %r10582;
	
	// end inline asm
	cvt.u64.u32 	%rd4308, %r10490;
	add.s64 	%rd4309, %rd4281, %rd4307;
	add.s64 	%rd4310, %rd4309, %rd4308;
	{ .reg .b32 tmp; mov.b64 {tmp, %r10718}, %rd4310; }
	add.s32 	%r10719, %r10491, %r10718;
	cvt.u64.u32 	%rd4311, %r10719;
	// begin inline asm
	mul.lo.u32 %r10494, %r19959, %r10582;
	mul.hi.u32 %r10495, %r19959, %r10582;
	
	// end inline asm
	cvt.u64.u32 	%rd4312, %r10494;
	add.s64 	%rd4313, %rd4286, %rd4311;
	add.s64 	%rd4314, %rd4313, %rd4312;
	{ .reg .b32 tmp; mov.b64 {tmp, %r10720}, %rd4314; }
	add.s32 	%r10721, %r10495, %r10720;
	cvt.u64.u32 	%rd4315, %r10721;
	// begin inline asm
	mul.lo.u32 %r10498, %r19959, %r10582;
	mul.hi.u32 %r10499, %r19959, %r10582;
	
	// end inline asm
	cvt.u64.u32 	%rd4316, %r10498;
	add.s64 	%rd4317, %rd4291, %rd4315;
	add.s64 	%rd4318, %rd4317, %rd4316;
	{ .reg .b32 tmp; mov.b64 {tmp, %r10722}, %rd4318; }
	add.s32 	%r10723, %r10499, %r10722;
	cvt.u64.u32 	%rd4319, %r10723;
	// begin inline asm
	mul.lo.u32 %r10502, %r19959, %r10582;
	mul.hi.u32 %r10503, %r19959, %r10582;
	
	// end inline asm
	cvt.u64.u32 	%rd4320, %r10502;
	add.s64 	%rd4321, %rd4292, %rd4319;
	add.s64 	%rd4322, %rd4321, %rd4320;
	{ .reg .b32 tmp; mov.b64 {tmp, %r10724}, %rd4322; }
	add.s32 	%r10590, %r10503, %r10724;
	cvt.u32.u64 	%r19977, %rd4066;
	cvt.u32.u64 	%r19978, %rd4104;
	cvt.u32.u64 	%r19979, %rd4142;
	cvt.u32.u64 	%r19980, %rd4180;
	cvt.u32.u64 	%r19981, %rd4218;
	cvt.u32.u64 	%r19982, %rd4256;
	cvt.u32.u64 	%r19983, %rd4294;
	cvt.u32.u64 	%r10583, %rd4298;
	cvt.u32.u64 	%r10584, %rd4302;
	cvt.u32.u64 	%r10585, %rd4306;
	cvt.u32.u64 	%r10586, %rd4310;
	cvt.u32.u64 	%r10587, %rd4314;
	cvt.u32.u64 	%r10588, %rd4318;
	cvt.u32.u64 	%r10589, %rd4322;
	mov.b32 	%r10544, 977;
	// begin inline asm
	mad.lo.cc.u32 %r10506, %r10583, %r10544, %r10582;
	madc.hi.u32 %r10507, %r10583, %r10544, 0;
	
	// end inline asm
	// begin inline asm
	mad.lo.cc.u32 %r10511, %r10584, %r10544, %r10507;
	madc.hi.u32 %r10512, %r10584, %r10544, 0;
	
	// end inline asm
	// begin inline asm
	mad.lo.cc.u32 %r10516, %r10585, %r10544, %r10512;
	madc.hi.u32 %r10517, %r10585, %r10544, 0;
	
	// end inline asm
	// begin inline asm
	mad.lo.cc.u32 %r10521, %r10586, %r10544, %r10517;
	madc.hi.u32 %r10522, %r10586, %r10544, 0;
	
	// end inline asm
	// begin inline asm
	mad.lo.cc.u32 %r10526, %r10587, %r10544, %r10522;
	madc.hi.u32 %r10527, %r10587, %r10544, 0;
	
	// end inline asm
	// begin inline asm
	mad.lo.cc.u32 %r10531, %r10588, %r10544, %r10527;
	madc.hi.u32 %r10532, %r10588, %r10544, 0;
	
	// end inline asm
	// begin inline asm
	mad.lo.cc.u32 %r10536, %r10589, %r10544, %r10532;
	madc.hi.u32 %r10537, %r10589, %r10544, 0;
	
	// end inline asm
	// begin inline asm
	mad.lo.cc.u32 %r10541, %r10590, %r10544, %r10537;
	madc.hi.u32 %r10542, %r10590, %r10544, 0;
	
	// end inline asm
	mov.u32 	%r10581, %r10582;
	// begin inline asm
	add.cc.u32 %r19976, %r19976, %r10506;
	addc.cc.u32 %r19977, %r19977, %r10511;
	addc.cc.u32 %r19978, %r19978, %r10516;
	addc.cc.u32 %r19979, %r19979, %r10521;
	addc.cc.u32 %r19980, %r19980, %r10526;
	addc.cc.u32 %r19981, %r19981, %r10531;
	addc.cc.u32 %r19982, %r19982, %r10536;
	addc.cc.u32 %r19983, %r19983, %r10541;
	addc.u32 %r10581, %r10581, %r10542;
	
	// end inline asm
	// begin inline asm
	add.cc.u32 %r19976, %r19976, %r10582;
	addc.cc.u32 %r19977, %r19977, %r10583;
	addc.cc.u32 %r19978, %r19978, %r10584;
	addc.cc.u32 %r19979, %r19979, %r10585;
	addc.cc.u32 %r19980, %r19980, %r10586;
	addc.cc.u32 %r19981, %r19981, %r10587;
	addc.cc.u32 %r19982, %r19982, %r10588;
	addc.cc.u32 %r19983, %r19983, %r10589;
	addc.u32 %r10581, %r10581, %r10590;
	
	// end inline asm
	setp.eq.s32 	%p594, %r10581, 0;
	mov.pred 	%p1277, 0;
	@%p594 bra 	$L__BB0_471;
	mov.b32 	%r10728, 977;
	// begin inline asm
	mul.lo.u32 %r10729, %r10581, %r10728;
	mul.hi.u32 %r10730, %r10581, %r10728;
	
	// end inline asm
	mov.b32 	%r10764, 0;
	mov.u32 	%r10731, %r10764;
	mov.u32 	%r10732, %r10764;
	mov.u32 	%r10733, %r10764;
	mov.u32 	%r10734, %r10764;
	mov.u32 	%r10735, %r10764;
	mov.u32 	%r10736, %r10764;
	mov.u32 	%r10737, %r10764;
	// begin inline asm
	add.cc.u32 %r10729, %r10729, %r10737;
	addc.cc.u32 %r10730, %r10730, %r10581;
	addc.cc.u32 %r10731, %r10731, %r10737;
	addc.cc.u32 %r10732, %r10732, %r10737;
	addc.cc.u32 %r10733, %r10733, %r10737;
	addc.cc.u32 %r10734, %r10734, %r10737;
	addc.cc.u32 %r10735, %r10735, %r10737;
	addc.cc.u32 %r10736, %r10736, %r10737;
	addc.u32 %r10737, %r10737, %r10737;
	
	// end inline asm
	// begin inline asm
	add.cc.u32 %r19976, %r19976, %r10729;
	addc.cc.u32 %r19977, %r19977, %r10730;
	addc.cc.u32 %r19978, %r19978, %r10731;
	addc.cc.u32 %r19979, %r19979, %r10732;
	addc.cc.u32 %r19980, %r19980, %r10733;
	addc.cc.u32 %r19981, %r19981, %r10734;
	addc.cc.u32 %r19982, %r19982, %r10735;
	addc.cc.u32 %r19983, %r19983, %r10736;
	addc.u32 %r10764, %r10764, %r10737;
	
	// end inline asm
	setp.ne.s32 	%p1277, %r10764, 0;
$L__BB0_471:
	setp.gt.u32 	%p595, %r19983, %r20392;
	or.pred  	%p596, %p1277, %p595;
	@%p596 bra 	$L__BB0_485;
	setp.lt.u32 	%p597, %r19983, %r20392;
	@%p597 bra 	$L__BB0_486;
	setp.gt.u32 	%p598, %r19982, %r335;
	@%p598 bra 	$L__BB0_485;
	setp.lt.u32 	%p599, %r19982, %r335;
	@%p599 bra 	$L__BB0_486;
	setp.gt.u32 	%p600, %r19981, %r334;
	@%p600 bra 	$L__BB0_485;
	setp.lt.u32 	%p601, %r19981, %r334;
	@%p601 bra 	$L__BB0_486;
	setp.gt.u32 	%p602, %r19980, %r464;
	@%p602 bra 	$L__BB0_485;
	setp.lt.u32 	%p603, %r19980, %r464;
	@%p603 bra 	$L__BB0_486;
	setp.gt.u32 	%p604, %r19979, %r465;
	@%p604 bra 	$L__BB0_485;
	setp.lt.u32 	%p605, %r19979, %r465;
	@%p605 bra 	$L__BB0_486;
	setp.gt.u32 	%p606, %r19978, %r463;
	@%p606 bra 	$L__BB0_485;
	setp.lt.u32 	%p607, %r19978, %r463;
	@%p607 bra 	$L__BB0_486;
	setp.gt.u32 	%p608, %r19977, %r333;
	@%p608 bra 	$L__BB0_485;
	setp.lt.u32 	%p609, %r19977, %r333;
	setp.lt.u32 	%p610, %r19976, %r466;
	or.pred  	%p611, %p609, %p610;
	@%p611 bra 	$L__BB0_486;
$L__BB0_485:
	// begin inline asm
	sub.cc.u32 %r19976, %r19976, %r466;
	subc.cc.u32 %r19977, %r19977, %r333;
	subc.cc.u32 %r19978, %r19978, %r463;
	subc.cc.u32 %r19979, %r19979, %r465;
	subc.cc.u32 %r19980, %r19980, %r464;
	subc.cc.u32 %r19981, %r19981, %r334;
	subc.cc.u32 %r19982, %r19982, %r335;
	subc.u32 %r19983, %r19983, %r20392;
	
	// end inline asm
$L__BB0_486:
	setp.gt.u32 	%p612, %r19983, %r20392;
	@%p612 bra 	$L__BB0_499;
	bra.uni 	$L__BB0_500;
$L__BB0_487:
	setp.gt.u32 	%p614, %r19982, %r335;
	@%p614 bra 	$L__BB0_499;
	setp.lt.u32 	%p615, %r19982, %r335;
	@%p615 bra 	$L__BB0_501;
	setp.gt.u32 	%p616, %r19981, %r334;
	@%p616 bra 	$L__BB0_499;
	setp.lt.u32 	%p617, %r19981, %r334;
	@%p617 bra 	$L__BB0_501;
	setp.gt.u32 	%p618, %r19980, %r464;
	@%p618 bra 	$L__BB0_499;
	setp.lt.u32 	%p619, %r19980, %r464;
	@%p619 bra 	$L__BB0_501;
	setp.gt.u32 	%p620, %r19979, %r465;
	@%p620 bra 	$L__BB0_499;
	setp.lt.u32 	%p621, %r19979, %r465;
	@%p621 bra 	$L__BB0_501;
	setp.gt.u32 	%p622, %r19978, %r463;
	@%p622 bra 	$L__BB0_499;
	setp.lt.u32 	%p623, %r19978, %r463;
	@%p623 bra 	$L__BB0_501;
	setp.gt.u32 	%p624, %r19977, %r333;
	@%p624 bra 	$L__BB0_499;
	setp.lt.u32 	%p625, %r19977, %r333;
	setp.lt.u32 	%p626, %r19976, %r466;
	or.pred  	%p627, %p625, %p626;
	@%p627 bra 	$L__BB0_501;
$L__BB0_499:
	// begin inline asm
	sub.cc.u32 %r19976, %r19976, %r466;
	subc.cc.u32 %r19977, %r19977, %r333;
	subc.cc.u32 %r19978, %r19978, %r463;
	subc.cc.u32 %r19979, %r19979, %r465;
	subc.cc.u32 %r19980, %r19980, %r464;
	subc.cc.u32 %r19981, %r19981, %r334;
	subc.cc.u32 %r19982, %r19982, %r335;
	subc.u32 %r19983, %r19983, %r20392;
	
	// end inline asm
	bra.uni 	$L__BB0_501;
$L__BB0_500:
	setp.lt.u32 	%p613, %r19983, %r20392;
	@%p613 bra 	$L__BB0_501;
	bra.uni 	$L__BB0_487;
$L__BB0_501:
	// begin inline asm
	mul.lo.u32 %r20000, %r19976, %r19976;
	mul.hi.u32 %r10832, %r19976, %r19976;
	
	// end inline asm
	cvt.u64.u32 	%rd4323, %r10832;
	// begin inline asm
	mul.lo.u32 %r10835, %r19976, %r19977;
	mul.hi.u32 %r10836, %r19976, %r19977;
	
	// end inline asm
	cvt.u64.u32 	%rd4324, %r10835;
	add.s64 	%rd4325, %rd4323, %rd4324;
	and.b64  	%rd4326, %rd4325, 4294967295;
	{ .reg .b32 tmp; mov.b64 {tmp, %r11181}, %rd4325; }
	add.s32 	%r11182, %r10836, %r11181;
	cvt.u64.u32 	%rd4327, %r11182;
	// begin inline asm
	mul.lo.u32 %r10839, %r19976, %r19978;
	mul.hi.u32 %r10840, %r19976, %r19978;
	
	// end inline asm
	cvt.u64.u32 	%rd4328, %r10839;
	add.s64 	%rd4329, %rd4327, %rd4328;
	and.b64  	%rd4330, %rd4329, 4294967295;
	{ .reg .b32 tmp; mov.b64 {tmp, %r11183}, %rd4329; }
	add.s32 	%r11184, %r10840, %r11183;
	cvt.u64.u32 	%rd4331, %r11184;
	// begin inline asm
	mul.lo.u32 %r10843, %r19976, %r19979;
	mul.hi.u32 %r10844, %r19976, %r19979;
	
	// end inline asm
	cvt.u64.u32 	%rd4332, %r10843;
	add.s64 	%rd4333, %rd4331, %rd4332;
	and.b64  	%rd4334, %rd4333, 4294967295;
	{ .reg .b32 tmp; mov.b64 {tmp, %r11185}, %rd4333; }
	add.s32 	%r11186, %r10844, %r11185;
	cvt.u64.u32 	%rd4335, %r11186;
	// begin inline asm
	mul.lo.u32 %r10847, %r19976, %r19980;
	mul.hi.u32 %r10848, %r19976, %r19980;
	
	// end inline asm
	cvt.u64.u32 	%rd4336, %r10847;
	add.s64 	%rd4337, %rd4335, %rd4336;
	and.b64  	%rd4338, %rd4337, 4294967295;
	{ .reg .b32 tmp; mov.b64 {tmp, %r11187}, %rd4337; }
	add.s32 	%r11188, %r10848, %r11187;
	cvt.u64.u32 	%rd4339, %r11188;
	// begin inline asm
	mul.lo.u32 %r10851, %r19976, %r19981;
	mul.hi.u32 %r10852, %r19976, %r19981;
	
	// end inline asm
	cvt.u64.u32 	%rd4340, %r10851;
	add.s64 	%rd4341, %rd4339, %rd4340;
	and.b64  	%rd4342, %rd4341, 4294967295;
	{ .reg .b32 tmp; mov.b64 {tmp, %r11189}, %rd4341; }
	add.s32 	%r11190, %r10852, %r11189;
	cvt.u64.u32 	%rd4343, %r11190;
	// begin inline asm
	mul.lo.u32 %r10855, %r19976, %r19982;
	mul.hi.u32 %r10856, %r19976, %r19982;
	
	// end inline asm
	cvt.u64.u32 	%rd4344, %r10855;
	add.s64 	%rd4345, %rd4343, %rd4344;
	and.b64  	%rd4346, %rd4345, 4294967295;
	{ .reg .b32 tmp; mov.b64 {tmp, %r11191}, %rd4345; }
	add.s32 	%r11192, %r10856, %r11191;
	cvt.u64.u32 	%rd4347, %r11192;
	// begin inline asm
	mul.lo.u32 %r10859, %r19976, %r19983;
	mul.hi.u32 %r10860, %r19976, %r19983;
	
	// end inline asm
	cvt.u64.u32 	%rd4348, %r10859;
	add.s64 	%rd4349, %rd4347, %rd4348;
	and.b64  	%rd4350, %rd4349, 4294967295;
	{ .reg .b32 tmp; mov.b64 {tmp, %r11193}, %rd4349; }
	add.s32 	%r11194, %r10860, %r11193;
	cvt.u64.u32 	%rd4351, %r11194;
	// begin inline asm
	mul.lo.u32 %r10863, %r19977, %r19976;
	mul.hi.u32 %r10864, %r19977, %r19976;
	
	// end inline asm
	cvt.u64.u32 	%rd4352, %r10863;
	add.s64 	%rd4353, %rd4326, %rd4352;
	{ .reg .b32 tmp; mov.b64 {tmp, %r11195}, %rd4353; }
	add.s32 	%r11196, %r10864, %r11195;
	cvt.u64.u32 	%rd4354, %r11196;
	// begin inline asm
	mul.lo.u32 %r10867, %r19977, %r19977;
	mul.hi.u32 %r10868, %r19977, %r19977;
	
	// end inline asm
	cvt.u64.u32 	%rd4355, %r10867;
	add.s64 	%rd4356, %rd4330, %rd4354;
	add.s64 	%rd4357, %rd4356, %rd4355;
	and.b64  	%rd4358, %rd4357, 4294967295;
	{ .reg .b32 tmp; mov.b64 {tmp, %r11197}, %rd4357; }
	add.s32 	%r11198, %r10868, %r11197;
	cvt.u64.u32 	%rd4359, %r11198;
	// begin inline asm
	mul.lo.u32 %r10871, %r19977, %r19978;
	mul.hi.u32 %r10872, %r19977, %r19978;
	
	// end inline asm
	cvt.u64.u32 	%rd4360, %r10871;
	add.s64 	%rd4361, %rd4334, %rd4359;
	add.s64 	%rd4362, %rd4361, %rd4360;
	and.b64  	%rd4363, %rd4362, 4294967295;
	{ .reg .b32 tmp; mov.b64 {tmp, %r11199}, %rd4362; }
	add.s32 	%r11200, %r10872, %r11199;
	cvt.u64.u32 	%rd4364, %r11200;
	// begin inline asm
	mul.lo.u32 %r10875, %r19977, %r19979;
	mul.hi.u32 %r10876, %r19977, %r19979;
	
	// end inline asm
	cvt.u64.u32 	%rd4365, %r10875;
	add.s64 	%rd4366, %rd4338, %rd4364;
	add.s64 	%rd4367, %rd4366, %rd4365;
	and.b64  	%rd4368, %rd4367, 4294967295;
	{ .reg .b32 tmp; mov.b64 {tmp, %r11201}, %rd4367; }
	add.s32 	%r11202, %r10876, %r11201;
	cvt.u64.u32 	%rd4369, %r11202;
	// begin inline asm
	mul.lo.u32 %r10879, %r19977, %r19980;
	mul.hi.u32 %r10880, %r19977, %r19980;
	
	// end inline asm
	cvt.u64.u32 	%rd4370, %r10879;
	add.s64 	%rd4371, %rd4342, %rd4369;
	add.s64 	%rd4372, %rd4371, %rd4370;
	and.b64  	%rd4373, %rd4372, 4294967295;
	{ .reg .b32 tmp; mov.b64 {tmp, %r11203}, %rd4372; }
	add.s32 	%r11204, %r10880, %r11203;
	cvt.u64.u32 	%rd4374, %r11204;
	// begin inline asm
	mul.lo.u32 %r10883, %r19977, %r19981;
	mul.hi.u32 %r10884, %r19977, %r19981;
	
	// end inline asm
	cvt.u64.u32 	%rd4375, %r10883;
	add.s64 	%rd4376, %rd4346, %rd4374;
	add.s64 	%rd4377, %rd4376, %rd4375;
	and.b64  	%rd4378, %rd4377, 4294967295;
	{ .reg .b32 tmp; mov.b64 {tmp, %r11205}, %rd4377; }
	add.s32 	%r11206, %r10884, %r11205;
	cvt.u64.u32 	%rd4379, %r11206;
	// begin inline asm
	mul.lo.u32 %r10887, %r19977, %r19982;
	mul.hi.u32 %r10888, %r19977, %r19982;
	
	// end inline asm
	cvt.u64.u32 	%rd4380, %r10887;
	add.s64 	%rd4381, %rd4350, %rd4379;
	add.s64 	%rd4382, %rd4381, %rd4380;
	and.b64  	%rd4383, %rd4382, 4294967295;
	{ .reg .b32 tmp; mov.b64 {tmp, %r11207}, %rd4382; }
	add.s32 	%r11208, %r10888, %r11207;
	cvt.u64.u32 	%rd4384, %r11208;
	// begin inline asm
	mul.lo.u32 %r10891, %r19977, %r19983;
	mul.hi.u32 %r10892, %r19977, %r19983;
	
	// end inline asm
	cvt.u64.u32 	%rd4385, %r10891;
	add.s64 	%rd4386, %rd4351, %rd4384;
	add.s64 	%rd4387, %rd4386, %rd4385;
	and.b64  	%rd4388, %rd4387, 4294967295;
	{ .reg .b32 tmp; mov.b64 {tmp, %r11209}, %rd4387; }
	add.s32 	%r11210, %r10892, %r11209;
	cvt.u64.u32 	%rd4389, %r11210;
	// begin inline asm
	mul.lo.u32 %r10895, %r19978, %r19976;
	mul.hi.u32 %r10896, %r19978, %r19976;
	
	// end inline asm
	cvt.u64.u32 	%rd4390, %r10895;
	add.s64 	%rd4391, %rd4358, %rd4390;
	{ .reg .b32 tmp; mov.b64 {tmp, %r11211}, %rd4391; }
	add.s32 	%r11212, %r10896, %r11211;
	cvt.u64.u32 	%rd4392, %r11212;
	// begin inline asm
	mul.lo.u32 %r10899, %r19978, %r19977;
	mul.hi.u32 %r10900, %r19978, %r19977;
	
	// end inline asm
	cvt.u64.u32 	%rd4393, %r10899;
	add.s64 	%rd4394, %rd4363, %rd4392;
	add.s64 	%rd4395, %rd4394, %rd4393;
	and.b64  	%rd4396, %rd4395, 4294967295;
	{ .reg .b32 tmp; mov.b64 {tmp, %r11213}, %rd4395; }
	add.s32 	%r11214, %r10900, %r11213;
	cvt.u64.u32 	%rd4397, %r11214;
	// begin inline asm
	mul.lo.u32 %r10903, %r19978, %r19978;
	mul.hi.u32 %r10904, %r19978, %r19978;
	
	// end inline asm
	cvt.u64.u32 	%rd4398, %r10903;
	add.s64 	%rd4399, %rd4368, %rd4397;
	add.s64 	%rd4400, %rd4399, %rd4398;
	and.b64  	%rd4401, %rd4400, 4294967295;
	{ .reg .b32 tmp; mov.b64 {tmp, %r11215}, %rd4400; }
	add.s32 	%r11216, %r10904, %r11215;
	cvt.u64.u32 	%rd4402, %r11216;
	// begin inline asm
	mul.lo.u32 %r10907, %r19978, %r19979;
	mul.hi.u32 %r10908, %r19978, %r19979;
	
	// end inline asm
	cvt.u64.u32 	%rd4403, %r10907;
	add.s64 	%rd4404, %rd4373, %rd4402;
	add.s64 	%rd4405, %rd4404, %rd4403;
	and.b64  	%rd4406, %rd4405, 4294967295;
	{ .reg .b32 tmp; mov.b64 {tmp, %r11217}, %rd4405; }
	add.s32 	%r11218, %r10908, %r11217;
	cvt.u64.u32 	%rd4407, %r11218;
	// begin inline asm
	mul.lo.u32 %r10911, %r19978, %r19980;
	mul.hi.u32 %r10912, %r19978, %r19980;
	
	// end inline asm
	cvt.u64.u32 	%rd4408, %r10911;
	add.s64 	%rd4409, %rd4378, %rd4407;
	add.s64 	%rd4410, %rd4409, %rd4408;
	and.b64  	%rd4411, %rd4410, 4294967295;
	{ .reg .b32 tmp; mov.b64 {tmp, %r11219}, %rd4410; }
	add.s32 	%r11220, %r10912, %r11219;
	cvt.u64.u32 	%rd4412, %r11220;
	// begin inline asm
	mul.lo.u32 %r10915, %r19978, %r19981;
	mul.hi.u32 %r10916, %r19978, %r19981;
	
	// end inline asm
	cvt.u64.u32 	%rd4413, %r10915;
	add.s64 	%rd4414, %rd4383, %rd4412;
	add.s64 	%rd4415, %rd4414, %rd4413;
	and.b64  	%rd4416, %rd4415, 4294967295;
	{ .reg .b32 tmp; mov.b64 {tmp, %r11221}, %rd4415; }
	add.s32 	%r11222, %r10916, %r11221;
	cvt.u64.u32 	%rd4417, %r11222;
	// begin inline asm
	mul.lo.u32 %r10919, %r19978, %r19982;
	mul.hi.u32 %r10920, %r19978, %r19982;
	
	// end inline asm
	cvt.u64.u32 	%rd4418, %r10919;
	add.s64 	%rd4419, %rd4388, %rd4417;
	add.s64 	%rd4420, %rd4419, %rd4418;
	and.b64  	%rd4421, %rd4420, 4294967295;
	{ .reg .b32 tmp; mov.b64 {tmp, %r11223}, %rd4420; }
	add.s32 	%r11224, %r10920, %r11223;
	cvt.u64.u32 	%rd4422, %r11224;
	// begin inline asm
	mul.lo.u32 %r10923, %r19978, %r19983;
	mul.hi.u32 %r10924, %r19978, %r19983;
	
	// end inline asm
	cvt.u64.u32 	%rd4423, %r10923;
	add.s64 	%rd4424, %rd4389, %rd4422;
	add.s64 	%rd4425, %rd4424, %rd4423;
	and.b64  	%rd4426, %rd4425, 4294967295;
	{ .reg .b32 tmp; mov.b64 {tmp, %r11225}, %rd4425; }
	add.s32 	%r11226, %r10924, %r11225;
	cvt.u64.u32 	%rd4427, %r11226;
	// begin inline asm
	mul.lo.u32 %r10927, %r19979, %r19976;
	mul.hi.u32 %r10928, %r19979, %r19976;
	
	// end inline asm
	cvt.u64.u32 	%rd4428, %r10927;
	add.s64 	%rd4429, %rd4396, %rd4428;
	{ .reg .b32 tmp; mov.b64 {tmp, %r11227}, %rd4429; }
	add.s32 	%r11228, %r10928, %r11227;
	cvt.u64.u32 	%rd4430, %r11228;
	// begin inline asm
	mul.lo.u32 %r10931, %r19979, %r19977;
	mul.hi.u32 %r10932, %r19979, %r19977;
	
	// end inline asm
	cvt.u64.u32 	%rd4431, %r10931;
	add.s64 	%rd4432, %rd4401, %rd4430;
	add.s64 	%rd4433, %rd4432, %rd4431;
	and.b64  	%rd4434, %rd4433, 4294967295;
	{ .reg .b32 tmp; mov.b64 {tmp, %r11229}, %rd4433; }
	add.s32 	%r11230, %r10932, %r11229;
	cvt.u64.u32 	%rd4435, %r11230;
	// begin inline asm
	mul.lo.u32 %r10935, %r19979, %r19978;
	mul.hi.u32 %r10936, %r19979, %r19978;
	
	// end inline asm
	cvt.u64.u32 	%rd4436, %r10935;
	add.s64 	%rd4437, %rd4406, %rd4435;
	add.s64 	%rd4438, %rd4437, %rd4436;
	and.b64  	%rd4439, %rd4438, 4294967295;
	{ .reg .b32 tmp; mov.b64 {tmp, %r11231}, %rd4438; }
	add.s32 	%r11232, %r10936, %r11231;
	cvt.u64.u32 	%rd4440, %r11232;
	// begin inline asm
	mul.lo.u32 %r10939, %r19979, %r19979;
	mul.hi.u32 %r10940, %r19979, %r19979;
	
	// end inline asm
	cvt.u64.u32 	%rd4441, %r10939;
	add.s64 	%rd4442, %rd4411, %rd4440;
	add.s64 	%rd4443, %rd4442, %rd4441;
	and.b64  	%rd4444, %rd4443, 4294967295;
	{ .reg .b32 tmp; mov.b64 {tmp, %r11233}, %rd4443; }
	add.s32 	%r11234, %r10940, %r11233;
	cvt.u64.u32 	%rd4445, %r11234;
	// begin inline asm
	mul.lo.u32 %r10943, %r19979, %r19980;
	mul.hi.u32 %r10944, %r19979, %r19980;
	
	// end inline asm
	cvt.u64.u32 	%rd4446, %r10943;
	add.s64 	%rd4447, %rd4416, %rd4445;
	add.s64 	%rd4448, %rd4447, %rd4446;
	and.b64  	%rd4449, %rd4448, 4294967295;
	{ .reg .b32 tmp; mov.b64 {tmp, %r11235}, %rd4448; }
	add.s32 	%r11236, %r10944, %r11235;
	cvt.u64.u32 	%rd4450, %r11236;
	// begin inline asm
	mul.lo.u32 %r10947, %r19979, %r19981;
	mul.hi.u32 %r10948, %r19979, %r19981;
	
	// end inline asm
	cvt.u64.u32 	%rd4451, %r10947;
	add.s64 	%rd4452, %rd4421, %rd4450;
	add.s64 	%rd4453, %rd4452, %rd4451;
	and.b64  	%rd4454, %rd4453, 4294967295;
	{ .reg .b32 tmp; mov.b64 {tmp, %r11237}, %rd4453; }
	add.s32 	%r11238, %r10948, %r11237;
	cvt.u64.u32 	%rd4455, %r11238;
	// begin inline asm
	mul.lo.u32 %r10951, %r19979, %r19982;
	mul.hi.u32 %r10952, %r19979, %r19982;
	
	// end inline asm
	cvt.u64.u32 	%rd4456, %r10951;
	add.s64 	%rd4457, %rd4426, %rd4455;
	add.s64 	%rd4458, %rd4457, %rd4456;
	and.b64  	%rd4459, %rd4458, 4294967295;
	{ .reg .b32 tmp; mov.b64 {tmp, %r11239}, %rd4458; }
	add.s32 	%r11240, %r10952, %r11239;
	cvt.u64.u32 	%rd4460, %r11240;
	// begin inline asm
	mul.lo.u32 %r10955, %r19979, %r19983;
	mul.hi.u32 %r10956, %r19979, %r19983;
	
	// end inline asm
	cvt.u64.u32 	%rd4461, %r10955;
	add.s64 	%rd4462, %rd4427, %rd4460;
	add.s64 	%rd4463, %rd4462, %rd4461;
	and.b64  	%rd4464, %rd4463, 4294967295;
	{ .reg .b32 tmp; mov.b64 {tmp, %r11241}, %rd4463; }
	add.s32 	%r11242, %r10956, %r11241;
	cvt.u64.u32 	%rd4465, %r11242;
	// begin inline asm
	mul.lo.u32 %r10959, %r19980, %r19976;
	mul.hi.u32 %r10960, %r19980, %r19976;
	
	// end inline asm
	cvt.u64.u32 	%rd4466, %r10959;
	add.s64 	%rd4467, %rd4434, %rd4466;
	{ .reg .b32 tmp; mov.b64 {tmp, %r11243}, %rd4467; }
	add.s32 	%r11244, %r10960, %r11243;
	cvt.u64.u32 	%rd4468, %r11244;
	// begin inline asm
	mul.lo.u32 %r10963, %r19980, %r19977;
	mul.hi.u32 %r10964, %r19980, %r19977;
	
	// end inline asm
	cvt.u64.u32 	%rd4469, %r10963;
	add.s64 	%rd4470, %rd4439, %rd4468;
	add.s64 	%rd4471, %rd4470, %rd4469;
	and.b64  	%rd4472, %rd4471, 4294967295;
	{ .reg .b32 tmp; mov.b64 {tmp, %r11245}, %rd4471; }
	add.s32 	%r11246, %r10964, %r11245;
	cvt.u64.u32 	%rd4473, %r11246;
	// begin inline asm
	mul.lo.u32 %r10967, %r19980, %r19978;
	mul.hi.u32 %r10968, %r19980, %r19978;
	
	// end inline asm
	cvt.u64.u32 	%rd4474, %r10967;
	add.s64 	%rd4475, %rd4444, %rd4473;
	add.s64 	%rd4476, %rd4475, %rd4474;
	and.b64  	%rd4477, %rd4476, 4294967295;
	{ .reg .b32 tmp; mov.b64 {tmp, %r11247}, %rd4476; }
	add.s32 	%r11248, %r10968, %r11247;
	cvt.u64.u32 	%rd4478, %r11248;
	// begin inline asm
	mul.lo.u32 %r10971, %r19980, %r19979;
	mul.hi.u32 %r10972, %r19980, %r19979;
	
	// end inline asm
	cvt.u64.u32 	%rd4479, %r10971;
	add.s64 	%rd4480, %rd4449, %rd4478;
	add.s64 	%rd4481, %rd4480, %rd4479;
	and.b64  	%rd4482, %rd4481, 4294967295;
	{ .reg .b32 tmp; mov.b64 {tmp, %r11249}, %rd4481; }
	add.s32 	%r11250, %r10972, %r11249;
	cvt.u64.u32 	%rd4483, %r11250;
	// begin inline asm
	mul.lo.u32 %r10975, %r19980, %r19980;
	mul.hi.u32 %r10976, %r19980, %r19980;
	
	// end inline asm
	cvt.u64.u32 	%rd4484, %r10975;
	add.s64 	%rd4485, %rd4454, %rd4483;
	add.s64 	%rd4486, %rd4485, %rd4484;
	and.b64  	%rd4487, %rd4486, 4294967295;
	{ .reg .b32 tmp; mov.b64 {tmp, %r11251}, %rd4486; }
	add.s32 	%r11252, %r10976, %r11251;
	cvt.u64.u32 	%rd4488, %r11252;
	// begin inline asm
	mul.lo.u32 %r10979, %r19980, %r19981;
	mul.hi.u32 %r10980, %r19980, %r19981;
	
	// end inline asm
	cvt.u64.u32 	%rd4489, %r10979;
	add.s64 	%rd4490, %rd4459, %rd4488;
	add.s64 	%rd4491, %rd4490, %rd4489;
	and.b64  	%rd4492, %rd4491, 4294967295;
	{ .reg .b32 tmp; mov.b64 {tmp, %r11253}, %rd4491; }
	add.s32 	%r11254, %r10980, %r11253;
	cvt.u64.u32 	%rd4493, %r11254;
	// begin inline asm
	mul.lo.u32 %r10983, %r19980, %r19982;
	mul.hi.u32 %r10984, %r19980, %r19982;
	
	// end inline asm
	cvt.u64.u32 	%rd4494, %r10983;
	add.s64 	%rd4495, %rd4464, %rd4493;
	add.s64 	%rd4496, %rd4495, %rd4494;
	and.b64  	%rd4497, %rd4496, 4294967295;
	{ .reg .b32 tmp; mov.b64 {tmp, %r11255}, %rd4496; }
	add.s32 	%r11256, %r10984, %r11255;
	cvt.u64.u32 	%rd4498, %r11256;
	// begin inline asm
	mul.lo.u32 %r10987, %r19980, %r19983;
	mul.hi.u32 %r10988, %r19980, %r19983;
	
	// end inline asm
	cvt.u64.u32 	%rd4499, %r10987;
	add.s64 	%rd4500, %rd4465, %rd4498;
	add.s64 	%rd4501, %rd4500, %rd4499;
	and.b64  	%rd4502, %rd4501, 4294967295;
	{ .reg .b32 tmp; mov.b64 {tmp, %r11257}, %rd4501; }
	add.s32 	%r11258, %r10988, %r11257;
	cvt.u64.u32 	%rd4503, %r11258;
	// begin inline asm
	mul.lo.u32 %r10991, %r19981, %r19976;
	mul.hi.u32 %r10992, %r19981, %r19976;
	
	// end inline asm
	cvt.u64.u32 	%rd4504, %r10991;
	add.s64 	%rd4505, %rd4472, %rd4504;
	{ .reg .b32 tmp; mov.b64 {tmp, %r11259}, %rd4505; }
	add.s32 	%r11260, %r10992, %r11259;
	cvt.u64.u32 	%rd4506, %r11260;
	// begin inline asm
	mul.lo.u32 %r10995, %r19981, %r19977;
	mul.hi.u32 %r10996, %r19981, %r19977;
	
	// end inline asm
	cvt.u64.u32 	%rd4507, %r10995;
	add.s64 	%rd4508, %rd4477, %rd4506;
	add.s64 	%rd4509, %rd4508, %rd4507;
	and.b64  	%rd4510, %rd4509, 4294967295;
	{ .reg .b32 tmp; mov.b64 {tmp, %r11261}, %rd4509; }
	add.s32 	%r11262, %r10996, %r11261;
	cvt.u64.u32 	%rd4511, %r11262;
	// begin inline asm
	mul.lo.u32 %r10999, %r19981, %r19978;
	mul.hi.u32 %r11000, %r19981, %r19978;
	
	// end inline asm
	cvt.u64.u32 	%rd4512, %r10999;
	add.s64 	%rd4513, %rd4482, %rd4511;
	add.s64 	%rd4514, %rd4513, %rd4512;
	and.b64  	%rd4515, %rd4514, 4294967295;
	{ .reg .b32 tmp; mov.b64 {tmp, %r11263}, %rd4514; }
	add.s32 	%r11264, %r11000, %r11263;
	cvt.u64.u32 	%rd4516, %r11264;
	// begin inline asm
	mul.lo.u32 %r11003, %r19981, %r19979;
	mul.hi.u32 %r11004, %r19981, %r19979;
	
	// end inline asm
	cvt.u64.u32 	%rd4517, %r11003;
	add.s64 	%rd4518, %rd4487, %rd4516;
	add.s64 	%rd4519, %rd4518, %rd4517;
	and.b64  	%rd4520, %rd4519, 4294967295;
	{ .reg .b32 tmp; mov.b64 {tmp, %r11265}, %rd4519; }
	add.s32 	%r11266, %r11004, %r11265;
	cvt.u64.u32 	%rd4521, %r11266;
	// begin inline asm
	mul.lo.u32 %r11007, %r19981, %r19980;
	mul.hi.u32 %r11008, %r19981, %r19980;
	
	// end inline asm
	cvt.u64.u32 	%rd4522, %r11007;
	add.s64 	%rd4523, %rd4492, %rd4521;
	add.s64 	%rd4524, %rd4523, %rd4522;
	and.b64  	%rd4525, %rd4524, 4294967295;
	{ .reg .b32 tmp; mov.b64 {tmp, %r11267}, %rd4524; }
	add.s32 	%r11268, %r11008, %r11267;
	cvt.u64.u32 	%rd4526, %r11268;
	// begin inline asm
	mul.lo.u32 %r11011, %r19981, %r19981;
	mul.hi.u32 %r11012, %r19981, %r19981;
	
	// end inline asm
	cvt.u64.u32 	%rd4527, %r11011;
	add.s64 	%rd4528, %rd4497, %rd4526;
	add.s64 	%rd4529, %rd4528, %rd4527;
	and.b64  	%rd4530, %rd4529, 4294967295;
	{ .reg .b32 tmp; mov.b64 {tmp, %r11269}, %rd4529; }
	add.s32 	%r11270, %r11012, %r11269;
	cvt.u64.u32 	%rd4531, %r11270;
	// begin inline asm
	mul.lo.u32 %r11015, %r19981, %r19982;
	mul.hi.u32 %r11016, %r19981, %r19982;
	
	// end inline asm
	cvt.u64.u32 	%rd4532, %r11015;
	add.s64 	%rd4533, %rd4502, %rd4531;
	add.s64 	%rd4534, %rd4533, %rd4532;
	and.b64  	%rd4535, %rd4534, 4294967295;
	{ .reg .b32 tmp; mov.b64 {tmp, %r11271}, %rd4534; }
	add.s32 	%r11272, %r11016, %r11271;
	cvt.u64.u32 	%rd4536, %r11272;
	// begin inline asm
	mul.lo.u32 %r11019, %r19981, %r19983;
	mul.hi.u32 %r11020, %r19981, %r19983;
	
	// end inline asm
	cvt.u64.u32 	%rd4537, %r11019;
	add.s64 	%rd4538, %rd4503, %rd4536;
	add.s64 	%rd4539, %rd4538, %rd4537;
	and.b64  	%rd4540, %rd4539, 4294967295;
	{ .reg .b32 tmp; mov.b64 {tmp, %r11273}, %rd4539; }
	add.s32 	%r11274, %r11020, %r11273;
	cvt.u64.u32 	%rd4541, %r11274;
	// begin inline asm
	mul.lo.u32 %r11023, %r19982, %r19976;
	mul.hi.u32 %r11024, %r19982, %r19976;
	
	// end inline asm
	cvt.u64.u32 	%rd4542, %r11023;
	add.s64 	%rd4543, %rd4510, %rd4542;
	{ .reg .b32 tmp; mov.b64 {tmp, %r11275}, %rd4543; }
	add.s32 	%r11276, %r11024, %r11275;
	cvt.u64.u32 	%rd4544, %r11276;
	// begin inline asm
	mul.lo.u32 %r11027, %r19982, %r19977;
	mul.hi.u32 %r11028, %r19982, %r19977;
	
	// end inline asm
	cvt.u64.u32 	%rd4545, %r11027;
	add.s64 	%rd4546, %rd4515, %rd4544;
	add.s64 	%rd4547, %rd4546, %rd4545;
	and.b64  	%rd4548, %rd4547, 4294967295;
	{ .reg .b32 tmp; mov.b64 {tmp, %r11277}, %rd4547; }
	add.s32 	%r11278, %r11028, %r11277;
	cvt.u64.u32 	%rd4549, %r11278;
	// begin inline asm
	mul.lo.u32 %r11031, %r19982, %r19978;
	mul.hi.u32 %r11032, %r19982, %r19978;
	
	// end inline asm
	cvt.u64.u32 	%rd4550, %r11031;
	add.s64 	%rd4551, %rd4520, %rd4549;
	add.s64 	%rd4552, %rd4551, %rd4550;
	and.b64  	%rd4553, %rd4552, 4294967295;
	{ .reg .b32 tmp; mov.b64 {tmp, %r11279}, %rd4552; }
	add.s32 	%r11280, %r11032, %r11279;
	cvt.u64.u32 	%rd4554, %r11280;
	// begin inline asm
	mul.lo.u32 %r11035, %r19982, %r19979;
	mul.hi.u32 %r11036, %r19982, %r19979;
	
	// end inline asm
	cvt.u64.u32 	%rd4555, %r11035;
	add.s64 	%rd4556, %rd4525, %rd4554;
	add.s64 	%rd4557, %rd4556, %rd4555;
	and.b64  	%rd4558, %rd4557, 4294967295;
	{ .reg .b32 tmp; mov.b64 {tmp, %r11281}, %rd4557; }
	add.s32 	%r11282, %r11036, %r11281;
	cvt.u64.u32 	%rd4559, %r11282;
	// begin inline asm
	mul.lo.u32 %r11039, %r19982, %r19980;
	mul.hi.u32 %r11040, %r19982, %r19980;
	
	// end inline asm
	cvt.u64.u32 	%rd4560, %r11039;
	add.s64 	%rd4561, %rd4530, %rd4559;
	add.s64 	%rd4562, %rd4561, %rd4560;
	and.b64  	%rd4563, %rd4562, 4294967295;
	{ .reg .b32 tmp; mov.b64 {tmp, %r11283}, %rd4562; }
	add.s32 	%r11284, %r11040, %r11283;
	cvt.u64.u32 	%rd4564, %r11284;
	// begin inline asm
	mul.lo.u32 %r11043, %r19982, %r19981;
	mul.hi.u32 %r11044, %r19982, %r19981;
	
	// end inline asm
	cvt.u64.u32 	%rd4565, %r11043;
	add.s64 	%rd4566, %rd4535, %rd4564;
	add.s64 	%rd4567, %rd4566, %rd4565;
	and.b64  	%rd4568, %rd4567, 4294967295;
	{ .reg .b32 tmp; mov.b64 {tmp, %r11285}, %rd4567; }
	add.s32 	%r11286, %r11044, %r11285;
	cvt.u64.u32 	%rd4569, %r11286;
	// begin inline asm
	mul.lo.u32 %r11047, %r19982, %r19982;
	mul.hi.u32 %r11048, %r19982, %r19982;
	
	// end inline asm
	cvt.u64.u32 	%rd4570, %r11047;
	add.s64 	%rd4571, %rd4540, %rd4569;
	add.s64 	%rd4572, %rd4571, %rd4570;
	and.b64  	%rd4573, %rd4572, 4294967295;
	{ .reg .b32 tmp; mov.b64 {tmp, %r11287}, %rd4572; }
	add.s32 	%r11288, %r11048, %r11287;
	cvt.u64.u32 	%rd4574, %r11288;
	// begin inline asm
	mul.lo.u32 %r11051, %r19982, %r19983;
	mul.hi.u32 %r11052, %r19982, %r19983;
	
	// end inline asm
	cvt.u64.u32 	%rd4575, %r11051;
	add.s64 	%rd4576, %rd4541, %rd4574;
	add.s64 	%rd4577, %rd4576, %rd4575;
	and.b64  	%rd4578, %rd4577, 4294967295;
	{ .reg .b32 tmp; mov.b64 {tmp, %r11289}, %rd4577; }
	add.s32 	%r11290, %r11052, %r11289;
	cvt.u64.u32 	%rd4579, %r11290;
	// begin inline asm
	mul.lo.u32 %r11055, %r19983, %r19976;
	mul.hi.u32 %r11056, %r19983, %r19976;
	
	// end inline asm
	cvt.u64.u32 	%rd4580, %r11055;
	add.s64 	%rd4581, %rd4548, %rd4580;
	{ .reg .b32 tmp; mov.b64 {tmp, %r11291}, %rd4581; }
	add.s32 	%r11292, %r11056, %r11291;
	cvt.u64.u32 	%rd4582, %r11292;
	// begin inline asm
	mul.lo.u32 %r11059, %r19983, %r19977;
	mul.hi.u32 %r11060, %r19983, %r19977;
	
	// end inline asm
	cvt.u64.u32 	%rd4583, %r11059;
	add.s64 	%rd4584, %rd4553, %rd4582;
	add.s64 	%rd4585, %rd4584, %rd4583;
	{ .reg .b32 tmp; mov.b64 {tmp, %r11293}, %rd4585; }
	add.s32 	%r11294, %r11060, %r11293;
	cvt.u64.u32 	%rd4586, %r11294;
	// begin inline asm
	mul.lo.u32 %r11063, %r19983, %r19978;
	mul.hi.u32 %r11064, %r19983, %r19978;
	
	// end inline asm
	cvt.u64.u32 	%rd4587, %r11063;
	add.s64 	%rd4588, %rd4558, %rd4586;
	add.s64 	%rd4589, %rd4588, %rd4587;
	{ .reg .b32 tmp; mov.b64 {tmp, %r11295}, %rd4589; }
	add.s32 	%r11296, %r11064, %r11295;
	cvt.u64.u32 	%rd4590, %r11296;
	// begin inline asm
	mul.lo.u32 %r11067, %r19983, %r19979;
	mul.hi.u32 %r11068, %r19983, %r19979;
	
	// end inline asm
	cvt.u64.u32 	%rd4591, %r11067;
	add.s64 	%rd4592, %rd4563, %rd4590;
	add.s64 	%rd4593, %rd4592, %rd4591;
	{ .reg .b32 tmp; mov.b64 {tmp, %r11297}, %rd4593; }
	add.s32 	%r11298, %r11068, %r11297;
	cvt.u64.u32 	%rd4594, %r11298;
	// begin inline asm
	mul.lo.u32 %r11071, %r19983, %r19980;
	mul.hi.u32 %r11072, %r19983, %r19980;
	
	// end inline asm
	cvt.u64.u32 	%rd4595, %r11071;
	add.s64 	%rd4596, %rd4568, %rd4594;
	add.s64 	%rd4597, %rd4596, %rd4595;
	{ .reg .b32 tmp; mov.b64 {tmp, %r11299}, %rd4597; }
	add.s32 	%r11300, %r11072, %r11299;
	cvt.u64.u32 	%rd4598, %r11300;
	// begin inline asm
	mul.lo.u32 %r11075, %r19983, %r19981;
	mul.hi.u32 %r11076, %r19983, %r19981;
	
	// end inline asm
	cvt.u64.u32 	%rd4599, %r11075;
	add.s64 	%rd4600, %rd4573, %rd4598;
	add.s64 	%rd4601, %rd4600, %rd4599;
	{ .reg .b32 tmp; mov.b64 {tmp, %r11301}, %rd4601; }
	add.s32 	%r11302, %r11076, %r11301;
	cvt.u64.u32 	%rd4602, %r11302;
	// begin inline asm
	mul.lo.u32 %r11079, %r19983, %r19982;
	mul.hi.u32 %r11080, %r19983, %r19982;
	
	// end inline asm
	cvt.u64.u32 	%rd4603, %r11079;
	add.s64 	%rd4604, %rd4578, %rd4602;
	add.s64 	%rd4605, %rd4604, %rd4603;
	{ .reg .b32 tmp; mov.b64 {tmp, %r11303}, %rd4605; }
	add.s32 	%r11304, %r11080, %r11303;
	cvt.u64.u32 	%rd4606, %r11304;
	// begin inline asm
	mul.lo.u32 %r11083, %r19983, %r19983;
	mul.hi.u32 %r11084, %r19983, %r19983;
	
	// end inline asm
	cvt.u64.u32 	%rd4607, %r11083;
	add.s64 	%rd4608, %rd4579, %rd4606;
	add.s64 	%rd4609, %rd4608, %rd4607;
	{ .reg .b32 tmp; mov.b64 {tmp, %r11305}, %rd4609; }
	add.s32 	%r11171, %r11084, %r11305;
	cvt.u32.u64 	%r20001, %rd4353;
	cvt.u32.u64 	%r20002, %rd4391;
	cvt.u32.u64 	%r20003, %rd4429;
	cvt.u32.u64 	%r20004, %rd4467;
	cvt.u32.u64 	%r20005, %rd4505;
	cvt.u32.u64 	%r20006, %rd4543;
	cvt.u32.u64 	%r20007, %rd4581;
	cvt.u32.u64 	%r11164, %rd4585;
	cvt.u32.u64 	%r11165, %rd4589;
	cvt.u32.u64 	%r11166, %rd4593;
	cvt.u32.u64 	%r11167, %rd4597;
	cvt.u32.u64 	%r11168, %rd4601;
	cvt.u32.u64 	%r11169, %rd4605;
	cvt.u32.u64 	%r11170, %rd4609;
	mov.b32 	%r11125, 977;
	mov.b32 	%r11163, 0;
	// begin inline asm
	mad.lo.cc.u32 %r11087, %r11164, %r11125, %r11163;
	madc.hi.u32 %r11088, %r11164, %r11125, 0;
	
	// end inline asm
	// begin inline asm
	mad.lo.cc.u32 %r11092, %r11165, %r11125, %r11088;
	madc.hi.u32 %r11093, %r11165, %r11125, 0;
	
	// end inline asm
	// begin inline asm
	mad.lo.cc.u32 %r11097, %r11166, %r11125, %r11093;
	madc.hi.u32 %r11098, %r11166, %r11125, 0;
	
	// end inline asm
	// begin inline asm
	mad.lo.cc.u32 %r11102, %r11167, %r11125, %r11098;
	madc.hi.u32 %r11103, %r11167, %r11125, 0;
	
	// end inline asm
	// begin inline asm
	mad.lo.cc.u32 %r11107, %r11168, %r11125, %r11103;
	madc.hi.u32 %r11108, %r11168, %r11125, 0;
	
	// end inline asm
	// begin inline asm
	mad.lo.cc.u32 %r11112, %r11169, %r11125, %r11108;
	madc.hi.u32 %r11113, %r11169, %r11125, 0;
	
	// end inline asm
	// begin inline asm
	mad.lo.cc.u32 %r11117, %r11170, %r11125, %r11113;
	madc.hi.u32 %r11118, %r11170, %r11125, 0;
	
	// end inline asm
	// begin inline asm
	mad.lo.cc.u32 %r11122, %r11171, %r11125, %r11118;
	madc.hi.u32 %r11123, %r11171, %r11125, 0;
	
	// end inline asm
	mov.u32 	%r11162, %r11163;
	// begin inline asm
	add.cc.u32 %r20000, %r20000, %r11087;
	addc.cc.u32 %r20001, %r20001, %r11092;
	addc.cc.u32 %r20002, %r20002, %r11097;
	addc.cc.u32 %r20003, %r20003, %r11102;
	addc.cc.u32 %r20004, %r20004, %r11107;
	addc.cc.u32 %r20005, %r20005, %r11112;
	addc.cc.u32 %r20006, %r20006, %r11117;
	addc.cc.u32 %r20007, %r20007, %r11122;
	addc.u32 %r11162, %r11162, %r11123;
	
	// end inline asm
	// begin inline asm
	add.cc.u32 %r20000, %r20000, %r11163;
	addc.cc.u32 %r20001, %r20001, %r11164;
	addc.cc.u32 %r20002, %r20002, %r11165;
	addc.cc.u32 %r20003, %r20003, %r11166;
	addc.cc.u32 %r20004, %r20004, %r11167;
	addc.cc.u32 %r20005, %r20005, %r11168;
	addc.cc.u32 %r20006, %r20006, %r11169;
	addc.cc.u32 %r20007, %r20007, %r11170;
	addc.u32 %r11162, %r11162, %r11171;
	
	// end inline asm
	setp.eq.s32 	%p629, %r11162, 0;
	mov.pred 	%p1278, 0;
	@%p629 bra 	$L__BB0_503;
	mov.b32 	%r11309, 977;
	// begin inline asm
	mul.lo.u32 %r11310, %r11162, %r11309;
	mul.hi.u32 %r11311, %r11162, %r11309;
	
	// end inline asm
	mov.b32 	%r11345, 0;
	mov.u32 	%r11312, %r11345;
	mov.u32 	%r11313, %r11345;
	mov.u32 	%r11314, %r11345;
	mov.u32 	%r11315, %r11345;
	mov.u32 	%r11316, %r11345;
	mov.u32 	%r11317, %r11345;
	mov.u32 	%r11318, %r11345;
	// begin inline asm
	add.cc.u32 %r11310, %r11310, %r11318;
	addc.cc.u32 %r11311, %r11311, %r11162;
	addc.cc.u32 %r11312, %r11312, %r11318;
	addc.cc.u32 %r11313, %r11313, %r11318;
	addc.cc.u32 %r11314, %r11314, %r11318;
	addc.cc.u32 %r11315, %r11315, %r11318;
	addc.cc.u32 %r11316, %r11316, %r11318;
	addc.cc.u32 %r11317, %r11317, %r11318;
	addc.u32 %r11318, %r11318, %r11318;
	
	// end inline asm
	// begin inline asm
	add.cc.u32 %r20000, %r20000, %r11310;
	addc.cc.u32 %r20001, %r20001, %r11311;
	addc.cc.u32 %r20002, %r20002, %r11312;
	addc.cc.u32 %r20003, %r20003, %r11313;
	addc.cc.u32 %r20004, %r20004, %r11314;
	addc.cc.u32 %r20005, %r20005, %r11315;
	addc.cc.u32 %r20006, %r20006, %r11316;
	addc.cc.u32 %r20007, %r20007, %r11317;
	addc.u32 %r11345, %r11345, %r11318;
	
	// end inline asm
	setp.ne.s32 	%p1278, %r11345, 0;
$L__BB0_503:
	setp.gt.u32 	%p630, %r20007, %r20392;
	or.pred  	%p631, %p1278, %p630;
	@%p631 bra 	$L__BB0_517;
	setp.lt.u32 	%p632, %r20007, %r20392;
	@%p632 bra 	$L__BB0_518;
	setp.gt.u32 	%p633, %r20006, %r335;
	@%p633 bra 	$L__BB0_517;
	setp.lt.u32 	%p634, %r20006, %r335;
	@%p634 bra 	$L__BB0_518;
	setp.gt.u32 	%p635, %r20005, %r334;
	@%p635 bra 	$L__BB0_517;
	setp.lt.u32 	%p636, %r20005, %r334;
	@%p636 bra 	$L__BB0_518;
	setp.gt.u32 	%p637, %r20004, %r464;
	@%p637 bra 	$L__BB0_517;
	setp.lt.u32 	%p638, %r20004, %r464;
	@%p638 bra 	$L__BB0_518;
	setp.gt.u32 	%p639, %r20003, %r465;
	@%p639 bra 	$L__BB0_517;
	setp.lt.u32 	%p640, %r20003, %r465;
	@%p640 bra 	$L__BB0_518;
	setp.gt.u32 	%p641, %r20002, %r463;
	@%p641 bra 	$L__BB0_517;
	setp.lt.u32 	%p642, %r20002, %r463;
	@%p642 bra 	$L__BB0_518;
	setp.gt.u32 	%p643, %r20001, %r333;
	@%p643 bra 	$L__BB0_517;
	setp.lt.u32 	%p644, %r20001, %r333;
	setp.lt.u32 	%p645, %r20000, %r466;
	or.pred  	%p646, %p644, %p645;
	@%p646 bra 	$L__BB0_518;
$L__BB0_517:
	// begin inline asm
	sub.cc.u32 %r20000, %r20000, %r466;
	subc.cc.u32 %r20001, %r20001, %r333;
	subc.cc.u32 %r20002, %r20002, %r463;
	subc.cc.u32 %r20003, %r20003, %r465;
	subc.cc.u32 %r20004, %r20004, %r464;
	subc.cc.u32 %r20005, %r20005, %r334;
	subc.cc.u32 %r20006, %r20006, %r335;
	subc.u32 %r20007, %r20007, %r20392;
	
	// end inline asm
$L__BB0_518:
	setp.gt.u32 	%p647, %r20007, %r20392;
	@%p647 bra 	$L__BB0_531;
	bra.uni 	$L__BB0_532;
$L__BB0_519:
	setp.gt.u32 	%p649, %r20006, %r335;
	@%p649 bra 	$L__BB0_531;
	setp.lt.u32 	%p650, %r20006, %r335;
	@%p650 bra 	$L__BB0_533;
	setp.gt.u32 	%p651, %r20005, %r334;
	@%p651 bra 	$L__BB0_531;
	setp.lt.u32 	%p652, %r20005, %r334;
	@%p652 bra 	$L__BB0_533;
	setp.gt.u32 	%p653, %r20004, %r464;
	@%p653 bra 	$L__BB0_531;
	setp.lt.u32 	%p654, %r20004, %r464;
	@%p654 bra 	$L__BB0_533;
	setp.gt.u32 	%p655, %r20003, %r465;
	@%p655 bra 	$L__BB0_531;
	setp.lt.u32 	%p656, %r20003, %r465;
	@%p656 bra 	$L__BB0_533;
	setp.gt.u32 	%p657, %r20002, %r463;
	@%p657 bra 	$L__BB0_531;
	setp.lt.u32 	%p658, %r20002, %r463;
	@%p658 bra 	$L__BB0_533;
	setp.gt.u32 	%p659, %r20001, %r333;
	@%p659 bra 	$L__BB0_531;
	setp.lt.u32 	%p660, %r20001, %r333;
	setp.lt.u32 	%p661, %r20000, %r466;
	or.pred  	%p662, %p660, %p661;
	@%p662 bra 	$L__BB0_533;
$L__BB0_531:
	// begin inline asm
	sub.cc.u32 %r20000, %r20000, %r466;
	subc.cc.u32 %r20001, %r20001, %r333;
	subc.cc.u32 %r20002, %r20002, %r463;
	subc.cc.u32 %r20003, %r20003, %r465;
	subc.cc.u32 %r20004, %r20004, %r464;
	subc.cc.u32 %r20005, %r20005, %r334;
	subc.cc.u32 %r20006, %r20006, %r335;
	subc.u32 %r20007, %r20007, %r20392;
	
	// end inline asm
	bra.uni 	$L__BB0_533;
$L__BB0_532:
	setp.lt.u32 	%p648, %r20007, %r20392;
	@%p648 bra 	$L__BB0_533;
	bra.uni 	$L__BB0_519;
$L__BB0_533:
	mov.b32 	%r11639, 2;
	// begin inline asm
	mul.lo.u32 %r20024, %r19880, %r11639;
	mul.hi.u32 %r11413, %r19880, %r11639;
	
	// end inline asm
	cvt.u64.u32 	%rd4610, %r11413;
	mov.b32 	%r11744, 0;
	// begin inline asm
	mul.lo.u32 %r11416, %r19880, %r11744;
	mul.hi.u32 %r11417, %r19880, %r11744;
	
	// end inline asm
	cvt.u64.u32 	%rd4611, %r11416;
	add.s64 	%rd4612, %rd4610, %rd4611;
	and.b64  	%rd4613, %rd4612, 4294967295;
	{ .reg .b32 tmp; mov.b64 {tmp, %r11762}, %rd4612; }
	add.s32 	%r11763, %r11417, %r11762;
	cvt.u64.u32 	%rd4614, %r11763;
	// begin inline asm
	mul.lo.u32 %r11420, %r19880, %r11744;
	mul.hi.u32 %r11421, %r19880, %r11744;
	
	// end inline asm
	cvt.u64.u32 	%rd4615, %r11420;
	add.s64 	%rd4616, %rd4614, %rd4615;
	and.b64  	%rd4617, %rd4616, 4294967295;
	{ .reg .b32 tmp; mov.b64 {tmp, %r11764}, %rd4616; }
	add.s32 	%r11765, %r11421, %r11764;
	cvt.u64.u32 	%rd4618, %r11765;
	// begin inline asm
	mul.lo.u32 %r11424, %r19880, %r11744;
	mul.hi.u32 %r11425, %r19880, %r11744;
	
	// end inline asm
	cvt.u64.u32 	%rd4619, %r11424;
	add.s64 	%rd4620, %rd4618, %rd4619;
	and.b64  	%rd4621, %rd4620, 4294967295;
	{ .reg .b32 tmp; mov.b64 {tmp, %r11766}, %rd4620; }
	add.s32 	%r11767, %r11425, %r11766;
	cvt.u64.u32 	%rd4622, %r11767;
	// begin inline asm
	mul.lo.u32 %r11428, %r19880, %r11744;
	mul.hi.u32 %r11429, %r19880, %r11744;
	
	// end inline asm
	cvt.u64.u32 	%rd4623, %r11428;
	add.s64 	%rd4624, %rd4622, %rd4623;
	and.b64  	%rd4625, %rd4624, 4294967295;
	{ .reg .b32 tmp; mov.b64 {tmp, %r11768}, %rd4624; }
	add.s32 	%r11769, %r11429, %r11768;
	cvt.u64.u32 	%rd4626, %r11769;
	// begin inline asm
	mul.lo.u32 %r11432, %r19880, %r11744;
	mul.hi.u32 %r11433, %r19880, %r11744;
	
	// end inline asm
	cvt.u64.u32 	%rd4627, %r11432;
	add.s64 	%rd4628, %rd4626, %rd4627;
	and.b64  	%rd4629, %rd4628, 4294967295;
	{ .reg .b32 tmp; mov.b64 {tmp, %r11770}, %rd4628; }
	add.s32 	%r11771, %r11433, %r11770;
	cvt.u64.u32 	%rd4630, %r11771;
	// begin inline asm
	mul.lo.u32 %r11436, %r19880, %r11744;
	mul.hi.u32 %r11437, %r19880, %r11744;
	
	// end inline asm
	cvt.u64.u32 	%rd4631, %r11436;
	add.s64 	%rd4632, %rd4630, %rd4631;
	and.b64  	%rd4633, %rd4632, 4294967295;
	{ .reg .b32 tmp; mov.b64 {tmp, %r11772}, %rd4632; }
	add.s32 	%r11773, %r11437, %r11772;
	cvt.u64.u32 	%rd4634, %r11773;
	// begin inline asm
	mul.lo.u32 %r11440, %r19880, %r11744;
	mul.hi.u32 %r11441, %r19880, %r11744;
	
	// end inline asm
	cvt.u64.u32 	%rd4635, %r11440;
	add.s64 	%rd4636, %rd4634, %rd4635;
	and.b64  	%rd4637, %rd4636, 4294967295;
	{ .reg .b32 tmp; mov.b64 {tmp, %r11774}, %rd4636; }
	add.s32 	%r11775, %r11441, %r11774;
	cvt.u64.u32 	%rd4638, %r11775;
	// begin inline asm
	mul.lo.u32 %r11444, %r19881, %r11639;
	mul.hi.u32 %r11445, %r19881, %r11639;
	
	// end inline asm
	cvt.u64.u32 	%rd4639, %r11444;
	add.s64 	%rd4640, %rd4613, %rd4639;
	{ .reg .b32 tmp; mov.b64 {tmp, %r11776}, %rd4640; }
	add.s32 	%r11777, %r11445, %r11776;
	cvt.u64.u32 	%rd4641, %r11777;
	// begin inline asm
	mul.lo.u32 %r11448, %r19881, %r11744;
	mul.hi.u32 %r11449, %r19881, %r11744;
	
	// end inline asm
	cvt.u64.u32 	%rd4642, %r11448;
	add.s64 	%rd4643, %rd4617, %rd4641;
	add.s64 	%rd4644, %rd4643, %rd4642;
	and.b64  	%rd4645, %rd4644, 4294967295;
	{ .reg .b32 tmp; mov.b64 {tmp, %r11778}, %rd4644; }
	add.s32 	%r11779, %r11449, %r11778;
	cvt.u64.u32 	%rd4646, %r11779;
	// begin inline asm
	mul.lo.u32 %r11452, %r19881, %r11744;
	mul.hi.u32 %r11453, %r19881, %r11744;
	
	// end inline asm
	cvt.u64.u32 	%rd4647, %r11452;
	add.s64 	%rd4648, %rd4621, %rd4646;
	add.s64 	%rd4649, %rd4648, %rd4647;
	and.b64  	%rd4650, %rd4649, 4294967295;
	{ .reg .b32 tmp; mov.b64 {tmp, %r11780}, %rd4649; }
	add.s32 	%r11781, %r11453, %r11780;
	cvt.u64.u32 	%rd4651, %r11781;
	// begin inline asm
	mul.lo.u32 %r11456, %r19881, %r11744;
	mul.hi.u32 %r11457, %r19881, %r11744;
	
	// end inline asm
	cvt.u64.u32 	%rd4652, %r11456;
	add.s64 	%rd4653, %rd4625, %rd4651;
	add.s64 	%rd4654, %rd4653, %rd4652;
	and.b64  	%rd4655, %rd4654, 4294967295;
	{ .reg .b32 tmp; mov.b64 {tmp, %r11782}, %rd4654; }
	add.s32 	%r11783, %r11457, %r11782;
	cvt.u64.u32 	%rd4656, %r11783;
	// begin inline asm
	mul.lo.u32 %r11460, %r19881, %r11744;
	mul.hi.u32 %r11461, %r19881, %r11744;
	
	// end inline asm
	cvt.u64.u32 	%rd4657, %r11460;
	add.s64 	%rd4658, %rd4629, %rd4656;
	add.s64 	%rd4659, %rd4658, %rd4657;
	and.b64  	%rd4660, %rd4659, 4294967295;
	{ .reg .b32 tmp; mov.b64 {tmp, %r11784}, %rd4659; }
	add.s32 	%r11785, %r11461, %r11784;
	cvt.u64.u32 	%rd4661, %r11785;
	// begin inline asm
	mul.lo.u32 %r11464, %r19881, %r11744;
	mul.hi.u32 %r11465, %r19881, %r11744;
	
	// end inline asm
	cvt.u64.u32 	%rd4662, %r11464;
	add.s64 	%rd4663, %rd4633, %rd4661;
	add.s64 	%rd4664, %rd4663, %rd4662;
	and.b64  	%rd4665, %rd4664, 4294967295;
	{ .reg .b32 tmp; mov.b64 {tmp, %r11786}, %rd4664; }
	add.s32 	%r11787, %r11465, %r11786;
	cvt.u64.u32 	%rd4666, %r11787;
	// begin inline asm
	mul.lo.u32 %r11468, %r19881, %r11744;
	mul.hi.u32 %r11469, %r19881, %r11744;
	
	// end inline asm
	cvt.u64.u32 	%rd4667, %r11468;
	add.s64 	%rd4668, %rd4637, %rd4666;
	add.s64 	%rd4669, %rd4668, %rd4667;
	and.b64  	%rd4670, %rd4669, 4294967295;
	{ .reg .b32 tmp; mov.b64 {tmp, %r11788}, %rd4669; }
	add.s32 	%r11789, %r11469, %r11788;
	cvt.u64.u32 	%rd4671, %r11789;
	// begin inline asm
	mul.lo.u32 %r11472, %r19881, %r11744;
	mul.hi.u32 %r11473, %r19881, %r11744;
	
	// end inline asm
	cvt.u64.u32 	%rd4672, %r11472;
	add.s64 	%rd4673, %rd4638, %rd4671;
	add.s64 	%rd4674, %rd4673, %rd4672;
	and.b64  	%rd4675, %rd4674, 4294967295;
	{ .reg .b32 tmp; mov.b64 {tmp, %r11790}, %rd4674; }
	add.s32 	%r11791, %r11473, %r11790;
	cvt.u64.u32 	%rd4676, %r11791;
	// begin inline asm
	mul.lo.u32 %r11476, %r19882, %r11639;
	mul.hi.u32 %r11477, %r19882, %r11639;
	
	// end inline asm
	cvt.u64.u32 	%rd4677, %r11476;
	add.s64 	%rd4678, %rd4645, %rd4677;
	{ .reg .b32 tmp; mov.b64 {tmp, %r11792}, %rd4678; }
	add.s32 	%r11793, %r11477, %r11792;
	cvt.u64.u32 	%rd4679, %r11793;
	// begin inline asm
	mul.lo.u32 %r11480, %r19882, %r11744;
	mul.hi.u32 %r11481, %r19882, %r11744;
	
	// end inline asm
	cvt.u64.u32 	%rd4680, %r11480;
	add.s64 	%rd4681, %rd4650, %rd4679;
	add.s64 	%rd4682, %rd4681, %rd4680;
	and.b64  	%rd4683, %rd4682, 4294967295;
	{ .reg .b32 tmp; mov.b64 {tmp, %r11794}, %rd4682; }
	add.s32 	%r11795, %r11481, %r11794;
	cvt.u64.u32 	%rd4684, %r11795;
	// begin inline asm
	mul.lo.u32 %r11484, %r19882, %r11744;
	mul.hi.u32 %r11485, %r19882, %r11744;
	
	// end inline asm
	cvt.u64.u32 	%rd4685, %r11484;
	add.s64 	%rd4686, %rd4655, %rd4684;
	add.s64 	%rd4687, %rd4686, %rd4685;
	and.b64  	%rd4688, %rd4687, 4294967295;
	{ .reg .b32 tmp; mov.b64 {tmp, %r11796}, %rd4687; }
	add.s32 	%r11797, %r11485, %r11796;
	cvt.u64.u32 	%rd4689, %r11797;
	// begin inline asm
	mul.lo.u32 %r11488, %r19882, %r11744;
	mul.hi.u32 %r11489, %r19882, %r11744;
	
	// end inline asm
	cvt.u64.u32 	%rd4690, %r11488;
	add.s64 	%rd4691, %rd4660, %rd4689;
	add.s64 	%rd4692, %rd4691, %rd4690;
	and.b64  	%rd4693, %rd4692, 4294967295;
	{ .reg .b32 tmp; mov.b64 {tmp, %r11798}, %rd4692; }
	add.s32 	%r11799, %r11489, %r11798;
	cvt.u64.u32 	%rd4694, %r11799;
	// begin inline asm
	mul.lo.u32 %r11492, %r19882, %r11744;
	mul.hi.u32 %r11493, %r19882, %r11744;
	
	// end inline asm
	cvt.u64.u32 	%rd4695, %r11492;
	add.s64 	%rd4696, %rd4665, %rd4694;
	add.s64 	%rd4697, %rd4696, %rd4695;
	and.b64  	%rd4698, %rd4697, 4294967295;
	{ .reg .b32 tmp; mov.b64 {tmp, %r11800}, %rd4697; }
	add.s32 	%r11801, %r11493, %r11800;
	cvt.u64.u32 	%rd4699, %r11801;
	// begin inline asm
	mul.lo.u32 %r11496, %r19882, %r11744;
	mul.hi.u32 %r11497, %r19882, %r11744;
	
	// end inline asm
	cvt.u64.u32 	%rd4700, %r11496;
	add.s64 	%rd4701, %rd4670, %rd4699;
	add.s64 	%rd4702, %rd4701, %rd4700;
	and.b64  	%rd4703, %rd4702, 4294967295;
	{ .reg .b32 tmp; mov.b64 {tmp, %r11802}, %rd4702; }
	add.s32 	%r11803, %r11497, %r11802;
	cvt.u64.u32 	%rd4704, %r11803;
	// begin inline asm
	mul.lo.u32 %r11500, %r19882, %r11744;
	mul.hi.u32 %r11501, %r19882, %r11744;
	
	// end inline asm
	cvt.u64.u32 	%rd4705, %r11500;
	add.s64 	%rd4706, %rd4675, %rd4704;
	add.s64 	%rd4707, %rd4706, %rd4705;
	and.b64  	%rd4708, %rd4707, 4294967295;
	{ .reg .b32 tmp; mov.b64 {tmp, %r11804}, %rd4707; }
	add.s32 	%r11805, %r11501, %r11804;
	cvt.u64.u32 	%rd4709, %r11805;
	// begin inline asm
	mul.lo.u32 %r11504, %r19882, %r11744;
	mul.hi.u32 %r11505, %r19882, %r11744;
	
	// end inline asm
	cvt.u64.u32 	%rd4710, %r11504;
	add.s64 	%rd4711, %rd4676, %rd4709;
	add.s64 	%rd4712, %rd4711, %rd4710;
	and.b64  	%rd4713, %rd4712, 4294967295;
	{ .reg .b32 tmp; mov.b64 {tmp, %r11806}, %rd4712; }
	add.s32 	%r11807, %r11505, %r11806;
	cvt.u64.u32 	%rd4714, %r11807;
	// begin inline asm
	mul.lo.u32 %r11508, %r19883, %r11639;
	mul.hi.u32 %r11509, %r19883, %r11639;
	
	// end inline asm
	cvt.u64.u32 	%rd4715, %r11508;
	add.s64 	%rd4716, %rd4683, %rd4715;
	{ .reg .b32 tmp; mov.b64 {tmp, %r11808}, %rd4716; }
	add.s32 	%r11809, %r11509, %r11808;
	cvt.u64.u32 	%rd4717, %r11809;
	// begin inline asm
	mul.lo.u32 %r11512, %r19883, %r11744;
	mul.hi.u32 %r11513, %r19883, %r11744;
	
	// end inline asm
	cvt.u64.u32 	%rd4718, %r11512;
	add.s64 	%rd4719, %rd4688, %rd4717;
	add.s64 	%rd4720, %rd4719, %rd4718;
	and.b64  	%rd4721, %rd4720, 4294967295;
	{ .reg .b32 tmp; mov.b64 {tmp, %r11810}, %rd4720; }
	add.s32 	%r11811, %r11513, %r11810;
	cvt.u64.u32 	%rd4722, %r11811;
	// begin inline asm
	mul.lo.u32 %r11516, %r19883, %r11744;
	mul.hi.u32 %r11517, %r19883, %r11744;
	
	// end inline asm
	cvt.u64.u32 	%rd4723, %r11516;
	add.s64 	%rd4724, %rd4693, %rd4722;
	add.s64 	%rd4725, %rd4724, %rd4723;
	and.b64  	%rd4726, %rd4725, 4294967295;
	{ .reg .b32 tmp; mov.b64 {tmp, %r11812}, %rd4725; }
	add.s32 	%r11813, %r11517, %r11812;
	cvt.u64.u32 	%rd4727, %r11813;
	// begin inline asm
	mul.lo.u32 %r11520, %r19883, %r11744;
	mul.hi.u32 %r11521, %r19883, %r11744;
	
	// end inline asm
	cvt.u64.u32 	%rd4728, %r11520;
	add.s64 	%rd4729, %rd4698, %rd4727;
	add.s64 	%rd4730, %rd4729, %rd4728;
	and.b64  	%rd4731, %rd4730, 4294967295;
	{ .reg .b32 tmp; mov.b64 {tmp, %r11814}, %rd4730; }
	add.s32 	%r11815, %r11521, %r11814;
	cvt.u64.u32 	%rd4732, %r11815;
	// begin inline asm
	mul.lo.u32 %r11524, %r19883, %r11744;
	mul.hi.u32 %r11525, %r19883, %r11744;
	
	// end inline asm
	cvt.u64.u32 	%rd4733, %r11524;
	add.s64 	%rd4734, %rd4703, %rd4732;
	add.s64 	%rd4735, %rd4734, %rd4733;
	and.b64  	%rd4736, %rd4735, 4294967295;
	{ .reg .b32 tmp; mov.b64 {tmp, %r11816}, %rd4735; }
	add.s32 	%r11817, %r11525, %r11816;
	cvt.u64.u32 	%rd4737, %r11817;
	// begin inline asm
	mul.lo.u32 %r11528, %r19883, %r11744;
	mul.hi.u32 %r11529, %r19883, %r11744;
	
	// end inline asm
	cvt.u64.u32 	%rd4738, %r11528;
	add.s64 	%rd4739, %rd4708, %rd4737;
	add.s64 	%rd4740, %rd4739, %rd4738;
	and.b64  	%rd4741, %rd4740, 4294967295;
	{ .reg .b32 tmp; mov.b64 {tmp, %r11818}, %rd4740; }
	add.s32 	%r11819, %r11529, %r11818;
	cvt.u64.u32 	%rd4742, %r11819;
	// begin inline asm
	mul.lo.u32 %r11532, %r19883, %r11744;
	mul.hi.u32 %r11533, %r19883, %r11744;
	
	// end inline asm
	cvt.u64.u32 	%rd4743, %r11532;
	add.s64 	%rd4744, %rd4713, %rd4742;
	add.s64 	%rd4745, %rd4744, %rd4743;
	and.b64  	%rd4746, %rd4745, 4294967295;
	{ .reg .b32 tmp; mov.b64 {tmp, %r11820}, %rd4745; }
	add.s32 	%r11821, %r11533, %r11820;
	cvt.u64.u32 	%rd4747, %r11821;
	// begin inline asm
	mul.lo.u32 %r11536, %r19883, %r11744;
	mul.hi.u32 %r11537, %r19883, %r11744;
	
	// end inline asm
	cvt.u64.u32 	%rd4748, %r11536;
	add.s64 	%rd4749, %rd4714, %rd4747;
	add.s64 	%rd4750, %rd4749, %rd4748;
	and.b64  	%rd4751, %rd4750, 4294967295;
	{ .reg .b32 tmp; mov.b64 {tmp, %r11822}, %rd4750; }
	add.s32 	%r11823, %r11537, %r11822;
	cvt.u64.u32 	%rd4752, %r11823;
	// begin inline asm
	mul.lo.u32 %r11540, %r19884, %r11639;
	mul.hi.u32 %r11541, %r19884, %r11639;
	
	// end inline asm
	cvt.u64.u32 	%rd4753, %r11540;
	add.s64 	%rd4754, %rd4721, %rd4753;
	{ .reg .b32 tmp; mov.b64 {tmp, %r11824}, %rd4754; }
	add.s32 	%r11825, %r11541, %r11824;
	cvt.u64.u32 	%rd4755, %r11825;
	// begin inline asm
	mul.lo.u32 %r11544, %r19884, %r11744;
	mul.hi.u32 %r11545, %r19884, %r11744;
	
	// end inline asm
	cvt.u64.u32 	%rd4756, %r11544;
	add.s64 	%rd4757, %rd4726, %rd4755;
	add.s64 	%rd4758, %rd4757, %rd4756;
	and.b64  	%rd4759, %rd4758, 4294967295;
	{ .reg .b32 tmp; mov.b64 {tmp, %r11826}, %rd4758; }
	add.s32 	%r11827, %r11545, %r11826;
	cvt.u64.u32 	%rd4760, %r11827;
	// begin inline asm
	mul.lo.u32 %r11548, %r19884, %r11744;
	mul.hi.u32 %r11549, %r19884, %r11744;
	
	// end inline asm
	cvt.u64.u32 	%rd4761, %r11548;
	add.s64 	%rd4762, %rd4731, %rd4760;
	add.s64 	%rd4763, %rd4762, %rd4761;
	and.b64  	%rd4764, %rd4763, 4294967295;
	{ .reg .b32 tmp; mov.b64 {tmp, %r11828}, %rd4763; }
	add.s32 	%r11829, %r11549, %r11828;
	cvt.u64.u32 	%rd4765, %r11829;
	// begin inline asm
	mul.lo.u32 %r11552, %r19884, %r11744;
	mul.hi.u32 %r11553, %r19884, %r11744;
	
	// end inline asm
	cvt.u64.u32 	%rd4766, %r11552;
	add.s64 	%rd4767, %rd4736, %rd4765;
	add.s64 	%rd4768, %rd4767, %rd4766;
	and.b64  	%rd4769, %rd4768, 4294967295;
	{ .reg .b32 tmp; mov.b64 {tmp, %r11830}, %rd4768; }
	add.s32 	%r11831, %r11553, %r11830;
	cvt.u64.u32 	%rd4770, %r11831;
	// begin inline asm
	mul.lo.u32 %r11556, %r19884, %r11744;
	mul.hi.u32 %r11557, %r19884, %r11744;
	
	// end inline asm
	cvt.u64.u32 	%rd4771, %r11556;
	add.s64 	%rd4772, %rd4741, %rd4770;
	add.s64 	%rd4773, %rd4772, %rd4771;
	and.b64  	%rd4774, %rd4773, 4294967295;
	{ .reg .b32 tmp; mov.b64 {tmp, %r11832}, %rd4773; }
	add.s32 	%r11833, %r11557, %r11832;
	cvt.u64.u32 	%rd4775, %r11833;
	// begin inline asm
	mul.lo.u32 %r11560, %r19884, %r11744;
	mul.hi.u32 %r11561, %r19884, %r11744;
	
	// end inline asm
	cvt.u64.u32 	%rd4776, %r11560;
	add.s64 	%rd4777, %rd4746, %rd4775;
	add.s64 	%rd4778, %rd4777, %rd4776;
	and.b64  	%rd4779, %rd4778, 4294967295;
	{ .reg .b32 tmp; mov.b64 {tmp, %r11834}, %rd4778; }
	add.s32 	%r11835, %r11561, %r11834;
	cvt.u64.u32 	%rd4780, %r11835;
	// begin inline asm
	mul.lo.u32 %r11564, %r19884, %r11744;
	mul.hi.u32 %r11565, %r19884, %r11744;
	
	// end inline asm
	cvt.u64.u32 	%rd4781, %r11564;
	add.s64 	%rd4782, %rd4751, %rd4780;
	add.s64 	%rd4783, %rd4782, %rd4781;
	and.b64  	%rd4784, %rd4783, 4294967295;
	{ .reg .b32 tmp; mov.b64 {tmp, %r11836}, %rd4783; }
	add.s32 	%r11837, %r11565, %r11836;
	cvt.u64.u32 	%rd4785, %r11837;
	// begin inline asm
	mul.lo.u32 %r11568, %r19884, %r11744;
	mul.hi.u32 %r11569, %r19884, %r11744;
	
	// end inline asm
	cvt.u64.u32 	%rd4786, %r11568;
	add.s64 	%rd4787, %rd4752, %rd4785;
	add.s64 	%rd4788, %rd4787, %rd4786;
	and.b64  	%rd4789, %rd4788, 4294967295;
	{ .reg .b32 tmp; mov.b64 {tmp, %r11838}, %rd4788; }
	add.s32 	%r11839, %r11569, %r11838;
	cvt.u64.u32 	%rd4790, %r11839;
	// begin inline asm
	mul.lo.u32 %r11572, %r19885, %r11639;
	mul.hi.u32 %r11573, %r19885, %r11639;
	
	// end inline asm
	cvt.u64.u32 	%rd4791, %r11572;
	add.s64 	%rd4792, %rd4759, %rd4791;
	{ .reg .b32 tmp; mov.b64 {tmp, %r11840}, %rd4792; }
	add.s32 	%r11841, %r11573, %r11840;
	cvt.u64.u32 	%rd4793, %r11841;
	// begin inline asm
	mul.lo.u32 %r11576, %r19885, %r11744;
	mul.hi.u32 %r11577, %r19885, %r11744;
	
	// end inline asm
	cvt.u64.u32 	%rd4794, %r11576;
	add.s64 	%rd4795, %rd4764, %rd4793;
	add.s64 	%rd4796, %rd4795, %rd4794;
	and.b64  	%rd4797, %rd4796, 4294967295;
	{ .reg .b32 tmp; mov.b64 {tmp, %r11842}, %rd4796; }
	add.s32 	%r11843, %r11577, %r11842;
	cvt.u64.u32 	%rd4798, %r11843;
	// begin inline asm
	mul.lo.u32 %r11580, %r19885, %r11744;
	mul.hi.u32 %r11581, %r19885, %r11744;
	
	// end inline asm
	cvt.u64.u32 	%rd4799, %r11580;
	add.s64 	%rd4800, %rd4769, %rd4798;
	add.s64 	%rd4801, %rd4800, %rd4799;
	and.b64  	%rd4802, %rd4801, 4294967295;
	{ .reg .b32 tmp; mov.b64 {tmp, %r11844}, %rd4801; }
	add.s32 	%r11845, %r11581, %r11844;
	cvt.u64.u32 	%rd4803, %r11845;
	// begin inline asm
	mul.lo.u32 %r11584, %r19885, %r11744;
	mul.hi.u32 %r11585, %r19885, %r11744;
	
	// end inline asm
	cvt.u64.u32 	%rd4804, %r11584;
	add.s64 	%rd4805, %rd4774, %rd4803;
	add.s64 	%rd4806, %rd4805, %rd4804;
	and.b64  	%rd4807, %rd4806, 4294967295;
	{ .reg .b32 tmp; mov.b64 {tmp, %r11846}, %rd4806; }
	add.s32 	%r11847, %r11585, %r11846;
	cvt.u64.u32 	%rd4808, %r11847;
	// begin inline asm
	mul.lo.u32 %r11588, %r19885, %r11744;
	mul.hi.u32 %r11589, %r19885, %r11744;
	
	// end inline asm
	cvt.u64.u32 	%rd4809, %r11588;
	add.s64 	%rd4810, %rd4779, %rd4808;
	add.s64 	%rd4811, %rd4810, %rd4809;
	and.b64  	%rd4812, %rd4811, 4294967295;
	{ .reg .b32 tmp; mov.b64 {tmp, %r11848}, %rd4811; }
	add.s32 	%r11849, %r11589, %r11848;
	cvt.u64.u32 	%rd4813, %r11849;
	// begin inline asm
	mul.lo.u32 %r11592, %r19885, %r11744;
	mul.hi.u32 %r11593, %r19885, %r11744;
	
	// end inline asm
	cvt.u64.u32 	%rd4814, %r11592;
	add.s64 	%rd4815, %rd4784, %rd4813;
	add.s64 	%rd4816, %rd4815, %rd4814;
	and.b64  	%rd4817, %rd4816, 4294967295;
	{ .reg .b32 tmp; mov.b64 {tmp, %r11850}, %rd4816; }
	add.s32 	%r11851, %r11593, %r11850;
	cvt.u64.u32 	%rd4818, %r11851;
	// begin inline asm
	mul.lo.u32 %r11596, %r19885, %r11744;
	mul.hi.u32 %r11597, %r19885, %r11744;
	
	// end inline asm
	cvt.u64.u32 	%rd4819, %r11596;
	add.s64 	%rd4820, %rd4789, %rd4818;
	add.s64 	%rd4821, %rd4820, %rd4819;
	and.b64  	%rd4822, %rd4821, 4294967295;
	{ .reg .b32 tmp; mov.b64 {tmp, %r11852}, %rd4821; }
	add.s32 	%r11853, %r11597, %r11852;
	cvt.u64.u32 	%rd4823, %r11853;
	// begin inline asm
	mul.lo.u32 %r11600, %r19885, %r11744;
	mul.hi.u32 %r11601, %r19885, %r11744;
	
	// end inline asm
	cvt.u64.u32 	%rd4824, %r11600;
	add.s64 	%rd4825, %rd4790, %rd4823;
	add.s64 	%rd4826, %rd4825, %rd4824;
	and.b64  	%rd4827, %rd4826, 4294967295;
	{ .reg .b32 tmp; mov.b64 {tmp, %r11854}, %rd4826; }
	add.s32 	%r11855, %r11601, %r11854;
	cvt.u64.u32 	%rd4828, %r11855;
	// begin inline asm
	mul.lo.u32 %r11604, %r19886, %r11639;
	mul.hi.u32 %r11605, %r19886, %r11639;
	
	// end inline asm
	cvt.u64.u32 	%rd4829, %r11604;
	add.s64 	%rd4830, %rd4797, %rd4829;
	{ .reg .b32 tmp; mov.b64 {tmp, %r11856}, %rd4830; }
	add.s32 	%r11857, %r11605, %r11856;
	cvt.u64.u32 	%rd4831, %r11857;
	// begin inline asm
	mul.lo.u32 %r11608, %r19886, %r11744;
	mul.hi.u32 %r11609, %r19886, %r11744;
	
	// end inline asm
	cvt.u64.u32 	%rd4832, %r11608;
	add.s64 	%rd4833, %rd4802, %rd4831;
	add.s64 	%rd4834, %rd4833, %rd4832;
	and.b64  	%rd4835, %rd4834, 4294967295;
	{ .reg .b32 tmp; mov.b64 {tmp, %r11858}, %rd4834; }
	add.s32 	%r11859, %r11609, %r11858;
	cvt.u64.u32 	%rd4836, %r11859;
	// begin inline asm
	mul.lo.u32 %r11612, %r19886, %r11744;
	mul.hi.u32 %r11613, %r19886, %r11744;
	
	// end inline asm
	cvt.u64.u32 	%rd4837, %r11612;
	add.s64 	%rd4838, %rd4807, %rd4836;
	add.s64 	%rd4839, %rd4838, %rd4837;
	and.b64  	%rd4840, %rd4839, 4294967295;
	{ .reg .b32 tmp; mov.b64 {tmp, %r11860}, %rd4839; }
	add.s32 	%r11861, %r11613, %r11860;
	cvt.u64.u32 	%rd4841, %r11861;
	// begin inline asm
	mul.lo.u32 %r11616, %r19886, %r11744;
	mul.hi.u32 %r11617, %r19886, %r11744;
	
	// end inline asm
	cvt.u64.u32 	%rd4842, %r11616;
	add.s64 	%rd4843, %rd4812, %rd4841;
	add.s64 	%rd4844, %rd4843, %rd4842;
	and.b64  	%rd4845, %rd4844, 4294967295;
	{ .reg .b32 tmp; mov.b64 {tmp, %r11862}, %rd4844; }
	add.s32 	%r11863, %r11617, %r11862;
	cvt.u64.u32 	%rd4846, %r11863;
	// begin inline asm
	mul.lo.u32 %r11620, %r19886, %r11744;
	mul.hi.u32 %r11621, %r19886, %r11744;
	
	// end inline asm
	cvt.u64.u32 	%rd4847, %r11620;
	add.s64 	%rd4848, %rd4817, %rd4846;
	add.s64 	%rd4849, %rd4848, %rd4847;
	and.b64  	%rd4850, %rd4849, 4294967295;
	{ .reg .b32 tmp; mov.b64 {tmp, %r11864}, %rd4849; }
	add.s32 	%r11865, %r11621, %r11864;
	cvt.u64.u32 	%rd4851, %r11865;
	// begin inline asm
	mul.lo.u32 %r11624, %r19886, %r11744;
	mul.hi.u32 %r11625, %r19886, %r11744;
	
	// end inline asm
	cvt.u64.u32 	%rd4852, %r11624;
	add.s64 	%rd4853, %rd4822, %rd4851;
	add.s64 	%rd4854, %rd4853, %rd4852;
	and.b64  	%rd4855, %rd4854, 4294967295;
	{ .reg .b32 tmp; mov.b64 {tmp, %r11866}, %rd4854; }
	add.s32 	%r11867, %r11625, %r11866;
	cvt.u64.u32 	%rd4856, %r11867;
	// begin inline asm
	mul.lo.u32 %r11628, %r19886, %r11744;
	mul.hi.u32 %r11629, %r19886, %r11744;
	
	// end inline asm
	cvt.u64.u32 	%rd4857, %r11628;
	add.s64 	%rd4858, %rd4827, %rd4856;
	add.s64 	%rd4859, %rd4858, %rd4857;
	and.b64  	%rd4860, %rd4859, 4294967295;
	{ .reg .b32 tmp; mov.b64 {tmp, %r11868}, %rd4859; }
	add.s32 	%r11869, %r11629, %r11868;
	cvt.u64.u32 	%rd4861, %r11869;
	// begin inline asm
	mul.lo.u32 %r11632, %r19886, %r11744;
	mul.hi.u32 %r11633, %r19886, %r11744;
	
	// end inline asm
	cvt.u64.u32 	%rd4862, %r11632;
	add.s64 	%rd4863, %rd4828, %rd4861;
	add.s64 	%rd4864, %rd4863, %rd4862;
	and.b64  	%rd4865, %rd4864, 4294967295;
	{ .reg .b32 tmp; mov.b64 {tmp, %r11870}, %rd4864; }
	add.s32 	%r11871, %r11633, %r11870;
	cvt.u64.u32 	%rd4866, %r11871;
	// begin inline asm
	mul.lo.u32 %r11636, %r19887, %r11639;
	mul.hi.u32 %r11637, %r19887, %r11639;
	
	// end inline asm
	cvt.u64.u32 	%rd4867, %r11636;
	add.s64 	%rd4868, %rd4835, %rd4867;
	{ .reg .b32 tmp; mov.b64 {tmp, %r11872}, %rd4868; }
	add.s32 	%r11873, %r11637, %r11872;
	cvt.u64.u32 	%rd4869, %r11873;
	// begin inline asm
	mul.lo.u32 %r11640, %r19887, %r11744;
	mul.hi.u32 %r11641, %r19887, %r11744;
	
	// end inline asm
	cvt.u64.u32 	%rd4870, %r11640;
	add.s64 	%rd4871, %rd4840, %rd4869;
	add.s64 	%rd4872, %rd4871, %rd4870;
	{ .reg .b32 tmp; mov.b64 {tmp, %r11874}, %rd4872; }
	add.s32 	%r11875, %r11641, %r11874;
	cvt.u64.u32 	%rd4873, %r11875;
	// begin inline asm
	mul.lo.u32 %r11644, %r19887, %r11744;
	mul.hi.u32 %r11645, %r19887, %r11744;
	
	// end inline asm
	cvt.u64.u32 	%rd4874, %r11644;
	add.s64 	%rd4875, %rd4845, %rd4873;
	add.s64 	%rd4876, %rd4875, %rd4874;
	{ .reg .b32 tmp; mov.b64 {tmp, %r11876}, %rd4876; }
	add.s32 	%r11877, %r11645, %r11876;
	cvt.u64.u32 	%rd4877, %r11877;
	// begin inline asm
	mul.lo.u32 %r11648, %r19887, %r11744;
	mul.hi.u32 %r11649, %r19887, %r11744;
	
	// end inline asm
	cvt.u64.u32 	%rd4878, %r11648;
	add.s64 	%rd4879, %rd4850, %rd4877;
	add.s64 	%rd4880, %rd4879, %rd4878;
	{ .reg .b32 tmp; mov.b64 {tmp, %r11878}, %rd4880; }
	add.s32 	%r11879, %r11649, %r11878;
	cvt.u64.u32 	%rd4881, %r11879;
	// begin inline asm
	mul.lo.u32 %r11652, %r19887, %r11744;
	mul.hi.u32 %r11653, %r19887, %r11744;
	
	// end inline asm
	cvt.u64.u32 	%rd4882, %r11652;
	add.s64 	%rd4883, %rd4855, %rd4881;
	add.s64 	%rd4884, %rd4883, %rd4882;
	{ .reg .b32 tmp; mov.b64 {tmp, %r11880}, %rd4884; }
	add.s32 	%r11881, %r11653, %r11880;
	cvt.u64.u32 	%rd4885, %r11881;
	// begin inline asm
	mul.lo.u32 %r11656, %r19887, %r11744;
	mul.hi.u32 %r11657, %r19887, %r11744;
	
	// end inline asm
	cvt.u64.u32 	%rd4886, %r11656;
	add.s64 	%rd4887, %rd4860, %rd4885;
	add.s64 	%rd4888, %rd4887, %rd4886;
	{ .reg .b32 tmp; mov.b64 {tmp, %r11882}, %rd4888; }
	add.s32 	%r11883, %r11657, %r11882;
	cvt.u64.u32 	%rd4889, %r11883;
	// begin inline asm
	mul.lo.u32 %r11660, %r19887, %r11744;
	mul.hi.u32 %r11661, %r19887, %r11744;
	
	// end inline asm
	cvt.u64.u32 	%rd4890, %r11660;
	add.s64 	%rd4891, %rd4865, %rd4889;
	add.s64 	%rd4892, %rd4891, %rd4890;
	{ .reg .b32 tmp; mov.b64 {tmp, %r11884}, %rd4892; }
	add.s32 	%r11885, %r11661, %r11884;
	cvt.u64.u32 	%rd4893, %r11885;
	// begin inline asm
	mul.lo.u32 %r11664, %r19887, %r11744;
	mul.hi.u32 %r11665, %r19887, %r11744;
	
	// end inline asm
	cvt.u64.u32 	%rd4894, %r11664;
	add.s64 	%rd4895, %rd4866, %rd4893;
	add.s64 	%rd4896, %rd4895, %rd4894;
	{ .reg .b32 tmp; mov.b64 {tmp, %r11886}, %rd4896; }
	add.s32 	%r11752, %r11665, %r11886;
	cvt.u32.u64 	%r20025, %rd4640;
	cvt.u32.u64 	%r20026, %rd4678;
	cvt.u32.u64 	%r20027, %rd4716;
	cvt.u32.u64 	%r20028, %rd4754;
	cvt.u32.u64 	%r20029, %rd4792;
	cvt.u32.u64 	%r20030, %rd4830;
	cvt.u32.u64 	%r20031, %rd4868;
	cvt.u32.u64 	%r11745, %rd4872;
	cvt.u32.u64 	%r11746, %rd4876;
	cvt.u32.u64 	%r11747, %rd4880;
	cvt.u32.u64 	%r11748, %rd4884;
	cvt.u32.u64 	%r11749, %rd4888;
	cvt.u32.u64 	%r11750, %rd4892;
	cvt.u32.u64 	%r11751, %rd4896;
	mov.b32 	%r11706, 977;
	// begin inline asm
	mad.lo.cc.u32 %r11668, %r11745, %r11706, %r11744;
	madc.hi.u32 %r11669, %r11745, %r11706, 0;
	
	// end inline asm
	// begin inline asm
	mad.lo.cc.u32 %r11673, %r11746, %r11706, %r11669;
	madc.hi.u32 %r11674, %r11746, %r11706, 0;
	
	// end inline asm
	// begin inline asm
	mad.lo.cc.u32 %r11678, %r11747, %r11706, %r11674;
	madc.hi.u32 %r11679, %r11747, %r11706, 0;
	
	// end inline asm
	// begin inline asm
	mad.lo.cc.u32 %r11683, %r11748, %r11706, %r11679;
	madc.hi.u32 %r11684, %r11748, %r11706, 0;
	
	// end inline asm
	// begin inline asm
	mad.lo.cc.u32 %r11688, %r11749, %r11706, %r11684;
	madc.hi.u32 %r11689, %r11749, %r11706, 0;
	
	// end inline asm
	// begin inline asm
	mad.lo.cc.u32 %r11693, %r11750, %r11706, %r11689;
	madc.hi.u32 %r11694, %r11750, %r11706, 0;
	
	// end inline asm
	// begin inline asm
	mad.lo.cc.u32 %r11698, %r11751, %r11706, %r11694;
	madc.hi.u32 %r11699, %r11751, %r11706, 0;
	
	// end inline asm
	// begin inline asm
	mad.lo.cc.u32 %r11703, %r11752, %r11706, %r11699;
	madc.hi.u32 %r11704, %r11752, %r11706, 0;
	
	// end inline asm
	mov.u32 	%r11743, %r11744;
	// begin inline asm
	add.cc.u32 %r20024, %r20024, %r11668;
	addc.cc.u32 %r20025, %r20025, %r11673;
	addc.cc.u32 %r20026, %r20026, %r11678;
	addc.cc.u32 %r20027, %r20027, %r11683;
	addc.cc.u32 %r20028, %r20028, %r11688;
	addc.cc.u32 %r20029, %r20029, %r11693;
	addc.cc.u32 %r20030, %r20030, %r11698;
	addc.cc.u32 %r20031, %r20031, %r11703;
	addc.u32 %r11743, %r11743, %r11704;
	
	// end inline asm
	// begin inline asm
	add.cc.u32 %r20024, %r20024, %r11744;
	addc.cc.u32 %r20025, %r20025, %r11745;
	addc.cc.u32 %r20026, %r20026, %r11746;
	addc.cc.u32 %r20027, %r20027, %r11747;
	addc.cc.u32 %r20028, %r20028, %r11748;
	addc.cc.u32 %r20029, %r20029, %r11749;
	addc.cc.u32 %r20030, %r20030, %r11750;
	addc.cc.u32 %r20031, %r20031, %r11751;
	addc.u32 %r11743, %r11743, %r11752;
	
	// end inline asm
	setp.eq.s32 	%p664, %r11743, 0;
	mov.pred 	%p1279, 0;
	@%p664 bra 	$L__BB0_535;
	mov.b32 	%r11890, 977;
	// begin inline asm
	mul.lo.u32 %r11891, %r11743, %r11890;
	mul.hi.u32 %r11892, %r11743, %r11890;
	
	// end inline asm
	mov.b32 	%r11926, 0;
	mov.u32 	%r11893, %r11926;
	mov.u32 	%r11894, %r11926;
	mov.u32 	%r11895, %r11926;
	mov.u32 	%r11896, %r11926;
	mov.u32 	%r11897, %r11926;
	mov.u32 	%r11898, %r11926;
	mov.u32 	%r11899, %r11926;
	// begin inline asm
	add.cc.u32 %r11891, %r11891, %r11899;
	addc.cc.u32 %r11892, %r11892, %r11743;
	addc.cc.u32 %r11893, %r11893, %r11899;
	addc.cc.u32 %r11894, %r11894, %r11899;
	addc.cc.u32 %r11895, %r11895, %r11899;
	addc.cc.u32 %r11896, %r11896, %r11899;
	addc.cc.u32 %r11897, %r11897, %r11899;
	addc.cc.u32 %r11898, %r11898, %r11899;
	addc.u32 %r11899, %r11899, %r11899;
	
	// end inline asm
	// begin inline asm
	add.cc.u32 %r20024, %r20024, %r11891;
	addc.cc.u32 %r20025, %r20025, %r11892;
	addc.cc.u32 %r20026, %r20026, %r11893;
	addc.cc.u32 %r20027, %r20027, %r11894;
	addc.cc.u32 %r20028, %r20028, %r11895;
	addc.cc.u32 %r20029, %r20029, %r11896;
	addc.cc.u32 %r20030, %r20030, %r11897;
	addc.cc.u32 %r20031, %r20031, %r11898;
	addc.u32 %r11926, %r11926, %r11899;
	
	// end inline asm
	setp.ne.s32 	%p1279, %r11926, 0;
$L__BB0_535:
	setp.gt.u32 	%p665, %r20031, %r20392;
	or.pred  	%p666, %p1279, %p665;
	@%p666 bra 	$L__BB0_549;
	setp.lt.u32 	%p667, %r20031, %r20392;
	@%p667 bra 	$L__BB0_550;
	setp.gt.u32 	%p668, %r20030, %r335;
	@%p668 bra 	$L__BB0_549;
	setp.lt.u32 	%p669, %r20030, %r335;
	@%p669 bra 	$L__BB0_550;
	setp.gt.u32 	%p670, %r20029, %r334;
	@%p670 bra 	$L__BB0_549;
	setp.lt.u32 	%p671, %r20029, %r334;
	@%p671 bra 	$L__BB0_550;
	setp.gt.u32 	%p672, %r20028, %r464;
	@%p672 bra 	$L__BB0_549;
	setp.lt.u32 	%p673, %r20028, %r464;
	@%p673 bra 	$L__BB0_550;
	setp.gt.u32 	%p674, %r20027, %r465;
	@%p674 bra 	$L__BB0_549;
	setp.lt.u32 	%p675, %r20027, %r465;
	@%p675 bra 	$L__BB0_550;
	setp.gt.u32 	%p676, %r20026, %r463;
	@%p676 bra 	$L__BB0_549;
	setp.lt.u32 	%p677, %r20026, %r463;
	@%p677 bra 	$L__BB0_550;
	setp.gt.u32 	%p678, %r20025, %r333;
	@%p678 bra 	$L__BB0_549;
	setp.lt.u32 	%p679, %r20025, %r333;
	setp.lt.u32 	%p680, %r20024, %r466;
	or.pred  	%p681, %p679, %p680;
	@%p681 bra 	$L__BB0_550;
$L__BB0_549:
	// begin inline asm
	sub.cc.u32 %r20024, %r20024, %r466;
	subc.cc.u32 %r20025, %r20025, %r333;
	subc.cc.u32 %r20026, %r20026, %r463;
	subc.cc.u32 %r20027, %r20027, %r465;
	subc.cc.u32 %r20028, %r20028, %r464;
	subc.cc.u32 %r20029, %r20029, %r334;
	subc.cc.u32 %r20030, %r20030, %r335;
	subc.u32 %r20031, %r20031, %r20392;
	
	// end inline asm
$L__BB0_550:
	setp.gt.u32 	%p682, %r20031, %r20392;
	@%p682 bra 	$L__BB0_563;
	bra.uni 	$L__BB0_564;
$L__BB0_551:
	setp.gt.u32 	%p684, %r20030, %r335;
	@%p684 bra 	$L__BB0_563;
	setp.lt.u32 	%p685, %r20030, %r335;
	@%p685 bra 	$L__BB0_565;
	setp.gt.u32 	%p686, %r20029, %r334;
	@%p686 bra 	$L__BB0_563;
	setp.lt.u32 	%p687, %r20029, %r334;
	@%p687 bra 	$L__BB0_565;
	setp.gt.u32 	%p688, %r20028, %r464;
	@%p688 bra 	$L__BB0_563;
	setp.lt.u32 	%p689, %r20028, %r464;
	@%p689 bra 	$L__BB0_565;
	setp.gt.u32 	%p690, %r20027, %r465;
	@%p690 bra 	$L__BB0_563;
	setp.lt.u32 	%p691, %r20027, %r465;
	@%p691 bra 	$L__BB0_565;
	setp.gt.u32 	%p692, %r20026, %r463;
	@%p692 bra 	$L__BB0_563;
	setp.lt.u32 	%p693, %r20026, %r463;
	@%p693 bra 	$L__BB0_565;
	setp.gt.u32 	%p694, %r20025, %r333;
	@%p694 bra 	$L__BB0_563;
	setp.lt.u32 	%p695, %r20025, %r333;
	setp.lt.u32 	%p696, %r20024, %r466;
	or.pred  	%p697, %p695, %p696;
	@%p697 bra 	$L__BB0_565;
$L__BB0_563:
	// begin inline asm
	sub.cc.u32 %r20024, %r20024, %r466;
	subc.cc.u32 %r20025, %r20025, %r333;
	subc.cc.u32 %r20026, %r20026, %r463;
	subc.cc.u32 %r20027, %r20027, %r465;
	subc.cc.u32 %r20028, %r20028, %r464;
	subc.cc.u32 %r20029, %r20029, %r334;
	subc.cc.u32 %r20030, %r20030, %r335;
	subc.u32 %r20031, %r20031, %r20392;
	
	// end inline asm
	bra.uni 	$L__BB0_565;
$L__BB0_564:
	setp.lt.u32 	%p683, %r20031, %r20392;
	@%p683 bra 	$L__BB0_565;
	bra.uni 	$L__BB0_551;
$L__BB0_565:
	setp.gt.u32 	%p698, %r20007, %r20031;
	@%p698 bra 	$L__BB0_566;
	bra.uni 	$L__BB0_579;
$L__BB0_566:
	// begin inline asm
	sub.cc.u32 %r20032, %r20000, %r20024;
	subc.cc.u32 %r20033, %r20001, %r20025;
	subc.cc.u32 %r20034, %r20002, %r20026;
	subc.cc.u32 %r20035, %r20003, %r20027;
	subc.cc.u32 %r20036, %r20004, %r20028;
	subc.cc.u32 %r20037, %r20005, %r20029;
	subc.cc.u32 %r20038, %r20006, %r20030;
	subc.u32 %r20039, %r20007, %r20031;
	
	// end inline asm
	bra.uni 	$L__BB0_581;
$L__BB0_567:
	setp.gt.u32 	%p700, %r20006, %r20030;
	@%p700 bra 	$L__BB0_566;
	setp.lt.u32 	%p701, %r20006, %r20030;
	@%p701 bra 	$L__BB0_580;
	setp.gt.u32 	%p702, %r20005, %r20029;
	@%p702 bra 	$L__BB0_566;
	setp.lt.u32 	%p703, %r20005, %r20029;
	@%p703 bra 	$L__BB0_580;
	setp.gt.u32 	%p704, %r20004, %r20028;
	@%p704 bra 	$L__BB0_566;
	setp.lt.u32 	%p705, %r20004, %r20028;
	@%p705 bra 	$L__BB0_580;
	setp.gt.u32 	%p706, %r20003, %r20027;
	@%p706 bra 	$L__BB0_566;
	setp.lt.u32 	%p707, %r20003, %r20027;
	@%p707 bra 	$L__BB0_580;
	setp.gt.u32 	%p708, %r20002, %r20026;
	@%p708 bra 	$L__BB0_566;
	setp.lt.u32 	%p709, %r20002, %r20026;
	@%p709 bra 	$L__BB0_580;
	setp.gt.u32 	%p710, %r20001, %r20025;
	@%p710 bra 	$L__BB0_566;
	setp.lt.u32 	%p711, %r20001, %r20025;
	setp.lt.u32 	%p712, %r20000, %r20024;
	or.pred  	%p713, %p711, %p712;
	@%p713 bra 	$L__BB0_580;
	bra.uni 	$L__BB0_566;
$L__BB0_579:
	setp.ge.u32 	%p699, %r20007, %r20031;
	@%p699 bra 	$L__BB0_567;
$L__BB0_580:
	// begin inline asm
	add.cc.u32 %r11993, %r20000, %r466;
	addc.cc.u32 %r11994, %r20001, %r333;
	addc.cc.u32 %r11995, %r20002, %r463;
	addc.cc.u32 %r11996, %r20003, %r465;
	addc.cc.u32 %r11997, %r20004, %r464;
	addc.cc.u32 %r11998, %r20005, %r334;
	addc.cc.u32 %r11999, %r20006, %r335;
	addc.u32 %r12000, %r20007, %r20392;
	
	// end inline asm
	// begin inline asm
	sub.cc.u32 %r20032, %r11993, %r20024;
	subc.cc.u32 %r20033, %r11994, %r20025;
	subc.cc.u32 %r20034, %r11995, %r20026;
	subc.cc.u32 %r20035, %r11996, %r20027;
	subc.cc.u32 %r20036, %r11997, %r20028;
	subc.cc.u32 %r20037, %r11998, %r20029;
	subc.cc.u32 %r20038, %r11999, %r20030;
	subc.u32 %r20039, %r12000, %r20031;
	
	// end inline asm
$L__BB0_581:
	setp.gt.u32 	%p714, %r19887, %r20039;
	@%p714 bra 	$L__BB0_582;
	bra.uni 	$L__BB0_595;
$L__BB0_582:
	// begin inline asm
	sub.cc.u32 %r20040, %r19880, %r20032;
	subc.cc.u32 %r20041, %r19881, %r20033;
	subc.cc.u32 %r20042, %r19882, %r20034;
	subc.cc.u32 %r20043, %r19883, %r20035;
	subc.cc.u32 %r20044, %r19884, %r20036;
	subc.cc.u32 %r20045, %r19885, %r20037;
	subc.cc.u32 %r20046, %r19886, %r20038;
	subc.u32 %r20047, %r19887, %r20039;
	
	// end inline asm
	bra.uni 	$L__BB0_597;
$L__BB0_583:
	setp.gt.u32 	%p716, %r19886, %r20038;
	@%p716 bra 	$L__BB0_582;
	setp.lt.u32 	%p717, %r19886, %r20038;
	@%p717 bra 	$L__BB0_596;
	setp.gt.u32 	%p718, %r19885, %r20037;
	@%p718 bra 	$L__BB0_582;
	setp.lt.u32 	%p719, %r19885, %r20037;
	@%p719 bra 	$L__BB0_596;
	setp.gt.u32 	%p720, %r19884, %r20036;
	@%p720 bra 	$L__BB0_582;
	setp.lt.u32 	%p721, %r19884, %r20036;
	@%p721 bra 	$L__BB0_596;
	setp.gt.u32 	%p722, %r19883, %r20035;
	@%p722 bra 	$L__BB0_582;
	setp.lt.u32 	%p723, %r19883, %r20035;
	@%p723 bra 	$L__BB0_596;
	setp.gt.u32 	%p724, %r19882, %r20034;
	@%p724 bra 	$L__BB0_582;
	setp.lt.u32 	%p725, %r19882, %r20034;
	@%p725 bra 	$L__BB0_596;
	setp.gt.u32 	%p726, %r19881, %r20033;
	@%p726 bra 	$L__BB0_582;
	setp.lt.u32 	%p727, %r19881, %r20033;
	setp.lt.u32 	%p728, %r19880, %r20032;
	or.pred  	%p729, %p727, %p728;
	@%p729 bra 	$L__BB0_596;
	bra.uni 	$L__BB0_582;
$L__BB0_595:
	setp.ge.u32 	%p715, %r19887, %r20039;
	@%p715 bra 	$L__BB0_583;
$L__BB0_596:
	// begin inline asm
	add.cc.u32 %r12065, %r19880, %r466;
	addc.cc.u32 %r12066, %r19881, %r333;
	addc.cc.u32 %r12067, %r19882, %r463;
	addc.cc.u32 %r12068, %r19883, %r465;
	addc.cc.u32 %r12069, %r19884, %r464;
	addc.cc.u32 %r12070, %r19885, %r334;
	addc.cc.u32 %r12071, %r19886, %r335;
	addc.u32 %r12072, %r19887, %r20392;
	
	// end inline asm
	// begin inline asm
	sub.cc.u32 %r20040, %r12065, %r20032;
	subc.cc.u32 %r20041, %r12066, %r20033;
	subc.cc.u32 %r20042, %r12067, %r20034;
	subc.cc.u32 %r20043, %r12068, %r20035;
	subc.cc.u32 %r20044, %r12069, %r20036;
	subc.cc.u32 %r20045, %r12070, %r20037;
	subc.cc.u32 %r20046, %r12071, %r20038;
	subc.u32 %r20047, %r12072, %r20039;
	
	// end inline asm
$L__BB0_597:
	// begin inline asm
	mul.lo.u32 %r20064, %r19976, %r20040;
	mul.hi.u32 %r12138, %r19976, %r20040;
	
	// end inline asm
	cvt.u64.u32 	%rd4897, %r12138;
	// begin inline asm
	mul.lo.u32 %r12141, %r19976, %r20041;
	mul.hi.u32 %r12142, %r19976, %r20041;
	
	// end inline asm
	cvt.u64.u32 	%rd4898, %r12141;
	add.s64 	%rd4899, %rd4897, %rd4898;
	and.b64  	%rd4900, %rd4899, 4294967295;
	{ .reg .b32 tmp; mov.b64 {tmp, %r12487}, %rd4899; }
	add.s32 	%r12488, %r12142, %r12487;
	cvt.u64.u32 	%rd4901, %r12488;
	// begin inline asm
	mul.lo.u32 %r12145, %r19976, %r20042;
	mul.hi.u32 %r12146, %r19976, %r20042;
	
	// end inline asm
	cvt.u64.u32 	%rd4902, %r12145;
	add.s64 	%rd4903, %rd4901, %rd4902;
	and.b64  	%rd4904, %rd4903, 4294967295;
	{ .reg .b32 tmp; mov.b64 {tmp, %r12489}, %rd4903; }
	add.s32 	%r12490, %r12146, %r12489;
	cvt.u64.u32 	%rd4905, %r12490;
	// begin inline asm
	mul.lo.u32 %r12149, %r19976, %r20043;
	mul.hi.u32 %r12150, %r19976, %r20043;
	
	// end inline asm
	cvt.u64.u32 	%rd4906, %r12149;
	add.s64 	%rd4907, %rd4905, %rd4906;
	and.b64  	%rd4908, %rd4907, 4294967295;
	{ .reg .b32 tmp; mov.b64 {tmp, %r12491}, %rd4907; }
	add.s32 	%r12492, %r12150, %r12491;
	cvt.u64.u32 	%rd4909, %r12492;
	// begin inline asm
	mul.lo.u32 %r12153, %r19976, %r20044;
	mul.hi.u32 %r12154, %r19976, %r20044;
	
	// end inline asm
	cvt.u64.u32 	%rd4910, %r12153;
	add.s64 	%rd4911, %rd4909, %rd4910;
	and.b64  	%rd4912, %rd4911, 4294967295;
	{ .reg .b32 tmp; mov.b64 {tmp, %r12493}, %rd4911; }
	add.s32 	%r12494, %r12154, %r12493;
	cvt.u64.u32 	%rd4913, %r12494;
	// begin inline asm
	mul.lo.u32 %r12157, %r19976, %r20045;
	mul.hi.u32 %r12158, %r19976, %r20045;
	
	// end inline asm
	cvt.u64.u32 	%rd4914, %r12157;
	add.s64 	%rd4915, %rd4913, %rd4914;
	and.b64  	%rd4916, %rd4915, 4294967295;
	{ .reg .b32 tmp; mov.b64 {tmp, %r12495}, %rd4915; }
	add.s32 	%r12496, %r12158, %r12495;
	cvt.u64.u32 	%rd4917, %r12496;
	// begin inline asm
	mul.lo.u32 %r12161, %r19976, %r20046;
	mul.hi.u32 %r12162, %r19976, %r20046;
	
	// end inline asm
	cvt.u64.u32 	%rd4918, %r12161;
	add.s64 	%rd4919, %rd4917, %rd4918;
	and.b64  	%rd4920, %rd4919, 4294967295;
	{ .reg .b32 tmp; mov.b64 {tmp, %r12497}, %rd4919; }
	add.s32 	%r12498, %r12162, %r12497;
	cvt.u64.u32 	%rd4921, %r12498;
	// begin inline asm
	mul.lo.u32 %r12165, %r19976, %r20047;
	mul.hi.u32 %r12166, %r19976, %r20047;
	
	// end inline asm
	cvt.u64.u32 	%rd4922, %r12165;
	add.s64 	%rd4923, %rd4921, %rd4922;
	and.b64  	%rd4924, %rd4923, 4294967295;
	{ .reg .b32 tmp; mov.b64 {tmp, %r12499}, %rd4923; }
	add.s32 	%r12500, %r12166, %r12499;
	cvt.u64.u32 	%rd4925, %r12500;
	// begin inline asm
	mul.lo.u32 %r12169, %r19977, %r20040;
	mul.hi.u32 %r12170, %r19977, %r20040;
	
	// end inline asm
	cvt.u64.u32 	%rd4926, %r12169;
	add.s64 	%rd4927, %rd4900, %rd4926;
	{ .reg .b32 tmp; mov.b64 {tmp, %r12501}, %rd4927; }
	add.s32 	%r12502, %r12170, %r12501;
	cvt.u64.u32 	%rd4928, %r12502;
	// begin inline asm
	mul.lo.u32 %r12173, %r19977, %r20041;
	mul.hi.u32 %r12174, %r19977, %r20041;
	
	// end inline asm
	cvt.u64.u32 	%rd4929, %r12173;
	add.s64 	%rd4930, %rd4904, %rd4928;
	add.s64 	%rd4931, %rd4930, %rd4929;
	and.b64  	%rd4932, %rd4931, 4294967295;
	{ .reg .b32 tmp; mov.b64 {tmp, %r12503}, %rd4931; }
	add.s32 	%r12504, %r12174, %r12503;
	cvt.u64.u32 	%rd4933, %r12504;
	// begin inline asm
	mul.lo.u32 %r12177, %r19977, %r20042;
	mul.hi.u32 %r12178, %r19977, %r20042;
	
	// end inline asm
	cvt.u64.u32 	%rd4934, %r12177;
	add.s64 	%rd4935, %rd4908, %rd4933;
	add.s64 	%rd4936, %rd4935, %rd4934;
	and.b64  	%rd4937, %rd4936, 4294967295;
	{ .reg .b32 tmp; mov.b64 {tmp, %r12505}, %rd4936; }
	add.s32 	%r12506, %r12178, %r12505;
	cvt.u64.u32 	%rd4938, %r12506;
	// begin inline asm
	mul.lo.u32 %r12181, %r19977, %r20043;
	mul.hi.u32 %r12182, %r19977, %r20043;
	
	// end inline asm
	cvt.u64.u32 	%rd4939, %r12181;
	add.s64 	%rd4940, %rd4912, %rd4938;
	add.s64 	%rd4941, %rd4940, %rd4939;
	and.b64  	%rd4942, %rd4941, 4294967295;
	{ .reg .b32 tmp; mov.b64 {tmp, %r12507}, %rd4941; }
	add.s32 	%r12508, %r12182, %r12507;
	cvt.u64.u32 	%rd4943, %r12508;
	// begin inline asm
	mul.lo.u32 %r12185, %r19977, %r20044;
	mul.hi.u32 %r12186, %r19977, %r20044;
	
	// end inline asm
	cvt.u64.u32 	%rd4944, %r12185;
	add.s64 	%rd4945, %rd4916, %rd4943;
	add.s64 	%rd4946, %rd4945, %rd4944;
	and.b64  	%rd4947, %rd4946, 4294967295;
	{ .reg .b32 tmp; mov.b64 {tmp, %r12509}, %rd4946; }
	add.s32 	%r12510, %r12186, %r12509;
	cvt.u64.u32 	%rd4948, %r12510;
	// begin inline asm
	mul.lo.u32 %r12189, %r19977, %r20045;
	mul.hi.u32 %r12190, %r19977, %r20045;
	
	// end inline asm
	cvt.u64.u32 	%rd4949, %r12189;
	add.s64 	%rd4950, %rd4920, %rd4948;
	add.s64 	%rd4951, %rd4950, %rd4949;
	and.b64  	%rd4952, %rd4951, 4294967295;
	{ .reg .b32 tmp; mov.b64 {tmp, %r12511}, %rd4951; }
	add.s32 	%r12512, %r12190, %r12511;
	cvt.u64.u32 	%rd4953, %r12512;
	// begin inline asm
	mul.lo.u32 %r12193, %r19977, %r20046;
	mul.hi.u32 %r12194, %r19977, %r20046;
	
	// end inline asm
	cvt.u64.u32 	%rd4954, %r12193;
	add.s64 	%rd4955, %rd4924, %rd4953;
	add.s64 	%rd4956, %rd4955, %rd4954;
	and.b64  	%rd4957, %rd4956, 4294967295;
	{ .reg .b32 tmp; mov.b64 {tmp, %r12513}, %rd4956; }
	add.s32 	%r12514, %r12194, %r12513;
	cvt.u64.u32 	%rd4958, %r12514;
	// begin inline asm
	mul.lo.u32 %r12197, %r19977, %r20047;
	mul.hi.u32 %r12198, %r19977, %r20047;
	
	// end inline asm
	cvt.u64.u32 	%rd4959, %r12197;
	add.s64 	%rd4960, %rd4925, %rd4958;
	add.s64 	%rd4961, %rd4960, %rd4959;
	and.b64  	%rd4962, %rd4961, 4294967295;
	{ .reg .b32 tmp; mov.b64 {tmp, %r12515}, %rd4961; }
	add.s32 	%r12516, %r12198, %r12515;
	cvt.u64.u32 	%rd4963, %r12516;
	// begin inline asm
	mul.lo.u32 %r12201, %r19978, %r20040;
	mul.hi.u32 %r12202, %r19978, %r20040;
	
	// end inline asm
	cvt.u64.u32 	%rd4964, %r12201;
	add.s64 	%rd4965, %rd4932, %rd4964;
	{ .reg .b32 tmp; mov.b64 {tmp, %r12517}, %rd4965; }
	add.s32 	%r12518, %r12202, %r12517;
	cvt.u64.u32 	%rd4966, %r12518;
	// begin inline asm
	mul.lo.u32 %r12205, %r19978, %r20041;
	mul.hi.u32 %r12206, %r19978, %r20041;
	
	// end inline asm
	cvt.u64.u32 	%rd4967, %r12205;
	add.s64 	%rd4968, %rd4937, %rd4966;
	add.s64 	%rd4969, %rd4968, %rd4967;
	and.b64  	%rd4970, %rd4969, 4294967295;
	{ .reg .b32 tmp; mov.b64 {tmp, %r12519}, %rd4969; }
	add.s32 	%r12520, %r12206, %r12519;
	cvt.u64.u32 	%rd4971, %r12520;
	// begin inline asm
	mul.lo.u32 %r12209, %r19978, %r20042;
	mul.hi.u32 %r12210, %r19978, %r20042;
	
	// end inline asm
	cvt.u64.u32 	%rd4972, %r12209;
	add.s64 	%rd4973, %rd4942, %rd4971;
	add.s64 	%rd4974, %rd4973, %rd4972;
	and.b64  	%rd4975, %rd4974, 4294967295;
	{ .reg .b32 tmp; mov.b64 {tmp, %r12521}, %rd4974; }
	add.s32 	%r12522, %r12210, %r12521;
	cvt.u64.u32 	%rd4976, %r12522;
	// begin inline asm
	mul.lo.u32 %r12213, %r19978, %r20043;
	mul.hi.u32 %r12214, %r19978, %r20043;
	
	// end inline asm
	cvt.u64.u32 	%rd4977, %r12213;
	add.s64 	%rd4978, %rd4947, %rd4976;
	add.s64 	%rd4979, %rd4978, %rd4977;
	and.b64  	%rd4980, %rd4979, 4294967295;
	{ .reg .b32 tmp; mov.b64 {tmp, %r12523}, %rd4979; }
	add.s32 	%r12524, %r12214, %r12523;
	cvt.u64.u32 	%rd4981, %r12524;
	// begin inline asm
	mul.lo.u32 %r12217, %r19978, %r20044;
	mul.hi.u32 %r12218, %r19978, %r20044;
	
	// end inline asm
	cvt.u64.u32 	%rd4982, %r12217;
	add.s64 	%rd4983, %rd4952, %rd4981;
	add.s64 	%rd4984, %rd4983, %rd4982;
	and.b64  	%rd4985, %rd4984, 4294967295;
	{ .reg .b32 tmp; mov.b64 {tmp, %r12525}, %rd4984; }
	add.s32 	%r12526, %r12218, %r12525;
	cvt.u64.u32 	%rd4986, %r12526;
	// begin inline asm
	mul.lo.u32 %r12221, %r19978, %r20045;
	mul.hi.u32 %r12222, %r19978, %r20045;
	
	// end inline asm
	cvt.u64.u32 	%rd4987, %r12221;
	add.s64 	%rd4988, %rd4957, %rd4986;
	add.s64 	%rd4989, %rd4988, %rd4987;
	and.b64  	%rd4990, %rd4989, 4294967295;
	{ .reg .b32 tmp; mov.b64 {tmp, %r12527}, %rd4989; }
	add.s32 	%r12528, %r12222, %r12527;
	cvt.u64.u32 	%rd4991, %r12528;
	// begin inline asm
	mul.lo.u32 %r12225, %r19978, %r20046;
	mul.hi.u32 %r12226, %r19978, %r20046;
	
	// end inline asm
	cvt.u64.u32 	%rd4992, %r12225;
	add.s64 	%rd4993, %rd4962, %rd4991;
	add.s64 	%rd4994, %rd4993, %rd4992;
	and.b64  	%rd4995, %rd4994, 4294967295;
	{ .reg .b32 tmp; mov.b64 {tmp, %r12529}, %rd4994; }
	add.s32 	%r12530, %r12226, %r12529;
	cvt.u64.u32 	%rd4996, %r12530;
	// begin inline asm
	mul.lo.u32 %r12229, %r19978, %r20047;
	mul.hi.u32 %r12230, %r19978, %r20047;
	
	// end inline asm
	cvt.u64.u32 	%rd4997, %r12229;
	add.s64 	%rd4998, %rd4963, %rd4996;
	add.s64 	%rd4999, %rd4998, %rd4997;
	and.b64  	%rd5000, %rd4999, 4294967295;
	{ .reg .b32 tmp; mov.b64 {tmp, %r12531}, %rd4999; }
	add.s32 	%r12532, %r12230, %r12531;
	cvt.u64.u32 	%rd5001, %r12532;
	// begin inline asm
	mul.lo.u32 %r12233, %r19979, %r20040;
	mul.hi.u32 %r12234, %r19979, %r20040;
	
	// end inline asm
	cvt.u64.u32 	%rd5002, %r12233;
	add.s64 	%rd5003, %rd4970, %rd5002;
	{ .reg .b32 tmp; mov.b64 {tmp, %r12533}, %rd5003; }
	add.s32 	%r12534, %r12234, %r12533;
	cvt.u64.u32 	%rd5004, %r12534;
	// begin inline asm
	mul.lo.u32 %r12237, %r19979, %r20041;
	mul.hi.u32 %r12238, %r19979, %r20041;
	
	// end inline asm
	cvt.u64.u32 	%rd5005, %r12237;
	add.s64 	%rd5006, %rd4975, %rd5004;
	add.s64 	%rd5007, %rd5006, %rd5005;
	and.b64  	%rd5008, %rd5007, 4294967295;
	{ .reg .b32 tmp; mov.b64 {tmp, %r12535}, %rd5007; }
	add.s32 	%r12536, %r12238, %r12535;
	cvt.u64.u32 	%rd5009, %r12536;
	// begin inline asm
	mul.lo.u32 %r12241, %r19979, %r20042;
	mul.hi.u32 %r12242, %r19979, %r20042;
	
	// end inline asm
	cvt.u64.u32 	%rd5010, %r12241;
	add.s64 	%rd5011, %rd4980, %rd5009;
	add.s64 	%rd5012, %rd5011, %rd5010;
	and.b64  	%rd5013, %rd5012, 4294967295;
	{ .reg .b32 tmp; mov.b64 {tmp, %r12537}, %rd5012; }
	add.s32 	%r12538, %r12242, %r12537;
	cvt.u64.u32 	%rd5014, %r12538;
	// begin inline asm
	mul.lo.u32 %r12245, %r19979, %r20043;
	mul.hi.u32 %r12246, %r19979, %r20043;
	
	// end inline asm
	cvt.u64.u32 	%rd5015, %r12245;
	add.s64 	%rd5016, %rd4985, %rd5014;
	add.s64 	%rd5017, %rd5016, %rd5015;
	and.b64  	%rd5018, %rd5017, 4294967295;
	{ .reg .b32 tmp; mov.b64 {tmp, %r12539}, %rd5017; }
	add.s32 	%r12540, %r12246, %r12539;
	cvt.u64.u32 	%rd5019, %r12540;
	// begin inline asm
	mul.lo.u32 %r12249, %r19979, %r20044;
	mul.hi.u32 %r12250, %r19979, %r20044;
	
	// end inline asm
	cvt.u64.u32 	%rd5020, %r12249;
	add.s64 	%rd5021, %rd4990, %rd5019;
	add.s64 	%rd5022, %rd5021, %rd5020;
	and.b64  	%rd5023, %rd5022, 4294967295;
	{ .reg .b32 tmp; mov.b64 {tmp, %r12541}, %rd5022; }
	add.s32 	%r12542, %r12250, %r12541;
	cvt.u64.u32 	%rd5024, %r12542;
	// begin inline asm
	mul.lo.u32 %r12253, %r19979, %r20045;
	mul.hi.u32 %r12254, %r19979, %r20045;
	
	// end inline asm
	cvt.u64.u32 	%rd5025, %r12253;
	add.s64 	%rd5026, %rd4995, %rd5024;
	add.s64 	%rd5027, %rd5026, %rd5025;
	and.b64  	%rd5028, %rd5027, 4294967295;
	{ .reg .b32 tmp; mov.b64 {tmp, %r12543}, %rd5027; }
	add.s32 	%r12544, %r12254, %r12543;
	cvt.u64.u32 	%rd5029, %r12544;
	// begin inline asm
	mul.lo.u32 %r12257, %r19979, %r20046;
	mul.hi.u32 %r12258, %r19979, %r20046;
	
	// end inline asm
	cvt.u64.u32 	%rd5030, %r12257;
	add.s64 	%rd5031, %rd5000, %rd5029;
	add.s64 	%rd5032, %rd5031, %rd5030;
	and.b64  	%rd5033, %rd5032, 4294967295;
	{ .reg .b32 tmp; mov.b64 {tmp, %r12545}, %rd5032; }
	add.s32 	%r12546, %r12258, %r12545;
	cvt.u64.u32 	%rd5034, %r12546;
	// begin inline asm
	mul.lo.u32 %r12261, %r19979, %r20047;
	mul.hi.u32 %r12262, %r19979, %r20047;
	
	// end inline asm
	cvt.u64.u32 	%rd5035, %r12261;
	add.s64 	%rd5036, %rd5001, %rd5034;
	add.s64 	%rd5037, %rd5036, %rd5035;
	and.b64  	%rd5038, %rd5037, 4294967295;
	{ .reg .b32 tmp; mov.b64 {tmp, %r12547}, %rd5037; }
	add.s32 	%r12548, %r12262, %r12547;
	cvt.u64.u32 	%rd5039, %r12548;
	// begin inline asm
	mul.lo.u32 %r12265, %r19980, %r20040;
	mul.hi.u32 %r12266, %r19980, %r20040;
	
	// end inline asm
	cvt.u64.u32 	%rd5040, %r12265;
	add.s64 	%rd5041, %rd5008, %rd5040;
	{ .reg .b32 tmp; mov.b64 {tmp, %r12549}, %rd5041; }
	add.s32 	%r12550, %r12266, %r12549;
	cvt.u64.u32 	%rd5042, %r12550;
	// begin inline asm
	mul.lo.u32 %r12269, %r19980, %r20041;
	mul.hi.u32 %r12270, %r19980, %r20041;
	
	// end inline asm
	cvt.u64.u32 	%rd5043, %r12269;
	add.s64 	%rd5044, %rd5013, %rd5042;
	add.s64 	%rd5045, %rd5044, %rd5043;
	and.b64  	%rd5046, %rd5045, 4294967295;
	{ .reg .b32 tmp; mov.b64 {tmp, %r12551}, %rd5045; }
	add.s32 	%r12552, %r12270, %r12551;
	cvt.u64.u32 	%rd5047, %r12552;
	// begin inline asm
	mul.lo.u32 %r12273, %r19980, %r20042;
	mul.hi.u32 %r12274, %r19980, %r20042;
	
	// end inline asm
	cvt.u64.u32 	%rd5048, %r12273;
	add.s64 	%rd5049, %rd5018, %rd5047;
	add.s64 	%rd5050, %rd5049, %rd5048;
	and.b64  	%rd5051, %rd5050, 4294967295;
	{ .reg .b32 tmp; mov.b64 {tmp, %r12553}, %rd5050; }
	add.s32 	%r12554, %r12274, %r12553;
	cvt.u64.u32 	%rd5052, %r12554;
	// begin inline asm
	mul.lo.u32 %r12277, %r19980, %r20043;
	mul.hi.u32 %r12278, %r19980, %r20043;
	
	// end inline asm
	cvt.u64.u32 	%rd5053, %r12277;
	add.s64 	%rd5054, %rd5023, %rd5052;
	add.s64 	%rd5055, %rd5054, %rd5053;
	and.b64  	%rd5056, %rd5055, 4294967295;
	{ .reg .b32 tmp; mov.b64 {tmp, %r12555}, %rd5055; }
	add.s32 	%r12556, %r12278, %r12555;
	cvt.u64.u32 	%rd5057, %r12556;
	// begin inline asm
	mul.lo.u32 %r12281, %r19980, %r20044;
	mul.hi.u32 %r12282, %r19980, %r20044;
	
	// end inline asm
	cvt.u64.u32 	%rd5058, %r12281;
	add.s64 	%rd5059, %rd5028, %rd5057;
	add.s64 	%rd5060, %rd5059, %rd5058;
	and.b64  	%rd5061, %rd5060, 4294967295;
	{ .reg .b32 tmp; mov.b64 {tmp, %r12557}, %rd5060; }
	add.s32 	%r12558, %r12282, %r12557;
	cvt.u64.u32 	%rd5062, %r12558;
	// begin inline asm
	mul.lo.u32 %r12285, %r19980, %r20045;
	mul.hi.u32 %r12286, %r19980, %r20045;
	
	// end inline asm
	cvt.u64.u32 	%rd5063, %r12285;
	add.s64 	%rd5064, %rd5033, %rd5062;
	add.s64 	%rd5065, %rd5064, %rd5063;
	and.b64  	%rd5066, %rd5065, 4294967295;
	{ .reg .b32 tmp; mov.b64 {tmp, %r12559}, %rd5065; }
	add.s32 	%r12560, %r12286, %r12559;
	cvt.u64.u32 	%rd5067, %r12560;
	// begin inline asm
	mul.lo.u32 %r12289, %r19980, %r20046;
	mul.hi.u32 %r12290, %r19980, %r20046;
	
	// end inline asm
	cvt.u64.u32 	%rd5068, %r12289;
	add.s64 	%rd5069, %rd5038, %rd5067;
	add.s64 	%rd5070, %rd5069, %rd5068;
	and.b64  	%rd5071, %rd5070, 4294967295;
	{ .reg .b32 tmp; mov.b64 {tmp, %r12561}, %rd5070; }
	add.s32 	%r12562, %r12290, %r12561;
	cvt.u64.u32 	%rd5072, %r12562;
	// begin inline asm
	mul.lo.u32 %r12293, %r19980, %r20047;
	mul.hi.u32 %r12294, %r19980, %r20047;
	
	// end inline asm
	cvt.u64.u32 	%rd5073, %r12293;
	add.s64 	%rd5074, %rd5039, %rd5072;
	add.s64 	%rd5075, %rd5074, %rd5073;
	and.b64  	%rd5076, %rd5075, 4294967295;
	{ .reg .b32 tmp; mov.b64 {tmp, %r12563}, %rd5075; }
	add.s32 	%r12564, %r12294, %r12563;
	cvt.u64.u32 	%rd5077, %r12564;
	// begin inline asm
	mul.lo.u32 %r12297, %r19981, %r20040;
	mul.hi.u32 %r12298, %r19981, %r20040;
	
	// end inline asm
	cvt.u64.u32 	%rd5078, %r12297;
	add.s64 	%rd5079, %rd5046, %rd5078;
	{ .reg .b32 tmp; mov.b64 {tmp, %r12565}, %rd5079; }
	add.s32 	%r12566, %r12298, %r12565;
	cvt.u64.u32 	%rd5080, %r12566;
	// begin inline asm
	mul.lo.u32 %r12301, %r19981, %r20041;
	mul.hi.u32 %r12302, %r19981, %r20041;
	
	// end inline asm
	cvt.u64.u32 	%rd5081, %r12301;
	add.s64 	%rd5082, %rd5051, %rd5080;
	add.s64 	%rd5083, %rd5082, %rd5081;
	and.b64  	%rd5084, %rd5083, 4294967295;
	{ .reg .b32 tmp; mov.b64 {tmp, %r12567}, %rd5083; }
	add.s32 	%r12568, %r12302, %r12567;
	cvt.u64.u32 	%rd5085, %r12568;
	// begin inline asm
	mul.lo.u32 %r12305, %r19981, %r20042;
	mul.hi.u32 %r12306, %r19981, %r20042;
	
	// end inline asm
	cvt.u64.u32 	%rd5086, %r12305;
	add.s64 	%rd5087, %rd5056, %rd5085;
	add.s64 	%rd5088, %rd5087, %rd5086;
	and.b64  	%rd5089, %rd5088, 4294967295;
	{ .reg .b32 tmp; mov.b64 {tmp, %r12569}, %rd5088; }
	add.s32 	%r12570, %r12306, %r12569;
	cvt.u64.u32 	%rd5090, %r12570;
	// begin inline asm
	mul.lo.u32 %r12309, %r19981, %r20043;
	mul.hi.u32 %r12310, %r19981, %r20043;
	
	// end inline asm
	cvt.u64.u32 	%rd5091, %r12309;
	add.s64 	%rd5092, %rd5061, %rd5090;
	add.s64 	%rd5093, %rd5092, %rd5091;
	and.b64  	%rd5094, %rd5093, 4294967295;
	{ .reg .b32 tmp; mov.b64 {tmp, %r12571}, %rd5093; }
	add.s32 	%r12572, %r12310, %r12571;
	cvt.u64.u32 	%rd5095, %r12572;
	// begin inline asm
	mul.lo.u32 %r12313, %r19981, %r20044;
	mul.hi.u32 %r12314, %r19981, %r20044;
	
	// end inline asm
	cvt.u64.u32 	%rd5096, %r12313;
	add.s64 	%rd5097, %rd5066, %rd5095;
	add.s64 	%rd5098, %rd5097, %rd5096;
	and.b64  	%rd5099, %rd5098, 4294967295;
	{ .reg .b32 tmp; mov.b64 {tmp, %r12573}, %rd5098; }
	add.s32 	%r12574, %r12314, %r12573;
	cvt.u64.u32 	%rd5100, %r12574;
	// begin inline asm
	mul.lo.u32 %r12317, %r19981, %r20045;
	mul.hi.u32 %r12318, %r19981, %r20045;
	
	// end inline asm
	cvt.u64.u32 	%rd5101, %r12317;
	add.s64 	%rd5102, %rd5071, %rd5100;
	add.s64 	%rd5103, %rd5102, %rd5101;
	and.b64  	%rd5104, %rd5103, 4294967295;
	{ .reg .b32 tmp; mov.b64 {tmp, %r12575}, %rd5103; }
	add.s32 	%r12576, %r12318, %r12575;
	cvt.u64.u32 	%rd5105, %r12576;
	// begin inline asm
	mul.lo.u32 %r12321, %r19981, %r20046;
	mul.hi.u32 %r12322, %r19981, %r20046;
	
	// end inline asm
	cvt.u64.u32 	%rd5106, %r12321;
	add.s64 	%rd5107, %rd5076, %rd5105;
	add.s64 	%rd5108, %rd5107, %rd5106;
	and.b64  	%rd5109, %rd5108, 4294967295;
	{ .reg .b32 tmp; mov.b64 {tmp, %r12577}, %rd5108; }
	add.s32 	%r12578, %r12322, %r12577;
	cvt.u64.u32 	%rd5110, %r12578;
	// begin inline asm
	mul.lo.u32 %r12325, %r19981, %r20047;
	mul.hi.u32 %r12326, %r19981, %r20047;
	
	// end inline asm
	cvt.u64.u32 	%rd5111, %r12325;
	add.s64 	%rd5112, %rd5077, %rd5110;
	add.s64 	%rd5113, %rd5112, %rd5111;
	and.b64  	%rd5114, %rd5113, 4294967295;
	{ .reg .b32 tmp; mov.b64 {tmp, %r12579}, %rd5113; }
	add.s32 	%r12580, %r12326, %r12579;
	cvt.u64.u32 	%rd5115, %r12580;
	// begin inline asm
	mul.lo.u32 %r12329, %r19982, %r20040;
	mul.hi.u32 %r12330, %r19982, %r20040;
	
	// end inline asm
	cvt.u64.u32 	%rd5116, %r12329;
	add.s64 	%rd5117, %rd5084, %rd5116;
	{ .reg .b32 tmp; mov.b64 {tmp, %r12581}, %rd5117; }
	add.s32 	%r12582, %r12330, %r12581;
	cvt.u64.u32 	%rd5118, %r12582;
	// begin inline asm
	mul.lo.u32 %r12333, %r19982, %r20041;
	mul.hi.u32 %r12334, %r19982, %r20041;
	
	// end inline asm
	cvt.u64.u32 	%rd5119, %r12333;
	add.s64 	%rd5120, %rd5089, %rd5118;
	add.s64 	%rd5121, %rd5120, %rd5119;
	and.b64  	%rd5122, %rd5121, 4294967295;
	{ .reg .b32 tmp; mov.b64 {tmp, %r12583}, %rd5121; }
	add.s32 	%r12584, %r12334, %r12583;
	cvt.u64.u32 	%rd5123, %r12584;
	// begin inline asm
	mul.lo.u32 %r12337, %r19982, %r20042;
	mul.hi.u32 %r12338, %r19982, %r20042;
	
	// end inline asm
	cvt.u64.u32 	%rd5124, %r12337;
	add.s64 	%rd5125, %rd5094, %rd5123;
	add.s64 	%rd5126, %rd5125, %rd5124;
	and.b64  	%rd5127, %rd5126, 4294967295;
	{ .reg .b32 tmp; mov.b64 {tmp, %r12585}, %rd5126; }
	add.s32 	%r12586, %r12338, %r12585;
	cvt.u64.u32 	%rd5128, %r12586;
	// begin inline asm
	mul.lo.u32 %r12341, %r19982, %r20043;
	mul.hi.u32 %r12342, %r19982, %r20043;
	
	// end inline asm
	cvt.u64.u32 	%rd5129, %r12341;
	add.s64 	%rd5130, %rd5099, %rd5128;
	add.s64 	%rd5131, %rd5130, %rd5129;
	and.b64  	%rd5132, %rd5131, 4294967295;
	{ .reg .b32 tmp; mov.b64 {tmp, %r12587}, %rd5131; }
	add.s32 	%r12588, %r12342, %r12587;
	cvt.u64.u32 	%rd5133, %r12588;
	// begin inline asm
	mul.lo.u32 %r12345, %r19982, %r20044;
	mul.hi.u32 %r12346, %r19982, %r20044;
	
	// end inline asm
	cvt.u64.u32 	%rd5134, %r12345;
	add.s64 	%rd5135, %rd5104, %rd5133;
	add.s64 	%rd5136, %rd5135, %rd5134;
	and.b64  	%rd5137, %rd5136, 4294967295;
	{ .reg .b32 tmp; mov.b64 {tmp, %r12589}, %rd5136; }
	add.s32 	%r12590, %r12346, %r12589;
	cvt.u64.u32 	%rd5138, %r12590;
	// begin inline asm
	mul.lo.u32 %r12349, %r19982, %r20045;
	mul.hi.u32 %r12350, %r19982, %r20045;
	
	// end inline asm
	cvt.u64.u32 	%rd5139, %r12349;
	add.s64 	%rd5140, %rd5109, %rd5138;
	add.s64 	%rd5141, %rd5140, %rd5139;
	and.b64  	%rd5142, %rd5141, 4294967295;
	{ .reg .b32 tmp; mov.b64 {tmp, %r12591}, %rd5141; }
	add.s32 	%r12592, %r12350, %r12591;
	cvt.u64.u32 	%rd5143, %r12592;
	// begin inline asm
	mul.lo.u32 %r12353, %r19982, %r20046;
	mul.hi.u32 %r12354, %r19982, %r20046;
	
	// end inline asm
	cvt.u64.u32 	%rd5144, %r12353;
	add.s64 	%rd5145, %rd5114, %rd5143;
	add.s64 	%rd5146, %rd5145, %rd5144;
	and.b64  	%rd5147, %rd5146, 4294967295;
	{ .reg .b32 tmp; mov.b64 {tmp, %r12593}, %rd5146; }
	add.s32 	%r12594, %r12354, %r12593;
	cvt.u64.u32 	%rd5148, %r12594;
	// begin inline asm
	mul.lo.u32 %r12357, %r19982, %r20047;
	mul.hi.u32 %r12358, %r19982, %r20047;
	
	// end inline asm
	cvt.u64.u32 	%rd5149, %r12357;
	add.s64 	%rd5150, %rd5115, %rd5148;
	add.s64 	%rd5151, %rd5150, %rd5149;
	and.b64  	%rd5152, %rd5151, 4294967295;
	{ .reg .b32 tmp; mov.b64 {tmp, %r12595}, %rd5151; }
	add.s32 	%r12596, %r12358, %r12595;
	cvt.u64.u32 	%rd5153, %r12596;
	// begin inline asm
	mul.lo.u32 %r12361, %r19983, %r20040;
	mul.hi.u32 %r12362, %r19983, %r20040;
	
	// end inline asm
	cvt.u64.u32 	%rd5154, %r12361;
	add.s64 	%rd5155, %rd5122, %rd5154;
	{ .reg .b32 tmp; mov.b64 {tmp, %r12597}, %rd5155; }
	add.s32 	%r12598, %r12362, %r12597;
	cvt.u64.u32 	%rd5156, %r12598;
	// begin inline asm
	mul.lo.u32 %r12365, %r19983, %r20041;
	mul.hi.u32 %r12366, %r19983, %r20041;
	
	// end inline asm
	cvt.u64.u32 	%rd5157, %r12365;
	add.s64 	%rd5158, %rd5127, %rd5156;
	add.s64 	%rd5159, %rd5158, %rd5157;
	{ .reg .b32 tmp; mov.b64 {tmp, %r12599}, %rd5159; }
	add.s32 	%r12600, %r12366, %r12599;
	cvt.u64.u32 	%rd5160, %r12600;
	// begin inline asm
	mul.lo.u32 %r12369, %r19983, %r20042;
	mul.hi.u32 %r12370, %r19983, %r20042;
	
	// end inline asm
	cvt.u64.u32 	%rd5161, %r12369;
	add.s64 	%rd5162, %rd5132, %rd5160;
	add.s64 	%rd5163, %rd5162, %rd5161;
	{ .reg .b32 tmp; mov.b64 {tmp, %r12601}, %rd5163; }
	add.s32 	%r12602, %r12370, %r12601;
	cvt.u64.u32 	%rd5164, %r12602;
	// begin inline asm
	mul.lo.u32 %r12373, %r19983, %r20043;
	mul.hi.u32 %r12374, %r19983, %r20043;
	
	// end inline asm
	cvt.u64.u32 	%rd5165, %r12373;
	add.s64 	%rd5166, %rd5137, %rd5164;
	add.s64 	%rd5167, %rd5166, %rd5165;
	{ .reg .b32 tmp; mov.b64 {tmp, %r12603}, %rd5167; }
	add.s32 	%r12604, %r12374, %r12603;
	cvt.u64.u32 	%rd5168, %r12604;
	// begin inline asm
	mul.lo.u32 %r12377, %r19983, %r20044;
	mul.hi.u32 %r12378, %r19983, %r20044;
	
	// end inline asm
	cvt.u64.u32 	%rd5169, %r12377;
	add.s64 	%rd5170, %rd5142, %rd5168;
	add.s64 	%rd5171, %rd5170, %rd5169;
	{ .reg .b32 tmp; mov.b64 {tmp, %r12605}, %rd5171; }
	add.s32 	%r12606, %r12378, %r12605;
	cvt.u64.u32 	%rd5172, %r12606;
	// begin inline asm
	mul.lo.u32 %r12381, %r19983, %r20045;
	mul.hi.u32 %r12382, %r19983, %r20045;
	
	// end inline asm
	cvt.u64.u32 	%rd5173, %r12381;
	add.s64 	%rd5174, %rd5147, %rd5172;
	add.s64 	%rd5175, %rd5174, %rd5173;
	{ .reg .b32 tmp; mov.b64 {tmp, %r12607}, %rd5175; }
	add.s32 	%r12608, %r12382, %r12607;
	cvt.u64.u32 	%rd5176, %r12608;
	// begin inline asm
	mul.lo.u32 %r12385, %r19983, %r20046;
	mul.hi.u32 %r12386, %r19983, %r20046;
	
	// end inline asm
	cvt.u64.u32 	%rd5177, %r12385;
	add.s64 	%rd5178, %rd5152, %rd5176;
	add.s64 	%rd5179, %rd5178, %rd5177;
	{ .reg .b32 tmp; mov.b64 {tmp, %r12609}, %rd5179; }
	add.s32 	%r12610, %r12386, %r12609;
	cvt.u64.u32 	%rd5180, %r12610;
	// begin inline asm
	mul.lo.u32 %r12389, %r19983, %r20047;
	mul.hi.u32 %r12390, %r19983, %r20047;
	
	// end inline asm
	cvt.u64.u32 	%rd5181, %r12389;
	add.s64 	%rd5182, %rd5153, %rd5180;
	add.s64 	%rd5183, %rd5182, %rd5181;
	{ .reg .b32 tmp; mov.b64 {tmp, %r12611}, %rd5183; }
	add.s32 	%r12477, %r12390, %r12611;
	cvt.u32.u64 	%r20065, %rd4927;
	cvt.u32.u64 	%r20066, %rd4965;
	cvt.u32.u64 	%r20067, %rd5003;
	cvt.u32.u64 	%r20068, %rd5041;
	cvt.u32.u64 	%r20069, %rd5079;
	cvt.u32.u64 	%r20070, %rd5117;
	cvt.u32.u64 	%r20071, %rd5155;
	cvt.u32.u64 	%r12470, %rd5159;
	cvt.u32.u64 	%r12471, %rd5163;
	cvt.u32.u64 	%r12472, %rd5167;
	cvt.u32.u64 	%r12473, %rd5171;
	cvt.u32.u64 	%r12474, %rd5175;
	cvt.u32.u64 	%r12475, %rd5179;
	cvt.u32.u64 	%r12476, %rd5183;
	mov.b32 	%r12431, 977;
	mov.b32 	%r12469, 0;
	// begin inline asm
	mad.lo.cc.u32 %r12393, %r12470, %r12431, %r12469;
	madc.hi.u32 %r12394, %r12470, %r12431, 0;
	
	// end inline asm
	// begin inline asm
	mad.lo.cc.u32 %r12398, %r12471, %r12431, %r12394;
	madc.hi.u32 %r12399, %r12471, %r12431, 0;
	
	// end inline asm
	// begin inline asm
	mad.lo.cc.u32 %r12403, %r12472, %r12431, %r12399;
	madc.hi.u32 %r12404, %r12472, %r12431, 0;
	
	// end inline asm
	// begin inline asm
	mad.lo.cc.u32 %r12408, %r12473, %r12431, %r12404;
	madc.hi.u32 %r12409, %r12473, %r12431, 0;
	
	// end inline asm
	// begin inline asm
	mad.lo.cc.u32 %r12413, %r12474, %r12431, %r12409;
	madc.hi.u32 %r12414, %r12474, %r12431, 0;
	
	// end inline asm
	// begin inline asm
	mad.lo.cc.u32 %r12418, %r12475, %r12431, %r12414;
	madc.hi.u32 %r12419, %r12475, %r12431, 0;
	
	// end inline asm
	// begin inline asm
	mad.lo.cc.u32 %r12423, %r12476, %r12431, %r12419;
	madc.hi.u32 %r12424, %r12476, %r12431, 0;
	
	// end inline asm
	// begin inline asm
	mad.lo.cc.u32 %r12428, %r12477, %r12431, %r12424;
	madc.hi.u32 %r12429, %r12477, %r12431, 0;
	
	// end inline asm
	mov.u32 	%r12468, %r12469;
	// begin inline asm
	add.cc.u32 %r20064, %r20064, %r12393;
	addc.cc.u32 %r20065, %r20065, %r12398;
	addc.cc.u32 %r20066, %r20066, %r12403;
	addc.cc.u32 %r20067, %r20067, %r12408;
	addc.cc.u32 %r20068, %r20068, %r12413;
	addc.cc.u32 %r20069, %r20069, %r12418;
	addc.cc.u32 %r20070, %r20070, %r12423;
	addc.cc.u32 %r20071, %r20071, %r12428;
	addc.u32 %r12468, %r12468, %r12429;
	
	// end inline asm
	// begin inline asm
	add.cc.u32 %r20064, %r20064, %r12469;
	addc.cc.u32 %r20065, %r20065, %r12470;
	addc.cc.u32 %r20066, %r20066, %r12471;
	addc.cc.u32 %r20067, %r20067, %r12472;
	addc.cc.u32 %r20068, %r20068, %r12473;
	addc.cc.u32 %r20069, %r20069, %r12474;
	addc.cc.u32 %r20070, %r20070, %r12475;
	addc.cc.u32 %r20071, %r20071, %r12476;
	addc.u32 %r12468, %r12468, %r12477;
	
	// end inline asm
	setp.eq.s32 	%p731, %r12468, 0;
	mov.pred 	%p1280, 0;
	@%p731 bra 	$L__BB0_599;
	mov.b32 	%r12615, 977;
	// begin inline asm
	mul.lo.u32 %r12616, %r12468, %r12615;
	mul.hi.u32 %r12617, %r12468, %r12615;
	
	// end inline asm
	mov.b32 	%r12651, 0;
	mov.u32 	%r12618, %r12651;
	mov.u32 	%r12619, %r12651;
	mov.u32 	%r12620, %r12651;
	mov.u32 	%r12621, %r12651;
	mov.u32 	%r12622, %r12651;
	mov.u32 	%r12623, %r12651;
	mov.u32 	%r12624, %r12651;
	// begin inline asm
	add.cc.u32 %r12616, %r12616, %r12624;
	addc.cc.u32 %r12617, %r12617, %r12468;
	addc.cc.u32 %r12618, %r12618, %r12624;
	addc.cc.u32 %r12619, %r12619, %r12624;
	addc.cc.u32 %r12620, %r12620, %r12624;
	addc.cc.u32 %r12621, %r12621, %r12624;
	addc.cc.u32 %r12622, %r12622, %r12624;
	addc.cc.u32 %r12623, %r12623, %r12624;
	addc.u32 %r12624, %r12624, %r12624;
	
	// end inline asm
	// begin inline asm
	add.cc.u32 %r20064, %r20064, %r12616;
	addc.cc.u32 %r20065, %r20065, %r12617;
	addc.cc.u32 %r20066, %r20066, %r12618;
	addc.cc.u32 %r20067, %r20067, %r12619;
	addc.cc.u32 %r20068, %r20068, %r12620;
	addc.cc.u32 %r20069, %r20069, %r12621;
	addc.cc.u32 %r20070, %r20070, %r12622;
	addc.cc.u32 %r20071, %r20071, %r12623;
	addc.u32 %r12651, %r12651, %r12624;
	
	// end inline asm
	setp.ne.s32 	%p1280, %r12651, 0;
$L__BB0_599:
	setp.gt.u32 	%p732, %r20071, %r20392;
	or.pred  	%p733, %p1280, %p732;
	@%p733 bra 	$L__BB0_613;
	setp.lt.u32 	%p734, %r20071, %r20392;
	@%p734 bra 	$L__BB0_614;
	setp.gt.u32 	%p735, %r20070, %r335;
	@%p735 bra 	$L__BB0_613;
	setp.lt.u32 	%p736, %r20070, %r335;
	@%p736 bra 	$L__BB0_614;
	setp.gt.u32 	%p737, %r20069, %r334;
	@%p737 bra 	$L__BB0_613;
	setp.lt.u32 	%p738, %r20069, %r334;
	@%p738 bra 	$L__BB0_614;
	setp.gt.u32 	%p739, %r20068, %r464;
	@%p739 bra 	$L__BB0_613;
	setp.lt.u32 	%p740, %r20068, %r464;
	@%p740 bra 	$L__BB0_614;
	setp.gt.u32 	%p741, %r20067, %r465;
	@%p741 bra 	$L__BB0_613;
	setp.lt.u32 	%p742, %r20067, %r465;
	@%p742 bra 	$L__BB0_614;
	setp.gt.u32 	%p743, %r20066, %r463;
	@%p743 bra 	$L__BB0_613;
	setp.lt.u32 	%p744, %r20066, %r463;
	@%p744 bra 	$L__BB0_614;
	setp.gt.u32 	%p745, %r20065, %r333;
	@%p745 bra 	$L__BB0_613;
	setp.lt.u32 	%p746, %r20065, %r333;
	setp.lt.u32 	%p747, %r20064, %r466;
	or.pred  	%p748, %p746, %p747;
	@%p748 bra 	$L__BB0_614;
$L__BB0_613:
	// begin inline asm
	sub.cc.u32 %r20064, %r20064, %r466;
	subc.cc.u32 %r20065, %r20065, %r333;
	subc.cc.u32 %r20066, %r20066, %r463;
	subc.cc.u32 %r20067, %r20067, %r465;
	subc.cc.u32 %r20068, %r20068, %r464;
	subc.cc.u32 %r20069, %r20069, %r334;
	subc.cc.u32 %r20070, %r20070, %r335;
	subc.u32 %r20071, %r20071, %r20392;
	
	// end inline asm
$L__BB0_614:
	setp.gt.u32 	%p749, %r20071, %r20392;
	@%p749 bra 	$L__BB0_627;
	bra.uni 	$L__BB0_628;
$L__BB0_615:
	setp.gt.u32 	%p751, %r20070, %r335;
	@%p751 bra 	$L__BB0_627;
	setp.lt.u32 	%p752, %r20070, %r335;
	@%p752 bra 	$L__BB0_629;
	setp.gt.u32 	%p753, %r20069, %r334;
	@%p753 bra 	$L__BB0_627;
	setp.lt.u32 	%p754, %r20069, %r334;
	@%p754 bra 	$L__BB0_629;
	setp.gt.u32 	%p755, %r20068, %r464;
	@%p755 bra 	$L__BB0_627;
	setp.lt.u32 	%p756, %r20068, %r464;
	@%p756 bra 	$L__BB0_629;
	setp.gt.u32 	%p757, %r20067, %r465;
	@%p757 bra 	$L__BB0_627;
	setp.lt.u32 	%p758, %r20067, %r465;
	@%p758 bra 	$L__BB0_629;
	setp.gt.u32 	%p759, %r20066, %r463;
	@%p759 bra 	$L__BB0_627;
	setp.lt.u32 	%p760, %r20066, %r463;
	@%p760 bra 	$L__BB0_629;
	setp.gt.u32 	%p761, %r20065, %r333;
	@%p761 bra 	$L__BB0_627;
	setp.lt.u32 	%p762, %r20065, %r333;
	setp.lt.u32 	%p763, %r20064, %r466;
	or.pred  	%p764, %p762, %p763;
	@%p764 bra 	$L__BB0_629;
$L__BB0_627:
	// begin inline asm
	sub.cc.u32 %r20064, %r20064, %r466;
	subc.cc.u32 %r20065, %r20065, %r333;
	subc.cc.u32 %r20066, %r20066, %r463;
	subc.cc.u32 %r20067, %r20067, %r465;
	subc.cc.u32 %r20068, %r20068, %r464;
	subc.cc.u32 %r20069, %r20069, %r334;
	subc.cc.u32 %r20070, %r20070, %r335;
	subc.u32 %r20071, %r20071, %r20392;
	
	// end inline asm
	bra.uni 	$L__BB0_629;
$L__BB0_628:
	setp.lt.u32 	%p750, %r20071, %r20392;
	@%p750 bra 	$L__BB0_629;
	bra.uni 	$L__BB0_615;
$L__BB0_629:
	setp.gt.u32 	%p765, %r20071, %r19935;
	@%p765 bra 	$L__BB0_630;
	bra.uni 	$L__BB0_643;
$L__BB0_630:
	// begin inline asm
	sub.cc.u32 %r20072, %r20064, %r19928;
	subc.cc.u32 %r20073, %r20065, %r19929;
	subc.cc.u32 %r20074, %r20066, %r19930;
	subc.cc.u32 %r20075, %r20067, %r19931;
	subc.cc.u32 %r20076, %r20068, %r19932;
	subc.cc.u32 %r20077, %r20069, %r19933;
	subc.cc.u32 %r20078, %r20070, %r19934;
	subc.u32 %r20079, %r20071, %r19935;
	
	// end inline asm
	bra.uni 	$L__BB0_645;
$L__BB0_631:
	setp.gt.u32 	%p767, %r20070, %r19934;
	@%p767 bra 	$L__BB0_630;
	setp.lt.u32 	%p768, %r20070, %r19934;
	@%p768 bra 	$L__BB0_644;
	setp.gt.u32 	%p769, %r20069, %r19933;
	@%p769 bra 	$L__BB0_630;
	setp.lt.u32 	%p770, %r20069, %r19933;
	@%p770 bra 	$L__BB0_644;
	setp.gt.u32 	%p771, %r20068, %r19932;
	@%p771 bra 	$L__BB0_630;
	setp.lt.u32 	%p772, %r20068, %r19932;
	@%p772 bra 	$L__BB0_644;
	setp.gt.u32 	%p773, %r20067, %r19931;
	@%p773 bra 	$L__BB0_630;
	setp.lt.u32 	%p774, %r20067, %r19931;
	@%p774 bra 	$L__BB0_644;
	setp.gt.u32 	%p775, %r20066, %r19930;
	@%p775 bra 	$L__BB0_630;
	setp.lt.u32 	%p776, %r20066, %r19930;
	@%p776 bra 	$L__BB0_644;
	setp.gt.u32 	%p777, %r20065, %r19929;
	@%p777 bra 	$L__BB0_630;
	setp.lt.u32 	%p778, %r20065, %r19929;
	setp.lt.u32 	%p779, %r20064, %r19928;
	or.pred  	%p780, %p778, %p779;
	@%p780 bra 	$L__BB0_644;
	bra.uni 	$L__BB0_630;
$L__BB0_643:
	setp.ge.u32 	%p766, %r20071, %r19935;
	@%p766 bra 	$L__BB0_631;
$L__BB0_644:
	// begin inline asm
	add.cc.u32 %r12718, %r20064, %r466;
	addc.cc.u32 %r12719, %r20065, %r333;
	addc.cc.u32 %r12720, %r20066, %r463;
	addc.cc.u32 %r12721, %r20067, %r465;
	addc.cc.u32 %r12722, %r20068, %r464;
	addc.cc.u32 %r12723, %r20069, %r334;
	addc.cc.u32 %r12724, %r20070, %r335;
	addc.u32 %r12725, %r20071, %r20392;
	
	// end inline asm
	// begin inline asm
	sub.cc.u32 %r20072, %r12718, %r19928;
	subc.cc.u32 %r20073, %r12719, %r19929;
	subc.cc.u32 %r20074, %r12720, %r19930;
	subc.cc.u32 %r20075, %r12721, %r19931;
	subc.cc.u32 %r20076, %r12722, %r19932;
	subc.cc.u32 %r20077, %r12723, %r19933;
	subc.cc.u32 %r20078, %r12724, %r19934;
	subc.u32 %r20079, %r12725, %r19935;
	
	// end inline asm
$L__BB0_645:
	mul.wide.u32 	%rd5184, %r19621, 100;
	mov.u64 	%rd5185, G_precomp;
	add.s64 	%rd5186, %rd5185, %rd5184;
	ld.global.u32 	%r12793, [%rd5186+-68];
	mov.b32 	%r12820, 2;
	// begin inline asm
	mul.lo.u32 %r20096, %r12820, %r12793;
	mul.hi.u32 %r12791, %r12820, %r12793;
	
	// end inline asm
	cvt.u64.u32 	%rd5187, %r12791;
	ld.global.u32 	%r12797, [%rd5186+-64];
	// begin inline asm
	mul.lo.u32 %r12794, %r12820, %r12797;
	mul.hi.u32 %r12795, %r12820, %r12797;
	
	// end inline asm
	cvt.u64.u32 	%rd5188, %r12794;
	add.s64 	%rd5189, %rd5187, %rd5188;
	and.b64  	%rd5190, %rd5189, 4294967295;
	{ .reg .b32 tmp; mov.b64 {tmp, %r13140}, %rd5189; }
	add.s32 	%r13141, %r12795, %r13140;
	cvt.u64.u32 	%rd5191, %r13141;
	ld.global.u32 	%r12801, [%rd5186+-60];
	// begin inline asm
	mul.lo.u32 %r12798, %r12820, %r12801;
	mul.hi.u32 %r12799, %r12820, %r12801;
	
	// end inline asm
	cvt.u64.u32 	%rd5192, %r12798;
	add.s64 	%rd5193, %rd5191, %rd5192;
	and.b64  	%rd5194, %rd5193, 4294967295;
	{ .reg .b32 tmp; mov.b64 {tmp, %r13142}, %rd5193; }
	add.s32 	%r13143, %r12799, %r13142;
	cvt.u64.u32 	%rd5195, %r13143;
	ld.global.u32 	%r12805, [%rd5186+-56];
	// begin inline asm
	mul.lo.u32 %r12802, %r12820, %r12805;
	mul.hi.u32 %r12803, %r12820, %r12805;
	
	// end inline asm
	cvt.u64.u32 	%rd5196, %r12802;
	add.s64 	%rd5197, %rd5195, %rd5196;
	and.b64  	%rd5198, %rd5197, 4294967295;
	{ .reg .b32 tmp; mov.b64 {tmp, %r13144}, %rd5197; }
	add.s32 	%r13145, %r12803, %r13144;
	cvt.u64.u32 	%rd5199, %r13145;
	ld.global.u32 	%r12809, [%rd5186+-52];
	// begin inline asm
	mul.lo.u32 %r12806, %r12820, %r12809;
	mul.hi.u32 %r12807, %r12820, %r12809;
	
	// end inline asm
	cvt.u64.u32 	%rd5200, %r12806;
	add.s64 	%rd5201, %rd5199, %rd5200;
	and.b64  	%rd5202, %rd5201, 4294967295;
	{ .reg .b32 tmp; mov.b64 {tmp, %r13146}, %rd5201; }
	add.s32 	%r13147, %r12807, %r13146;
	cvt.u64.u32 	%rd5203, %r13147;
	ld.global.u32 	%r12813, [%rd5186+-48];
	// begin inline asm
	mul.lo.u32 %r12810, %r12820, %r12813;
	mul.hi.u32 %r12811, %r12820, %r12813;
	
	// end inline asm
	cvt.u64.u32 	%rd5204, %r12810;
	add.s64 	%rd5205, %rd5203, %rd5204;
	and.b64  	%rd5206, %rd5205, 4294967295;
	{ .reg .b32 tmp; mov.b64 {tmp, %r13148}, %rd5205; }
	add.s32 	%r13149, %r12811, %r13148;
	cvt.u64.u32 	%rd5207, %r13149;
	ld.global.u32 	%r12817, [%rd5186+-44];
	// begin inline asm
	mul.lo.u32 %r12814, %r12820, %r12817;
	mul.hi.u32 %r12815, %r12820, %r12817;
	
	// end inline asm
	cvt.u64.u32 	%rd5208, %r12814;
	add.s64 	%rd5209, %rd5207, %rd5208;
	and.b64  	%rd5210, %rd5209, 4294967295;
	{ .reg .b32 tmp; mov.b64 {tmp, %r13150}, %rd5209; }
	add.s32 	%r13151, %r12815, %r13150;
	cvt.u64.u32 	%rd5211, %r13151;
	ld.global.u32 	%r12821, [%rd5186+-40];
	// begin inline asm
	mul.lo.u32 %r12818, %r12820, %r12821;
	mul.hi.u32 %r12819, %r12820, %r12821;
	
	// end inline asm
	cvt.u64.u32 	%rd5212, %r12818;
	add.s64 	%rd5213, %rd5211, %rd5212;
	and.b64  	%rd5214, %rd5213, 4294967295;
	{ .reg .b32 tmp; mov.b64 {tmp, %r13152}, %rd5213; }
	add.s32 	%r13153, %r12819, %r13152;
	cvt.u64.u32 	%rd5215, %r13153;
	ld.global.u32 	%r12825, [%rd5186+-68];
	mov.b32 	%r13122, 0;
	// begin inline asm
	mul.lo.u32 %r12822, %r13122, %r12825;
	mul.hi.u32 %r12823, %r13122, %r12825;
	
	// end inline asm
	cvt.u64.u32 	%rd5216, %r12822;
	add.s64 	%rd5217, %rd5190, %rd5216;
	{ .reg .b32 tmp; mov.b64 {tmp, %r13154}, %rd5217; }
	add.s32 	%r13155, %r12823, %r13154;
	cvt.u64.u32 	%rd5218, %r13155;
	ld.global.u32 	%r12829, [%rd5186+-64];
	// begin inline asm
	mul.lo.u32 %r12826, %r13122, %r12829;
	mul.hi.u32 %r12827, %r13122, %r12829;
	
	// end inline asm
	cvt.u64.u32 	%rd5219, %r12826;
	add.s64 	%rd5220, %rd5194, %rd5218;
	add.s64 	%rd5221, %rd5220, %rd5219;
	and.b64  	%rd5222, %rd5221, 4294967295;
	{ .reg .b32 tmp; mov.b64 {tmp, %r13156}, %rd5221; }
	add.s32 	%r13157, %r12827, %r13156;
	cvt.u64.u32 	%rd5223, %r13157;
	ld.global.u32 	%r12833, [%rd5186+-60];
	// begin inline asm
	mul.lo.u32 %r12830, %r13122, %r12833;
	mul.hi.u32 %r12831, %r13122, %r12833;
	
	// end inline asm
	cvt.u64.u32 	%rd5224, %r12830;
	add.s64 	%rd5225, %rd5198, %rd5223;
	add.s64 	%rd5226, %rd5225, %rd5224;
	and.b64  	%rd5227, %rd5226, 4294967295;
	{ .reg .b32 tmp; mov.b64 {tmp, %r13158}, %rd5226; }
	add.s32 	%r13159, %r12831, %r13158;
	cvt.u64.u32 	%rd5228, %r13159;
	ld.global.u32 	%r12837, [%rd5186+-56];
	// begin inline asm
	mul.lo.u32 %r12834, %r13122, %r12837;
	mul.hi.u32 %r12835, %r13122, %r12837;
	
	// end inline asm
	cvt.u64.u32 	%rd5229, %r12834;
	add.s64 	%rd5230, %rd5202, %rd5228;
	add.s64 	%rd5231, %rd5230, %rd5229;
	and.b64  	%rd5232, %rd5231, 4294967295;
	{ .reg .b32 tmp; mov.b64 {tmp, %r13160}, %rd5231; }
	add.s32 	%r13161, %r12835, %r13160;
	cvt.u64.u32 	%rd5233, %r13161;
	ld.global.u32 	%r12841, [%rd5186+-52];
	// begin inline asm
	mul.lo.u32 %r12838, %r13122, %r12841;
	mul.hi.u32 %r12839, %r13122, %r12841;
	
	// end inline asm
	cvt.u64.u32 	%rd5234, %r12838;
	add.s64 	%rd5235, %rd5206, %rd5233;
	add.s64 	%rd5236, %rd5235, %rd5234;
	and.b64  	%rd5237, %rd5236, 4294967295;
	{ .reg .b32 tmp; mov.b64 {tmp, %r13162}, %rd5236; }
	add.s32 	%r13163, %r12839, %r13162;
	cvt.u64.u32 	%rd5238, %r13163;
	ld.global.u32 	%r12845, [%rd5186+-48];
	// begin inline asm
	mul.lo.u32 %r12842, %r13122, %r12845;
	mul.hi.u32 %r12843, %r13122, %r12845;
	
	// end inline asm
	cvt.u64.u32 	%rd5239, %r12842;
	add.s64 	%rd5240, %rd5210, %rd5238;
	add.s64 	%rd5241, %rd5240, %rd5239;
	and.b64  	%rd5242, %rd5241, 4294967295;
	{ .reg .b32 tmp; mov.b64 {tmp, %r13164}, %rd5241; }
	add.s32 	%r13165, %r12843, %r13164;
	cvt.u64.u32 	%rd5243, %r13165;
	ld.global.u32 	%r12849, [%rd5186+-44];
	// begin inline asm
	mul.lo.u32 %r12846, %r13122, %r12849;
	mul.hi.u32 %r12847, %r13122, %r12849;
	
	// end inline asm
	cvt.u64.u32 	%rd5244, %r12846;
	add.s64 	%rd5245, %rd5214, %rd5243;
	add.s64 	%rd5246, %rd5245, %rd5244;
	and.b64  	%rd5247, %rd5246, 4294967295;
	{ .reg .b32 tmp; mov.b64 {tmp, %r13166}, %rd5246; }
	add.s32 	%r13167, %r12847, %r13166;
	cvt.u64.u32 	%rd5248, %r13167;
	ld.global.u32 	%r12853, [%rd5186+-40];
	// begin inline asm
	mul.lo.u32 %r12850, %r13122, %r12853;
	mul.hi.u32 %r12851, %r13122, %r12853;
	
	// end inline asm
	cvt.u64.u32 	%rd5249, %r12850;
	add.s64 	%rd5250, %rd5215, %rd5248;
	add.s64 	%rd5251, %rd5250, %rd5249;
	and.b64  	%rd5252, %rd5251, 4294967295;
	{ .reg .b32 tmp; mov.b64 {tmp, %r13168}, %rd5251; }
	add.s32 	%r13169, %r12851, %r13168;
	cvt.u64.u32 	%rd5253, %r13169;
	ld.global.u32 	%r12857, [%rd5186+-68];
	// begin inline asm
	mul.lo.u32 %r12854, %r13122, %r12857;
	mul.hi.u32 %r12855, %r13122, %r12857;
	
	// end inline asm
	cvt.u64.u32 	%rd5254, %r12854;
	add.s64 	%rd5255, %rd5222, %rd5254;
	{ .reg .b32 tmp; mov.b64 {tmp, %r13170}, %rd5255; }
	add.s32 	%r13171, %r12855, %r13170;
	cvt.u64.u32 	%rd5256, %r13171;
	ld.global.u32 	%r12861, [%rd5186+-64];
	// begin inline asm
	mul.lo.u32 %r12858, %r13122, %r12861;
	mul.hi.u32 %r12859, %r13122, %r12861;
	
	// end inline asm
	cvt.u64.u32 	%rd5257, %r12858;
	add.s64 	%rd5258, %rd5227, %rd5256;
	add.s64 	%rd5259, %rd5258, %rd5257;
	and.b64  	%rd5260, %rd5259, 4294967295;
	{ .reg .b32 tmp; mov.b64 {tmp, %r13172}, %rd5259; }
	add.s32 	%r13173, %r12859, %r13172;
	cvt.u64.u32 	%rd5261, %r13173;
	ld.global.u32 	%r12865, [%rd5186+-60];
	// begin inline asm
	mul.lo.u32 %r12862, %r13122, %r12865;
	mul.hi.u32 %r12863, %r13122, %r12865;
	
	// end inline asm
	cvt.u64.u32 	%rd5262, %r12862;
	add.s64 	%rd5263, %rd5232, %rd5261;
	add.s64 	%rd5264, %rd5263, %rd5262;
	and.b64  	%rd5265, %rd5264, 4294967295;
	{ .reg .b32 tmp; mov.b64 {tmp, %r13174}, %rd5264; }
	add.s32 	%r13175, %r12863, %r13174;
	cvt.u64.u32 	%rd5266, %r13175;
	ld.global.u32 	%r12869, [%rd5186+-56];
	// begin inline asm
	mul.lo.u32 %r12866, %r13122, %r12869;
	mul.hi.u32 %r12867, %r13122, %r12869;
	
	// end inline asm
	cvt.u64.u32 	%rd5267, %r12866;
	add.s64 	%rd5268, %rd5237, %rd5266;
	add.s64 	%rd5269, %rd5268, %rd5267;
	and.b64  	%rd5270, %rd5269, 4294967295;
	{ .reg .b32 tmp; mov.b64 {tmp, %r13176}, %rd5269; }
	add.s32 	%r13177, %r12867, %r13176;
	cvt.u64.u32 	%rd5271, %r13177;
	ld.global.u32 	%r12873, [%rd5186+-52];
	// begin inline asm
	mul.lo.u32 %r12870, %r13122, %r12873;
	mul.hi.u32 %r12871, %r13122, %r12873;
	
	// end inline asm
	cvt.u64.u32 	%rd5272, %r12870;
	add.s64 	%rd5273, %rd5242, %rd5271;
	add.s64 	%rd5274, %rd5273, %rd5272;
	and.b64  	%rd5275, %rd5274, 4294967295;
	{ .reg .b32 tmp; mov.b64 {tmp, %r13178}, %rd5274; }
	add.s32 	%r13179, %r12871, %r13178;
	cvt.u64.u32 	%rd5276, %r13179;
	ld.global.u32 	%r12877, [%rd5186+-48];
	// begin inline asm
	mul.lo.u32 %r12874, %r13122, %r12877;
	mul.hi.u32 %r12875, %r13122, %r12877;
	
	// end inline asm
	cvt.u64.u32 	%rd5277, %r12874;
	add.s64 	%rd5278, %rd5247, %rd5276;
	add.s64 	%rd5279, %rd5278, %rd5277;
	and.b64  	%rd5280, %rd5279, 4294967295;
	{ .reg .b32 tmp; mov.b64 {tmp, %r13180}, %rd5279; }
	add.s32 	%r13181, %r12875, %r13180;
	cvt.u64.u32 	%rd5281, %r13181;
	ld.global.u32 	%r12881, [%rd5186+-44];
	// begin inline asm
	mul.lo.u32 %r12878, %r13122, %r12881;
	mul.hi.u32 %r12879, %r13122, %r12881;
	
	// end inline asm
	cvt.u64.u32 	%rd5282, %r12878;
	add.s64 	%rd5283, %rd5252, %rd5281;
	add.s64 	%rd5284, %rd5283, %rd5282;
	and.b64  	%rd5285, %rd5284, 4294967295;
	{ .reg .b32 tmp; mov.b64 {tmp, %r13182}, %rd5284; }
	add.s32 	%r13183, %r12879, %r13182;
	cvt.u64.u32 	%rd5286, %r13183;
	ld.global.u32 	%r12885, [%rd5186+-40];
	// begin inline asm
	mul.lo.u32 %r12882, %r13122, %r12885;
	mul.hi.u32 %r12883, %r13122, %r12885;
	
	// end inline asm
	cvt.u64.u32 	%rd5287, %r12882;
	add.s64 	%rd5288, %rd5253, %rd5286;
	add.s64 	%rd5289, %rd5288, %rd5287;
	and.b64  	%rd5290, %rd5289, 4294967295;
	{ .reg .b32 tmp; mov.b64 {tmp, %r13184}, %rd5289; }
	add.s32 	%r13185, %r12883, %r13184;
	cvt.u64.u32 	%rd5291, %r13185;
	ld.global.u32 	%r12889, [%rd5186+-68];
	// begin inline asm
	mul.lo.u32 %r12886, %r13122, %r12889;
	mul.hi.u32 %r12887, %r13122, %r12889;
	
	// end inline asm
	cvt.u64.u32 	%rd5292, %r12886;
	add.s64 	%rd5293, %rd5260, %rd5292;
	{ .reg .b32 tmp; mov.b64 {tmp, %r13186}, %rd5293; }
	add.s32 	%r13187, %r12887, %r13186;
	cvt.u64.u32 	%rd5294, %r13187;
	ld.global.u32 	%r12893, [%rd5186+-64];
	// begin inline asm
	mul.lo.u32 %r12890, %r13122, %r12893;
	mul.hi.u32 %r12891, %r13122, %r12893;
	
	// end inline asm
	cvt.u64.u32 	%rd5295, %r12890;
	add.s64 	%rd5296, %rd5265, %rd5294;
	add.s64 	%rd5297, %rd5296, %rd5295;
	and.b64  	%rd5298, %rd5297, 4294967295;
	{ .reg .b32 tmp; mov.b64 {tmp, %r13188}, %rd5297; }
	add.s32 	%r13189, %r12891, %r13188;
	cvt.u64.u32 	%rd5299, %r13189;
	ld.global.u32 	%r12897, [%rd5186+-60];
	// begin inline asm
	mul.lo.u32 %r12894, %r13122, %r12897;
	mul.hi.u32 %r12895, %r13122, %r12897;
	
	// end inline asm
	cvt.u64.u32 	%rd5300, %r12894;
	add.s64 	%rd5301, %rd5270, %rd5299;
	add.s64 	%rd5302, %rd5301, %rd5300;
	and.b64  	%rd5303, %rd5302, 4294967295;
	{ .reg .b32 tmp; mov.b64 {tmp, %r13190}, %rd5302; }
	add.s32 	%r13191, %r12895, %r13190;
	cvt.u64.u32 	%rd5304, %r13191;
	ld.global.u32 	%r12901, [%rd5186+-56];
	// begin inline asm
	mul.lo.u32 %r12898, %r13122, %r12901;
	mul.hi.u32 %r12899, %r13122, %r12901;
	
	// end inline asm
	cvt.u64.u32 	%rd5305, %r12898;
	add.s64 	%rd5306, %rd5275, %rd5304;
	add.s64 	%rd5307, %rd5306, %rd5305;
	and.b64  	%rd5308, %rd5307, 4294967295;
	{ .reg .b32 tmp; mov.b64 {tmp, %r13192}, %rd5307; }
	add.s32 	%r13193, %r12899, %r13192;
	cvt.u64.u32 	%rd5309, %r13193;
	ld.global.u32 	%r12905, [%rd5186+-52];
	// begin inline asm
	mul.lo.u32 %r12902, %r13122, %r12905;
	mul.hi.u32 %r12903, %r13122, %r12905;
	
	// end inline asm
	cvt.u64.u32 	%rd5310, %r12902;
	add.s64 	%rd5311, %rd5280, %rd5309;
	add.s64 	%rd5312, %rd5311, %rd5310;
	and.b64  	%rd5313, %rd5312, 4294967295;
	{ .reg .b32 tmp; mov.b64 {tmp, %r13194}, %rd5312; }
	add.s32 	%r13195, %r12903, %r13194;
	cvt.u64.u32 	%rd5314, %r13195;
	ld.global.u32 	%r12909, [%rd5186+-48];
	// begin inline asm
	mul.lo.u32 %r12906, %r13122, %r12909;
	mul.hi.u32 %r12907, %r13122, %r12909;
	
	// end inline asm
	cvt.u64.u32 	%rd5315, %r12906;
	add.s64 	%rd5316, %rd5285, %rd5314;
	add.s64 	%rd5317, %rd5316, %rd5315;
	and.b64  	%rd5318, %rd5317, 4294967295;
	{ .reg .b32 tmp; mov.b64 {tmp, %r13196}, %rd5317; }
	add.s32 	%r13197, %r12907, %r13196;
	cvt.u64.u32 	%rd5319, %r13197;
	ld.global.u32 	%r12913, [%rd5186+-44];
	// begin inline asm
	mul.lo.u32 %r12910, %r13122, %r12913;
	mul.hi.u32 %r12911, %r13122, %r12913;
	
	// end inline asm
	cvt.u64.u32 	%rd5320, %r12910;
	add.s64 	%rd5321, %rd5290, %rd5319;
	add.s64 	%rd5322, %rd5321, %rd5320;
	and.b64  	%rd5323, %rd5322, 4294967295;
	{ .reg .b32 tmp; mov.b64 {tmp, %r13198}, %rd5322; }
	add.s32 	%r13199, %r12911, %r13198;
	cvt.u64.u32 	%rd5324, %r13199;
	ld.global.u32 	%r12917, [%rd5186+-40];
	// begin inline asm
	mul.lo.u32 %r12914, %r13122, %r12917;
	mul.hi.u32 %r12915, %r13122, %r12917;
	
	// end inline asm
	cvt.u64.u32 	%rd5325, %r12914;
	add.s64 	%rd5326, %rd5291, %rd5324;
	add.s64 	%rd5327, %rd5326, %rd5325;
	and.b64  	%rd5328, %rd5327, 4294967295;
	{ .reg .b32 tmp; mov.b64 {tmp, %r13200}, %rd5327; }
	add.s32 	%r13201, %r12915, %r13200;
	cvt.u64.u32 	%rd5329, %r13201;
	ld.global.u32 	%r12921, [%rd5186+-68];
	// begin inline asm
	mul.lo.u32 %r12918, %r13122, %r12921;
	mul.hi.u32 %r12919, %r13122, %r12921;
	
	// end inline asm
	cvt.u64.u32 	%rd5330, %r12918;
	add.s64 	%rd5331, %rd5298, %rd5330;
	{ .reg .b32 tmp; mov.b64 {tmp, %r13202}, %rd5331; }
	add.s32 	%r13203, %r12919, %r13202;
	cvt.u64.u32 	%rd5332, %r13203;
	ld.global.u32 	%r12925, [%rd5186+-64];
	// begin inline asm
	mul.lo.u32 %r12922, %r13122, %r12925;
	mul.hi.u32 %r12923, %r13122, %r12925;
	
	// end inline asm
	cvt.u64.u32 	%rd5333, %r12922;
	add.s64 	%rd5334, %rd5303, %rd5332;
	add.s64 	%rd5335, %rd5334, %rd5333;
	and.b64  	%rd5336, %rd5335, 4294967295;
	{ .reg .b32 tmp; mov.b64 {tmp, %r13204}, %rd5335; }
	add.s32 	%r13205, %r12923, %r13204;
	cvt.u64.u32 	%rd5337, %r13205;
	ld.global.u32 	%r12929, [%rd5186+-60];
	// begin inline asm
	mul.lo.u32 %r12926, %r13122, %r12929;
	mul.hi.u32 %r12927, %r13122, %r12929;
	
	// end inline asm
	cvt.u64.u32 	%rd5338, %r12926;
	add.s64 	%rd5339, %rd5308, %rd5337;
	add.s64 	%rd5340, %rd5339, %rd5338;
	and.b64  	%rd5341, %rd5340, 4294967295;
	{ .reg .b32 tmp; mov.b64 {tmp, %r13206}, %rd5340; }
	add.s32 	%r13207, %r12927, %r13206;
	cvt.u64.u32 	%rd5342, %r13207;
	ld.global.u32 	%r12933, [%rd5186+-56];
	// begin inline asm
	mul.lo.u32 %r12930, %r13122, %r12933;
	mul.hi.u32 %r12931, %r13122, %r12933;
	
	// end inline asm
	cvt.u64.u32 	%rd5343, %r12930;
	add.s64 	%rd5344, %rd5313, %rd5342;
	add.s64 	%rd5345, %rd5344, %rd5343;
	and.b64  	%rd5346, %rd5345, 4294967295;
	{ .reg .b32 tmp; mov.b64 {tmp, %r13208}, %rd5345; }
	add.s32 	%r13209, %r12931, %r13208;
	cvt.u64.u32 	%rd5347, %r13209;
	ld.global.u32 	%r12937, [%rd5186+-52];
	// begin inline asm
	mul.lo.u32 %r12934, %r13122, %r12937;
	mul.hi.u32 %r12935, %r13122, %r12937;
	
	// end inline asm
	cvt.u64.u32 	%rd5348, %r12934;
	add.s64 	%rd5349, %rd5318, %rd5347;
	add.s64 	%rd5350, %rd5349, %rd5348;
	and.b64  	%rd5351, %rd5350, 4294967295;
	{ .reg .b32 tmp; mov.b64 {tmp, %r13210}, %rd5350; }
	add.s32 	%r13211, %r12935, %r13210;
	cvt.u64.u32 	%rd5352, %r13211;
	ld.global.u32 	%r12941, [%rd5186+-48];
	// begin inline asm
	mul.lo.u32 %r12938, %r13122, %r12941;
	mul.hi.u32 %r12939, %r13122, %r12941;
	
	// end inline asm
	cvt.u64.u32 	%rd5353, %r12938;
	add.s64 	%rd5354, %rd5323, %rd5352;
	add.s64 	%rd5355, %rd5354, %rd5353;
	and.b64  	%rd5356, %rd5355, 4294967295;
	{ .reg .b32 tmp; mov.b64 {tmp, %r13212}, %rd5355; }
	add.s32 	%r13213, %r12939, %r13212;
	cvt.u64.u32 	%rd5357, %r13213;
	ld.global.u32 	%r12945, [%rd5186+-44];
	// begin inline asm
	mul.lo.u32 %r12942, %r13122, %r12945;
	mul.hi.u32 %r12943, %r13122, %r12945;
	
	// end inline asm
	cvt.u64.u32 	%rd5358, %r12942;
	add.s64 	%rd5359, %rd5328, %rd5357;
	add.s64 	%rd5360, %rd5359, %rd5358;
	and.b64  	%rd5361, %rd5360, 4294967295;
	{ .reg .b32 tmp; mov.b64 {tmp, %r13214}, %rd5360; }
	add.s32 	%r13215, %r12943, %r13214;
	cvt.u64.u32 	%rd5362, %r13215;
	ld.global.u32 	%r12949, [%rd5186+-40];
	// begin inline asm
	mul.lo.u32 %r12946, %r13122, %r12949;
	mul.hi.u32 %r12947, %r13122, %r12949;
	
	// end inline asm
	cvt.u64.u32 	%rd5363, %r12946;
	add.s64 	%rd5364, %rd5329, %rd5362;
	add.s64 	%rd5365, %rd5364, %rd5363;
	and.b64  	%rd5366, %rd5365, 4294967295;
	{ .reg .b32 tmp; mov.b64 {tmp, %r13216}, %rd5365; }
	add.s32 	%r13217, %r12947, %r13216;
	cvt.u64.u32 	%rd5367, %r13217;
	ld.global.u32 	%r12953, [%rd5186+-68];
	// begin inline asm
	mul.lo.u32 %r12950, %r13122, %r12953;
	mul.hi.u32 %r12951, %r13122, %r12953;
	
	// end inline asm
	cvt.u64.u32 	%rd5368, %r12950;
	add.s64 	%rd5369, %rd5336, %rd5368;
	{ .reg .b32 tmp; mov.b64 {tmp, %r13218}, %rd5369; }
	add.s32 	%r13219, %r12951, %r13218;
	cvt.u64.u32 	%rd5370, %r13219;
	ld.global.u32 	%r12957, [%rd5186+-64];
	// begin inline asm
	mul.lo.u32 %r12954, %r13122, %r12957;
	mul.hi.u32 %r12955, %r13122, %r12957;
	
	// end inline asm
	cvt.u64.u32 	%rd5371, %r12954;
	add.s64 	%rd5372, %rd5341, %rd5370;
	add.s64 	%rd5373, %rd5372, %rd5371;
	and.b64  	%rd5374, %rd5373, 4294967295;
	{ .reg .b32 tmp; mov.b64 {tmp, %r13220}, %rd5373; }
	add.s32 	%r13221, %r12955, %r13220;
	cvt.u64.u32 	%rd5375, %r13221;
	ld.global.u32 	%r12961, [%rd5186+-60];
	// begin inline asm
	mul.lo.u32 %r12958, %r13122, %r12961;
	mul.hi.u32 %r12959, %r13122, %r12961;
	
	// end inline asm
	cvt.u64.u32 	%rd5376, %r12958;
	add.s64 	%rd5377, %rd5346, %rd5375;
	add.s64 	%rd5378, %rd5377, %rd5376;
	and.b64  	%rd5379, %rd5378, 4294967295;
	{ .reg .b32 tmp; mov.b64 {tmp, %r13222}, %rd5378; }
	add.s32 	%r13223, %r12959, %r13222;
	cvt.u64.u32 	%rd5380, %r13223;
	ld.global.u32 	%r12965, [%rd5186+-56];
	// begin inline asm
	mul.lo.u32 %r12962, %r13122, %r12965;
	mul.hi.u32 %r12963, %r13122, %r12965;
	
	// end inline asm
	cvt.u64.u32 	%rd5381, %r12962;
	add.s64 	%rd5382, %rd5351, %rd5380;
	add.s64 	%rd5383, %rd5382, %rd5381;
	and.b64  	%rd5384, %rd5383, 4294967295;
	{ .reg .b32 tmp; mov.b64 {tmp, %r13224}, %rd5383; }
	add.s32 	%r13225, %r12963, %r13224;
	cvt.u64.u32 	%rd5385, %r13225;
	ld.global.u32 	%r12969, [%rd5186+-52];
	// begin inline asm
	mul.lo.u32 %r12966, %r13122, %r12969;
	mul.hi.u32 %r12967, %r13122, %r12969;
	
	// end inline asm
	cvt.u64.u32 	%rd5386, %r12966;
	add.s64 	%rd5387, %rd5356, %rd5385;
	add.s64 	%rd5388, %rd5387, %rd5386;
	and.b64  	%rd5389, %rd5388, 4294967295;
	{ .reg .b32 tmp; mov.b64 {tmp, %r13226}, %rd5388; }
	add.s32 	%r13227, %r12967, %r13226;
	cvt.u64.u32 	%rd5390, %r13227;
	ld.global.u32 	%r12973, [%rd5186+-48];
	// begin inline asm
	mul.lo.u32 %r12970, %r13122, %r12973;
	mul.hi.u32 %r12971, %r13122, %r12973;
	
	// end inline asm
	cvt.u64.u32 	%rd5391, %r12970;
	add.s64 	%rd5392, %rd5361, %rd5390;
	add.s64 	%rd5393, %rd5392, %rd5391;
	and.b64  	%rd5394, %rd5393, 4294967295;
	{ .reg .b32 tmp; mov.b64 {tmp, %r13228}, %rd5393; }
	add.s32 	%r13229, %r12971, %r13228;
	cvt.u64.u32 	%rd5395, %r13229;
	ld.global.u32 	%r12977, [%rd5186+-44];
	// begin inline asm
	mul.lo.u32 %r12974, %r13122, %r12977;
	mul.hi.u32 %r12975, %r13122, %r12977;
	
	// end inline asm
	cvt.u64.u32 	%rd5396, %r12974;
	add.s64 	%rd5397, %rd5366, %rd5395;
	add.s64 	%rd5398, %rd5397, %rd5396;
	and.b64  	%rd5399, %rd5398, 4294967295;
	{ .reg .b32 tmp; mov.b64 {tmp, %r13230}, %rd5398; }
	add.s32 	%r13231, %r12975, %r13230;
	cvt.u64.u32 	%rd5400, %r13231;
	ld.global.u32 	%r12981, [%rd5186+-40];
	// begin inline asm
	mul.lo.u32 %r12978, %r13122, %r12981;
	mul.hi.u32 %r12979, %r13122, %r12981;
	
	// end inline asm
	cvt.u64.u32 	%rd5401, %r12978;
	add.s64 	%rd5402, %rd5367, %rd5400;
	add.s64 	%rd5403, %rd5402, %rd5401;
	and.b64  	%rd5404, %rd5403, 4294967295;
	{ .reg .b32 tmp; mov.b64 {tmp, %r13232}, %rd5403; }
	add.s32 	%r13233, %r12979, %r13232;
	cvt.u64.u32 	%rd5405, %r13233;
	ld.global.u32 	%r12985, [%rd5186+-68];
	// begin inline asm
	mul.lo.u32 %r12982, %r13122, %r12985;
	mul.hi.u32 %r12983, %r13122, %r12985;
	
	// end inline asm
	cvt.u64.u32 	%rd5406, %r12982;
	add.s64 	%rd5407, %rd5374, %rd5406;
	{ .reg .b32 tmp; mov.b64 {tmp, %r13234}, %rd5407; }
	add.s32 	%r13235, %r12983, %r13234;
	cvt.u64.u32 	%rd5408, %r13235;
	ld.global.u32 	%r12989, [%rd5186+-64];
	// begin inline asm
	mul.lo.u32 %r12986, %r13122, %r12989;
	mul.hi.u32 %r12987, %r13122, %r12989;
	
	// end inline asm
	cvt.u64.u32 	%rd5409, %r12986;
	add.s64 	%rd5410, %rd5379, %rd5408;
	add.s64 	%rd5411, %rd5410, %rd5409;
	and.b64  	%rd5412, %rd5411, 4294967295;
	{ .reg .b32 tmp; mov.b64 {tmp, %r13236}, %rd5411; }
	add.s32 	%r13237, %r12987, %r13236;
	cvt.u64.u32 	%rd5413, %r13237;
	ld.global.u32 	%r12993, [%rd5186+-60];
	// begin inline asm
	mul.lo.u32 %r12990, %r13122, %r12993;
	mul.hi.u32 %r12991, %r13122, %r12993;
	
	// end inline asm
	cvt.u64.u32 	%rd5414, %r12990;
	add.s64 	%rd5415, %rd5384, %rd5413;
	add.s64 	%rd5416, %rd5415, %rd5414;
	and.b64  	%rd5417, %rd5416, 4294967295;
	{ .reg .b32 tmp; mov.b64 {tmp, %r13238}, %rd5416; }
	add.s32 	%r13239, %r12991, %r13238;
	cvt.u64.u32 	%rd5418, %r13239;
	ld.global.u32 	%r12997, [%rd5186+-56];
	// begin inline asm
	mul.lo.u32 %r12994, %r13122, %r12997;
	mul.hi.u32 %r12995, %r13122, %r12997;
	
	// end inline asm
	cvt.u64.u32 	%rd5419, %r12994;
	add.s64 	%rd5420, %rd5389, %rd5418;
	add.s64 	%rd5421, %rd5420, %rd5419;
	and.b64  	%rd5422, %rd5421, 4294967295;
	{ .reg .b32 tmp; mov.b64 {tmp, %r13240}, %rd5421; }
	add.s32 	%r13241, %r12995, %r13240;
	cvt.u64.u32 	%rd5423, %r13241;
	ld.global.u32 	%r13001, [%rd5186+-52];
	// begin inline asm
	mul.lo.u32 %r12998, %r13122, %r13001;
	mul.hi.u32 %r12999, %r13122, %r13001;
	
	// end inline asm
	cvt.u64.u32 	%rd5424, %r12998;
	add.s64 	%rd5425, %rd5394, %rd5423;
	add.s64 	%rd5426, %rd5425, %rd5424;
	and.b64  	%rd5427, %rd5426, 4294967295;
	{ .reg .b32 tmp; mov.b64 {tmp, %r13242}, %rd5426; }
	add.s32 	%r13243, %r12999, %r13242;
	cvt.u64.u32 	%rd5428, %r13243;
	ld.global.u32 	%r13005, [%rd5186+-48];
	// begin inline asm
	mul.lo.u32 %r13002, %r13122, %r13005;
	mul.hi.u32 %r13003, %r13122, %r13005;
	
	// end inline asm
	cvt.u64.u32 	%rd5429, %r13002;
	add.s64 	%rd5430, %rd5399, %rd5428;
	add.s64 	%rd5431, %rd5430, %rd5429;
	and.b64  	%rd5432, %rd5431, 4294967295;
	{ .reg .b32 tmp; mov.b64 {tmp, %r13244}, %rd5431; }
	add.s32 	%r13245, %r13003, %r13244;
	cvt.u64.u32 	%rd5433, %r13245;
	ld.global.u32 	%r13009, [%rd5186+-44];
	// begin inline asm
	mul.lo.u32 %r13006, %r13122, %r13009;
	mul.hi.u32 %r13007, %r13122, %r13009;
	
	// end inline asm
	cvt.u64.u32 	%rd5434, %r13006;
	add.s64 	%rd5435, %rd5404, %rd5433;
	add.s64 	%rd5436, %rd5435, %rd5434;
	and.b64  	%rd5437, %rd5436, 4294967295;
	{ .reg .b32 tmp; mov.b64 {tmp, %r13246}, %rd5436; }
	add.s32 	%r13247, %r13007, %r13246;
	cvt.u64.u32 	%rd5438, %r13247;
	ld.global.u32 	%r13013, [%rd5186+-40];
	// begin inline asm
	mul.lo.u32 %r13010, %r13122, %r13013;
	mul.hi.u32 %r13011, %r13122, %r13013;
	
	// end inline asm
	cvt.u64.u32 	%rd5439, %r13010;
	add.s64 	%rd5440, %rd5405, %rd5438;
	add.s64 	%rd5441, %rd5440, %rd5439;
	and.b64  	%rd5442, %rd5441, 4294967295;
	{ .reg .b32 tmp; mov.b64 {tmp, %r13248}, %rd5441; }
	add.s32 	%r13249, %r13011, %r13248;
	cvt.u64.u32 	%rd5443, %r13249;
	ld.global.u32 	%r13017, [%rd5186+-68];
	// begin inline asm
	mul.lo.u32 %r13014, %r13122, %r13017;
	mul.hi.u32 %r13015, %r13122, %r13017;
	
	// end inline asm
	cvt.u64.u32 	%rd5444, %r13014;
	add.s64 	%rd5445, %rd5412, %rd5444;
	{ .reg .b32 tmp; mov.b64 {tmp, %r13250}, %rd5445; }
	add.s32 	%r13251, %r13015, %r13250;
	cvt.u64.u32 	%rd5446, %r13251;
	ld.global.u32 	%r13021, [%rd5186+-64];
	// begin inline asm
	mul.lo.u32 %r13018, %r13122, %r13021;
	mul.hi.u32 %r13019, %r13122, %r13021;
	
	// end inline asm
	cvt.u64.u32 	%rd5447, %r13018;
	add.s64 	%rd5448, %rd5417, %rd5446;
	add.s64 	%rd5449, %rd5448, %rd5447;
	{ .reg .b32 tmp; mov.b64 {tmp, %r13252}, %rd5449; }
	add.s32 	%r13253, %r13019, %r13252;
	cvt.u64.u32 	%rd5450, %r13253;
	ld.global.u32 	%r13025, [%rd5186+-60];
	// begin inline asm
	mul.lo.u32 %r13022, %r13122, %r13025;
	mul.hi.u32 %r13023, %r13122, %r13025;
	
	// end inline asm
	cvt.u64.u32 	%rd5451, %r13022;
	add.s64 	%rd5452, %rd5422, %rd5450;
	add.s64 	%rd5453, %rd5452, %rd5451;
	{ .reg .b32 tmp; mov.b64 {tmp, %r13254}, %rd5453; }
	add.s32 	%r13255, %r13023, %r13254;
	cvt.u64.u32 	%rd5454, %r13255;
	ld.global.u32 	%r13029, [%rd5186+-56];
	// begin inline asm
	mul.lo.u32 %r13026, %r13122, %r13029;
	mul.hi.u32 %r13027, %r13122, %r13029;
	
	// end inline asm
	cvt.u64.u32 	%rd5455, %r13026;
	add.s64 	%rd5456, %rd5427, %rd5454;
	add.s64 	%rd5457, %rd5456, %rd5455;
	{ .reg .b32 tmp; mov.b64 {tmp, %r13256}, %rd5457; }
	add.s32 	%r13257, %r13027, %r13256;
	cvt.u64.u32 	%rd5458, %r13257;
	ld.global.u32 	%r13033, [%rd5186+-52];
	// begin inline asm
	mul.lo.u32 %r13030, %r13122, %r13033;
	mul.hi.u32 %r13031, %r13122, %r13033;
	
	// end inline asm
	cvt.u64.u32 	%rd5459, %r13030;
	add.s64 	%rd5460, %rd5432, %rd5458;
	add.s64 	%rd5461, %rd5460, %rd5459;
	{ .reg .b32 tmp; mov.b64 {tmp, %r13258}, %rd5461; }
	add.s32 	%r13259, %r13031, %r13258;
	cvt.u64.u32 	%rd5462, %r13259;
	ld.global.u32 	%r13037, [%rd5186+-48];
	// begin inline asm
	mul.lo.u32 %r13034, %r13122, %r13037;
	mul.hi.u32 %r13035, %r13122, %r13037;
	
	// end inline asm
	cvt.u64.u32 	%rd5463, %r13034;
	add.s64 	%rd5464, %rd5437, %rd5462;
	add.s64 	%rd5465, %rd5464, %rd5463;
	{ .reg .b32 tmp; mov.b64 {tmp, %r13260}, %rd5465; }
	add.s32 	%r13261, %r13035, %r13260;
	cvt.u64.u32 	%rd5466, %r13261;
	ld.global.u32 	%r13041, [%rd5186+-44];
	// begin inline asm
	mul.lo.u32 %r13038, %r13122, %r13041;
	mul.hi.u32 %r13039, %r13122, %r13041;
	
	// end inline asm
	cvt.u64.u32 	%rd5467, %r13038;
	add.s64 	%rd5468, %rd5442, %rd5466;
	add.s64 	%rd5469, %rd5468, %rd5467;
	{ .reg .b32 tmp; mov.b64 {tmp, %r13262}, %rd5469; }
	add.s32 	%r13263, %r13039, %r13262;
	cvt.u64.u32 	%rd5470, %r13263;
	ld.global.u32 	%r13045, [%rd5186+-40];
	// begin inline asm
	mul.lo.u32 %r13042, %r13122, %r13045;
	mul.hi.u32 %r13043, %r13122, %r13045;
	
	// end inline asm
	cvt.u64.u32 	%rd5471, %r13042;
	add.s64 	%rd5472, %rd5443, %rd5470;
	add.s64 	%rd5473, %rd5472, %rd5471;
	{ .reg .b32 tmp; mov.b64 {tmp, %r13264}, %rd5473; }
	add.s32 	%r13130, %r13043, %r13264;
	cvt.u32.u64 	%r20097, %rd5217;
	cvt.u32.u64 	%r20098, %rd5255;
	cvt.u32.u64 	%r20099, %rd5293;
	cvt.u32.u64 	%r20100, %rd5331;
	cvt.u32.u64 	%r20101, %rd5369;
	cvt.u32.u64 	%r20102, %rd5407;
	cvt.u32.u64 	%r20103, %rd5445;
	cvt.u32.u64 	%r13123, %rd5449;
	cvt.u32.u64 	%r13124, %rd5453;
	cvt.u32.u64 	%r13125, %rd5457;
	cvt.u32.u64 	%r13126, %rd5461;
	cvt.u32.u64 	%r13127, %rd5465;
	cvt.u32.u64 	%r13128, %rd5469;
	cvt.u32.u64 	%r13129, %rd5473;
	mov.b32 	%r13084, 977;
	// begin inline asm
	mad.lo.cc.u32 %r13046, %r13123, %r13084, %r13122;
	madc.hi.u32 %r13047, %r13123, %r13084, 0;
	
	// end inline asm
	// begin inline asm
	mad.lo.cc.u32 %r13051, %r13124, %r13084, %r13047;
	madc.hi.u32 %r13052, %r13124, %r13084, 0;
	
	// end inline asm
	// begin inline asm
	mad.lo.cc.u32 %r13056, %r13125, %r13084, %r13052;
	madc.hi.u32 %r13057, %r13125, %r13084, 0;
	
	// end inline asm
	// begin inline asm
	mad.lo.cc.u32 %r13061, %r13126, %r13084, %r13057;
	madc.hi.u32 %r13062, %r13126, %r13084, 0;
	
	// end inline asm
	// begin inline asm
	mad.lo.cc.u32 %r13066, %r13127, %r13084, %r13062;
	madc.hi.u32 %r13067, %r13127, %r13084, 0;
	
	// end inline asm
	// begin inline asm
	mad.lo.cc.u32 %r13071, %r13128, %r13084, %r13067;
	madc.hi.u32 %r13072, %r13128, %r13084, 0;
	
	// end inline asm
	// begin inline asm
	mad.lo.cc.u32 %r13076, %r13129, %r13084, %r13072;
	madc.hi.u32 %r13077, %r13129, %r13084, 0;
	
	// end inline asm
	// begin inline asm
	mad.lo.cc.u32 %r13081, %r13130, %r13084, %r13077;
	madc.hi.u32 %r13082, %r13130, %r13084, 0;
	
	// end inline asm
	mov.u32 	%r13121, %r13122;
	// begin inline asm
	add.cc.u32 %r20096, %r20096, %r13046;
	addc.cc.u32 %r20097, %r20097, %r13051;
	addc.cc.u32 %r20098, %r20098, %r13056;
	addc.cc.u32 %r20099, %r20099, %r13061;
	addc.cc.u32 %r20100, %r20100, %r13066;
	addc.cc.u32 %r20101, %r20101, %r13071;
	addc.cc.u32 %r20102, %r20102, %r13076;
	addc.cc.u32 %r20103, %r20103, %r13081;
	addc.u32 %r13121, %r13121, %r13082;
	
	// end inline asm
	// begin inline asm
	add.cc.u32 %r20096, %r20096, %r13122;
	addc.cc.u32 %r20097, %r20097, %r13123;
	addc.cc.u32 %r20098, %r20098, %r13124;
	addc.cc.u32 %r20099, %r20099, %r13125;
	addc.cc.u32 %r20100, %r20100, %r13126;
	addc.cc.u32 %r20101, %r20101, %r13127;
	addc.cc.u32 %r20102, %r20102, %r13128;
	addc.cc.u32 %r20103, %r20103, %r13129;
	addc.u32 %r13121, %r13121, %r13130;
	
	// end inline asm
	setp.eq.s32 	%p782, %r13121, 0;
	mov.pred 	%p1281, 0;
	@%p782 bra 	$L__BB0_647;
	mov.b32 	%r13268, 977;
	// begin inline asm
	mul.lo.u32 %r13269, %r13121, %r13268;
	mul.hi.u32 %r13270, %r13121, %r13268;
	
	// end inline asm
	mov.b32 	%r13304, 0;
	mov.u32 	%r13271, %r13304;
	mov.u32 	%r13272, %r13304;
	mov.u32 	%r13273, %r13304;
	mov.u32 	%r13274, %r13304;
	mov.u32 	%r13275, %r13304;
	mov.u32 	%r13276, %r13304;
	mov.u32 	%r13277, %r13304;
	// begin inline asm
	add.cc.u32 %r13269, %r13269, %r13277;
	addc.cc.u32 %r13270, %r13270, %r13121;
	addc.cc.u32 %r13271, %r13271, %r13277;
	addc.cc.u32 %r13272, %r13272, %r13277;
	addc.cc.u32 %r13273, %r13273, %r13277;
	addc.cc.u32 %r13274, %r13274, %r13277;
	addc.cc.u32 %r13275, %r13275, %r13277;
	addc.cc.u32 %r13276, %r13276, %r13277;
	addc.u32 %r13277, %r13277, %r13277;
	
	// end inline asm
	// begin inline asm
	add.cc.u32 %r20096, %r20096, %r13269;
	addc.cc.u32 %r20097, %r20097, %r13270;
	addc.cc.u32 %r20098, %r20098, %r13271;
	addc.cc.u32 %r20099, %r20099, %r13272;
	addc.cc.u32 %r20100, %r20100, %r13273;
	addc.cc.u32 %r20101, %r20101, %r13274;
	addc.cc.u32 %r20102, %r20102, %r13275;
	addc.cc.u32 %r20103, %r20103, %r13276;
	addc.u32 %r13304, %r13304, %r13277;
	
	// end inline asm
	setp.ne.s32 	%p1281, %r13304, 0;
$L__BB0_647:
	ld.const.u32 	%r1195, [const_p+12];
	ld.const.u32 	%r1196, [const_p];
	setp.gt.u32 	%p783, %r20103, %r20392;
	or.pred  	%p784, %p1281, %p783;
	@%p784 bra 	$L__BB0_661;
	setp.lt.u32 	%p785, %r20103, %r20392;
	@%p785 bra 	$L__BB0_662;
	setp.gt.u32 	%p786, %r20102, %r335;
	@%p786 bra 	$L__BB0_661;
	setp.lt.u32 	%p787, %r20102, %r335;
	@%p787 bra 	$L__BB0_662;
	setp.gt.u32 	%p788, %r20101, %r334;
	@%p788 bra 	$L__BB0_661;
	setp.lt.u32 	%p789, %r20101, %r334;
	@%p789 bra 	$L__BB0_662;
	setp.gt.u32 	%p790, %r20100, %r464;
	@%p790 bra 	$L__BB0_661;
	setp.lt.u32 	%p791, %r20100, %r464;
	@%p791 bra 	$L__BB0_662;
	setp.gt.u32 	%p792, %r20099, %r1195;
	@%p792 bra 	$L__BB0_661;
	setp.lt.u32 	%p793, %r20099, %r1195;
	@%p793 bra 	$L__BB0_662;
	setp.gt.u32 	%p794, %r20098, %r463;
	@%p794 bra 	$L__BB0_661;
	setp.lt.u32 	%p795, %r20098, %r463;
	@%p795 bra 	$L__BB0_662;
	setp.gt.u32 	%p796, %r20097, %r333;
	@%p796 bra 	$L__BB0_661;
	setp.lt.u32 	%p797, %r20097, %r333;
	setp.lt.u32 	%p798, %r20096, %r1196;
	or.pred  	%p799, %p797, %p798;
	@%p799 bra 	$L__BB0_662;
$L__BB0_661:
	// begin inline asm
	sub.cc.u32 %r20096, %r20096, %r1196;
	subc.cc.u32 %r20097, %r20097, %r333;
	subc.cc.u32 %r20098, %r20098, %r463;
	subc.cc.u32 %r20099, %r20099, %r1195;
	subc.cc.u32 %r20100, %r20100, %r464;
	subc.cc.u32 %r20101, %r20101, %r334;
	subc.cc.u32 %r20102, %r20102, %r335;
	subc.u32 %r20103, %r20103, %r20392;
	
	// end inline asm
$L__BB0_662:
	setp.gt.u32 	%p800, %r20103, %r20392;
	@%p800 bra 	$L__BB0_675;
	bra.uni 	$L__BB0_676;
$L__BB0_663:
	setp.gt.u32 	%p802, %r20102, %r335;
	@%p802 bra 	$L__BB0_675;
	setp.lt.u32 	%p803, %r20102, %r335;
	@%p803 bra 	$L__BB0_677;
	setp.gt.u32 	%p804, %r20101, %r334;
	@%p804 bra 	$L__BB0_675;
	setp.lt.u32 	%p805, %r20101, %r334;
	@%p805 bra 	$L__BB0_677;
	setp.gt.u32 	%p806, %r20100, %r464;
	@%p806 bra 	$L__BB0_675;
	setp.lt.u32 	%p807, %r20100, %r464;
	@%p807 bra 	$L__BB0_677;
	setp.gt.u32 	%p808, %r20099, %r1195;
	@%p808 bra 	$L__BB0_675;
	setp.lt.u32 	%p809, %r20099, %r1195;
	@%p809 bra 	$L__BB0_677;
	setp.gt.u32 	%p810, %r20098, %r463;
	@%p810 bra 	$L__BB0_675;
	setp.lt.u32 	%p811, %r20098, %r463;
	@%p811 bra 	$L__BB0_677;
	setp.gt.u32 	%p812, %r20097, %r333;
	@%p812 bra 	$L__BB0_675;
	setp.lt.u32 	%p813, %r20097, %r333;
	setp.lt.u32 	%p814, %r20096, %r1196;
	or.pred  	%p815, %p813, %p814;
	@%p815 bra 	$L__BB0_677;
$L__BB0_675:
	// begin inline asm
	sub.cc.u32 %r20096, %r20096, %r1196;
	subc.cc.u32 %r20097, %r20097, %r333;
	subc.cc.u32 %r20098, %r20098, %r463;
	subc.cc.u32 %r20099, %r20099, %r1195;
	subc.cc.u32 %r20100, %r20100, %r464;
	subc.cc.u32 %r20101, %r20101, %r334;
	subc.cc.u32 %r20102, %r20102, %r335;
	subc.u32 %r20103, %r20103, %r20392;
	
	// end inline asm
	bra.uni 	$L__BB0_677;
$L__BB0_676:
	setp.lt.u32 	%p801, %r20103, %r20392;
	@%p801 bra 	$L__BB0_677;
	bra.uni 	$L__BB0_663;
$L__BB0_677:
	ld.global.u32 	%r13374, [%rd5186+-36];
	// begin inline asm
	mul.lo.u32 %r20120, %r20096, %r13374;
	mul.hi.u32 %r13372, %r20096, %r13374;
	
	// end inline asm
	cvt.u64.u32 	%rd5476, %r13372;
	ld.global.u32 	%r13378, [%rd5186+-32];
	// begin inline asm
	mul.lo.u32 %r13375, %r20096, %r13378;
	mul.hi.u32 %r13376, %r20096, %r13378;
	
	// end inline asm
	cvt.u64.u32 	%rd5477, %r13375;
	add.s64 	%rd5478, %rd5476, %rd5477;
	and.b64  	%rd5479, %rd5478, 4294967295;
	{ .reg .b32 tmp; mov.b64 {tmp, %r13721}, %rd5478; }
	add.s32 	%r13722, %r13376, %r13721;
	cvt.u64.u32 	%rd5480, %r13722;
	ld.global.u32 	%r13382, [%rd5186+-28];
	// begin inline asm
	mul.lo.u32 %r13379, %r20096, %r13382;
	mul.hi.u32 %r13380, %r20096, %r13382;
	
	// end inline asm
	cvt.u64.u32 	%rd5481, %r13379;
	add.s64 	%rd5482, %rd5480, %rd5481;
	and.b64  	%rd5483, %rd5482, 4294967295;
	{ .reg .b32 tmp; mov.b64 {tmp, %r13723}, %rd5482; }
	add.s32 	%r13724, %r13380, %r13723;
	cvt.u64.u32 	%rd5484, %r13724;
	ld.global.u32 	%r13386, [%rd5186+-24];
	// begin inline asm
	mul.lo.u32 %r13383, %r20096, %r13386;
	mul.hi.u32 %r13384, %r20096, %r13386;
	
	// end inline asm
	cvt.u64.u32 	%rd5485, %r13383;
	add.s64 	%rd5486, %rd5484, %rd5485;
	and.b64  	%rd5487, %rd5486, 4294967295;
	{ .reg .b32 tmp; mov.b64 {tmp, %r13725}, %rd5486; }
	add.s32 	%r13726, %r13384, %r13725;
	cvt.u64.u32 	%rd5488, %r13726;
	ld.global.u32 	%r13390, [%rd5186+-20];
	// begin inline asm
	mul.lo.u32 %r13387, %r20096, %r13390;
	mul.hi.u32 %r13388, %r20096, %r13390;
	
	// end inline asm
	cvt.u64.u32 	%rd5489, %r13387;
	add.s64 	%rd5490, %rd5488, %rd5489;
	and.b64  	%rd5491, %rd5490, 4294967295;
	{ .reg .b32 tmp; mov.b64 {tmp, %r13727}, %rd5490; }
	add.s32 	%r13728, %r13388, %r13727;
	cvt.u64.u32 	%rd5492, %r13728;
	ld.global.u32 	%r13394, [%rd5186+-16];
	// begin inline asm
	mul.lo.u32 %r13391, %r20096, %r13394;
	mul.hi.u32 %r13392, %r20096, %r13394;
	
	// end inline asm
	cvt.u64.u32 	%rd5493, %r13391;
	add.s64 	%rd5494, %rd5492, %rd5493;
	and.b64  	%rd5495, %rd5494, 4294967295;
	{ .reg .b32 tmp; mov.b64 {tmp, %r13729}, %rd5494; }
	add.s32 	%r13730, %r13392, %r13729;
	cvt.u64.u32 	%rd5496, %r13730;
	ld.global.u32 	%r13398, [%rd5186+-12];
	// begin inline asm
	mul.lo.u32 %r13395, %r20096, %r13398;
	mul.hi.u32 %r13396, %r20096, %r13398;
	
	// end inline asm
	cvt.u64.u32 	%rd5497, %r13395;
	add.s64 	%rd5498, %rd5496, %rd5497;
	and.b64  	%rd5499, %rd5498, 4294967295;
	{ .reg .b32 tmp; mov.b64 {tmp, %r13731}, %rd5498; }
	add.s32 	%r13732, %r13396, %r13731;
	cvt.u64.u32 	%rd5500, %r13732;
	ld.global.u32 	%r13402, [%rd5186+-8];
	// begin inline asm
	mul.lo.u32 %r13399, %r20096, %r13402;
	mul.hi.u32 %r13400, %r20096, %r13402;
	
	// end inline asm
	cvt.u64.u32 	%rd5501, %r13399;
	add.s64 	%rd5502, %rd5500, %rd5501;
	and.b64  	%rd5503, %rd5502, 4294967295;
	{ .reg .b32 tmp; mov.b64 {tmp, %r13733}, %rd5502; }
	add.s32 	%r13734, %r13400, %r13733;
	cvt.u64.u32 	%rd5504, %r13734;
	ld.global.u32 	%r13406, [%rd5186+-36];
	// begin inline asm
	mul.lo.u32 %r13403, %r20097, %r13406;
	mul.hi.u32 %r13404, %r20097, %r13406;
	
	// end inline asm
	cvt.u64.u32 	%rd5505, %r13403;
	add.s64 	%rd5506, %rd5479, %rd5505;
	{ .reg .b32 tmp; mov.b64 {tmp, %r13735}, %rd5506; }
	add.s32 	%r13736, %r13404, %r13735;
	cvt.u64.u32 	%rd5507, %r13736;
	ld.global.u32 	%r13410, [%rd5186+-32];
	// begin inline asm
	mul.lo.u32 %r13407, %r20097, %r13410;
	mul.hi.u32 %r13408, %r20097, %r13410;
	
	// end inline asm
	cvt.u64.u32 	%rd5508, %r13407;
	add.s64 	%rd5509, %rd5483, %rd5507;
	add.s64 	%rd5510, %rd5509, %rd5508;
	and.b64  	%rd5511, %rd5510, 4294967295;
	{ .reg .b32 tmp; mov.b64 {tmp, %r13737}, %rd5510; }
	add.s32 	%r13738, %r13408, %r13737;
	cvt.u64.u32 	%rd5512, %r13738;
	ld.global.u32 	%r13414, [%rd5186+-28];
	// begin inline asm
	mul.lo.u32 %r13411, %r20097, %r13414;
	mul.hi.u32 %r13412, %r20097, %r13414;
	
	// end inline asm
	cvt.u64.u32 	%rd5513, %r13411;
	add.s64 	%rd5514, %rd5487, %rd5512;
	add.s64 	%rd5515, %rd5514, %rd5513;
	and.b64  	%rd5516, %rd5515, 4294967295;
	{ .reg .b32 tmp; mov.b64 {tmp, %r13739}, %rd5515; }
	add.s32 	%r13740, %r13412, %r13739;
	cvt.u64.u32 	%rd5517, %r13740;
	ld.global.u32 	%r13418, [%rd5186+-24];
	// begin inline asm
	mul.lo.u32 %r13415, %r20097, %r13418;
	mul.hi.u32 %r13416, %r20097, %r13418;
	
	// end inline asm
	cvt.u64.u32 	%rd5518, %r13415;
	add.s64 	%rd5519, %rd5491, %rd5517;
	add.s64 	%rd5520, %rd5519, %rd5518;
	and.b64  	%rd5521, %rd5520, 4294967295;
	{ .reg .b32 tmp; mov.b64 {tmp, %r13741}, %rd5520; }
	add.s32 	%r13742, %r13416, %r13741;
	cvt.u64.u32 	%rd5522, %r13742;
	ld.global.u32 	%r13422, [%rd5186+-20];
	// begin inline asm
	mul.lo.u32 %r13419, %r20097, %r13422;
	mul.hi.u32 %r13420, %r20097, %r13422;
	
	// end inline asm
	cvt.u64.u32 	%rd5523, %r13419;
	add.s64 	%rd5524, %rd5495, %rd5522;
	add.s64 	%rd5525, %rd5524, %rd5523;
	and.b64  	%rd5526, %rd5525, 4294967295;
	{ .reg .b32 tmp; mov.b64 {tmp, %r13743}, %rd5525; }
	add.s32 	%r13744, %r13420, %r13743;
	cvt.u64.u32 	%rd5527, %r13744;
	ld.global.u32 	%r13426, [%rd5186+-16];
	// begin inline asm
	mul.lo.u32 %r13423, %r20097, %r13426;
	mul.hi.u32 %r13424, %r20097, %r13426;
	
	// end inline asm
	cvt.u64.u32 	%rd5528, %r13423;
	add.s64 	%rd5529, %rd5499, %rd5527;
	add.s64 	%rd5530, %rd5529, %rd5528;
	and.b64  	%rd5531, %rd5530, 4294967295;
	{ .reg .b32 tmp; mov.b64 {tmp, %r13745}, %rd5530; }
	add.s32 	%r13746, %r13424, %r13745;
	cvt.u64.u32 	%rd5532, %r13746;
	ld.global.u32 	%r13430, [%rd5186+-12];
	// begin inline asm
	mul.lo.u32 %r13427, %r20097, %r13430;
	mul.hi.u32 %r13428, %r20097, %r13430;
	
	// end inline asm
	cvt.u64.u32 	%rd5533, %r13427;
	add.s64 	%rd5534, %rd5503, %rd5532;
	add.s64 	%rd5535, %rd5534, %rd5533;
	and.b64  	%rd5536, %rd5535, 4294967295;
	{ .reg .b32 tmp; mov.b64 {tmp, %r13747}, %rd5535; }
	add.s32 	%r13748, %r13428, %r13747;
	cvt.u64.u32 	%rd5537, %r13748;
	ld.global.u32 	%r13434, [%rd5186+-8];
	// begin inline asm
	mul.lo.u32 %r13431, %r20097, %r13434;
	mul.hi.u32 %r13432, %r20097, %r13434;
	
	// end inline asm
	cvt.u64.u32 	%rd5538, %r13431;
	add.s64 	%rd5539, %rd5504, %rd5537;
	add.s64 	%rd5540, %rd5539, %rd5538;
	and.b64  	%rd5541, %rd5540, 4294967295;
	{ .reg .b32 tmp; mov.b64 {tmp, %r13749}, %rd5540; }
	add.s32 	%r13750, %r13432, %r13749;
	cvt.u64.u32 	%rd5542, %r13750;
	ld.global.u32 	%r13438, [%rd5186+-36];
	// begin inline asm
	mul.lo.u32 %r13435, %r20098, %r13438;
	mul.hi.u32 %r13436, %r20098, %r13438;
	
	// end inline asm
	cvt.u64.u32 	%rd5543, %r13435;
	add.s64 	%rd5544, %rd5511, %rd5543;
	{ .reg .b32 tmp; mov.b64 {tmp, %r13751}, %rd5544; }
	add.s32 	%r13752, %r13436, %r13751;
	cvt.u64.u32 	%rd5545, %r13752;
	ld.global.u32 	%r13442, [%rd5186+-32];
	// begin inline asm
	mul.lo.u32 %r13439, %r20098, %r13442;
	mul.hi.u32 %r13440, %r20098, %r13442;
	
	// end inline asm
	cvt.u64.u32 	%rd5546, %r13439;
	add.s64 	%rd5547, %rd5516, %rd5545;
	add.s64 	%rd5548, %rd5547, %rd5546;
	and.b64  	%rd5549, %rd5548, 4294967295;
	{ .reg .b32 tmp; mov.b64 {tmp, %r13753}, %rd5548; }
	add.s32 	%r13754, %r13440, %r13753;
	cvt.u64.u32 	%rd5550, %r13754;
	ld.global.u32 	%r13446, [%rd5186+-28];
	// begin inline asm
	mul.lo.u32 %r13443, %r20098, %r13446;
	mul.hi.u32 %r13444, %r20098, %r13446;
	
	// end inline asm
	cvt.u64.u32 	%rd5551, %r13443;
	add.s64 	%rd5552, %rd5521, %rd5550;
	add.s64 	%rd5553, %rd5552, %rd5551;
	and.b64  	%rd5554, %rd5553, 4294967295;
	{ .reg .b32 tmp; mov.b64 {tmp, %r13755}, %rd5553; }
	add.s32 	%r13756, %r13444, %r13755;
	cvt.u64.u32 	%rd5555, %r13756;
	ld.global.u32 	%r13450, [%rd5186+-24];
	// begin inline asm
	mul.lo.u32 %r13447, %r20098, %r13450;
	mul.hi.u32 %r13448, %r20098, %r13450;
	
	// end inline asm
	cvt.u64.u32 	%rd5556, %r13447;
	add.s64 	%rd5557, %rd5526, %rd5555;
	add.s64 	%rd5558, %rd5557, %rd5556;
	and.b64  	%rd5559, %rd5558, 4294967295;
	{ .reg .b32 tmp; mov.b64 {tmp, %r13757}, %rd5558; }
	add.s32 	%r13758, %r13448, %r13757;
	cvt.u64.u32 	%rd5560, %r13758;
	ld.global.u32 	%r13454, [%rd5186+-20];
	// begin inline asm
	mul.lo.u32 %r13451, %r20098, %r13454;
	mul.hi.u32 %r13452, %r20098, %r13454;
	
	// end inline asm
	cvt.u64.u32 	%rd5561, %r13451;
	add.s64 	%rd5562, %rd5531, %rd5560;
	add.s64 	%rd5563, %rd5562, %rd5561;
	and.b64  	%rd5564, %rd5563, 4294967295;
	{ .reg .b32 tmp; mov.b64 {tmp, %r13759}, %rd5563; }
	add.s32 	%r13760, %r13452, %r13759;
	cvt.u64.u32 	%rd5565, %r13760;
	ld.global.u32 	%r13458, [%rd5186+-16];
	// begin inline asm
	mul.lo.u32 %r13455, %r20098, %r13458;
	mul.hi.u32 %r13456, %r20098, %r13458;
	
	// end inline asm
	cvt.u64.u32 	%rd5566, %r13455;
	add.s64 	%rd5567, %rd5536, %rd5565;
	add.s64 	%rd5568, %rd5567, %rd5566;
	and.b64  	%rd5569, %rd5568, 4294967295;
	{ .reg .b32 tmp; mov.b64 {tmp, %r13761}, %rd5568; }
	add.s32 	%r13762, %r13456, %r13761;
	cvt.u64.u32 	%rd5570, %r13762;
	ld.global.u32 	%r13462, [%rd5186+-12];
	// begin inline asm
	mul.lo.u32 %r13459, %r20098, %r13462;
	mul.hi.u32 %r13460, %r20098, %r13462;
	
	// end inline asm
	cvt.u64.u32 	%rd5571, %r13459;
	add.s64 	%rd5572, %rd5541, %rd5570;
	add.s64 	%rd5573, %rd5572, %rd5571;
	and.b64  	%rd5574, %rd5573, 4294967295;
	{ .reg .b32 tmp; mov.b64 {tmp, %r13763}, %rd5573; }
	add.s32 	%r13764, %r13460, %r13763;
	cvt.u64.u32 	%rd5575, %r13764;
	ld.global.u32 	%r13466, [%rd5186+-8];
	// begin inline asm
	mul.lo.u32 %r13463, %r20098, %r13466;
	mul.hi.u32 %r13464, %r20098, %r13466;
	
	// end inline asm
	cvt.u64.u32 	%rd5576, %r13463;
	add.s64 	%rd5577, %rd5542, %rd5575;
	add.s64 	%rd5578, %rd5577, %rd5576;
	and.b64  	%rd5579, %rd5578, 4294967295;
	{ .reg .b32 tmp; mov.b64 {tmp, %r13765}, %rd5578; }
	add.s32 	%r13766, %r13464, %r13765;
	cvt.u64.u32 	%rd5580, %r13766;
	ld.global.u32 	%r13470, [%rd5186+-36];
	// begin inline asm
	mul.lo.u32 %r13467, %r20099, %r13470;
	mul.hi.u32 %r13468, %r20099, %r13470;
	
	// end inline asm
	cvt.u64.u32 	%rd5581, %r13467;
	add.s64 	%rd5582, %rd5549, %rd5581;
	{ .reg .b32 tmp; mov.b64 {tmp, %r13767}, %rd5582; }
	add.s32 	%r13768, %r13468, %r13767;
	cvt.u64.u32 	%rd5583, %r13768;
	ld.global.u32 	%r13474, [%rd5186+-32];
	// begin inline asm
	mul.lo.u32 %r13471, %r20099, %r13474;
	mul.hi.u32 %r13472, %r20099, %r13474;
	
	// end inline asm
	cvt.u64.u32 	%rd5584, %r13471;
	add.s64 	%rd5585, %rd5554, %rd5583;
	add.s64 	%rd5586, %rd5585, %rd5584;
	and.b64  	%rd5587, %rd5586, 4294967295;
	{ .reg .b32 tmp; mov.b64 {tmp, %r13769}, %rd5586; }
	add.s32 	%r13770, %r13472, %r13769;
	cvt.u64.u32 	%rd5588, %r13770;
	ld.global.u32 	%r13478, [%rd5186+-28];
	// begin inline asm
	mul.lo.u32 %r13475, %r20099, %r13478;
	mul.hi.u32 %r13476, %r20099, %r13478;
	
	// end inline asm
	cvt.u64.u32 	%rd5589, %r13475;
	add.s64 	%rd5590, %rd5559, %rd5588;
	add.s64 	%rd5591, %rd5590, %rd5589;
	and.b64  	%rd5592, %rd5591, 4294967295;
	{ .reg .b32 tmp; mov.b64 {tmp, %r13771}, %rd5591; }
	add.s32 	%r13772, %r13476, %r13771;
	cvt.u64.u32 	%rd5593, %r13772;
	ld.global.u32 	%r13482, [%rd5186+-24];
	// begin inline asm
	mul.lo.u32 %r13479, %r20099, %r13482;
	mul.hi.u32 %r13480, %r20099, %r13482;
	
	// end inline asm
	cvt.u64.u32 	%rd5594, %r13479;
	add.s64 	%rd5595, %rd5564, %rd5593;
	add.s64 	%rd5596, %rd5595, %rd5594;
	and.b64  	%rd5597, %rd5596, 4294967295;
	{ .reg .b32 tmp; mov.b64 {tmp, %r13773}, %rd5596; }
	add.s32 	%r13774, %r13480, %r13773;
	cvt.u64.u32 	%rd5598, %r13774;
	ld.global.u32 	%r13486, [%rd5186+-20];
	// begin inline asm
	mul.lo.u32 %r13483, %r20099, %r13486;
	mul.hi.u32 %r13484, %r20099, %r13486;
	
	// end inline asm
	cvt.u64.u32 	%rd5599, %r13483;
	add.s64 	%rd5600, %rd5569, %rd5598;
	add.s64 	%rd5601, %rd5600, %rd5599;
	and.b64  	%rd5602, %rd5601, 4294967295;
	{ .reg .b32 tmp; mov.b64 {tmp, %r13775}, %rd5601; }
	add.s32 	%r13776, %r13484, %r13775;
	cvt.u64.u32 	%rd5603, %r13776;
	ld.global.u32 	%r13490, [%rd5186+-16];
	// begin inline asm
	mul.lo.u32 %r13487, %r20099, %r13490;
	mul.hi.u32 %r13488, %r20099, %r13490;
	
	// end inline asm
	cvt.u64.u32 	%rd5604, %r13487;
	add.s64 	%rd5605, %rd5574, %rd5603;
	add.s64 	%rd5606, %rd5605, %rd5604;
	and.b64  	%rd5607, %rd5606, 4294967295;
	{ .reg .b32 tmp; mov.b64 {tmp, %r13777}, %rd5606; }
	add.s32 	%r13778, %r13488, %r13777;
	cvt.u64.u32 	%rd5608, %r13778;
	ld.global.u32 	%r13494, [%rd5186+-12];
	// begin inline asm
	mul.lo.u32 %r13491, %r20099, %r13494;
	mul.hi.u32 %r13492, %r20099, %r13494;
	
	// end inline asm
	cvt.u64.u32 	%rd5609, %r13491;
	add.s64 	%rd5610, %rd5579, %rd5608;
	add.s64 	%rd5611, %rd5610, %rd5609;
	and.b64  	%rd5612, %rd5611, 4294967295;
	{ .reg .b32 tmp; mov.b64 {tmp, %r13779}, %rd5611; }
	add.s32 	%r13780, %r13492, %r13779;
	cvt.u64.u32 	%rd5613, %r13780;
	ld.global.u32 	%r13498, [%rd5186+-8];
	// begin inline asm
	mul.lo.u32 %r13495, %r20099, %r13498;
	mul.hi.u32 %r13496, %r20099, %r13498;
	
	// end inline asm
	cvt.u64.u32 	%rd5614, %r13495;
	add.s64 	%rd5615, %rd5580, %rd5613;
	add.s64 	%rd5616, %rd5615, %rd5614;
	and.b64  	%rd5617, %rd5616, 4294967295;
	{ .reg .b32 tmp; mov.b64 {tmp, %r13781}, %rd5616; }
	add.s32 	%r13782, %r13496, %r13781;
	cvt.u64.u32 	%rd5618, %r13782;
	ld.global.u32 	%r13502, [%rd5186+-36];
	// begin inline asm
	mul.lo.u32 %r13499, %r20100, %r13502;
	mul.hi.u32 %r13500, %r20100, %r13502;
	
	// end inline asm
	cvt.u64.u32 	%rd5619, %r13499;
	add.s64 	%rd5620, %rd5587, %rd5619;
	{ .reg .b32 tmp; mov.b64 {tmp, %r13783}, %rd5620; }
	add.s32 	%r13784, %r13500, %r13783;
	cvt.u64.u32 	%rd5621, %r13784;
	ld.global.u32 	%r13506, [%rd5186+-32];
	// begin inline asm
	mul.lo.u32 %r13503, %r20100, %r13506;
	mul.hi.u32 %r13504, %r20100, %r13506;
	
	// end inline asm
	cvt.u64.u32 	%rd5622, %r13503;
	add.s64 	%rd5623, %rd5592, %rd5621;
	add.s64 	%rd5624, %rd5623, %rd5622;
	and.b64  	%rd5625, %rd5624, 4294967295;
	{ .reg .b32 tmp; mov.b64 {tmp, %r13785}, %rd5624; }
	add.s32 	%r13786, %r13504, %r13785;
	cvt.u64.u32 	%rd5626, %r13786;
	ld.global.u32 	%r13510, [%rd5186+-28];
	// begin inline asm
	mul.lo.u32 %r13507, %r20100, %r13510;
	mul.hi.u32 %r13508, %r20100, %r13510;
	
	// end inline asm
	cvt.u64.u32 	%rd5627, %r13507;
	add.s64 	%rd5628, %rd5597, %rd5626;
	add.s64 	%rd5629, %rd5628, %rd5627;
	and.b64  	%rd5630, %rd5629, 4294967295;
	{ .reg .b32 tmp; mov.b64 {tmp, %r13787}, %rd5629; }
	add.s32 	%r13788, %r13508, %r13787;
	cvt.u64.u32 	%rd5631, %r13788;
	ld.global.u32 	%r13514, [%rd5186+-24];
	// begin inline asm
	mul.lo.u32 %r13511, %r20100, %r13514;
	mul.hi.u32 %r13512, %r20100, %r13514;
	
	// end inline asm
	cvt.u64.u32 	%rd5632, %r13511;
	add.s64 	%rd5633, %rd5602, %rd5631;
	add.s64 	%rd5634, %rd5633, %rd5632;
	and.b64  	%rd5635, %rd5634, 4294967295;
	{ .reg .b32 tmp; mov.b64 {tmp, %r13789}, %rd5634; }
	add.s32 	%r13790, %r13512, %r13789;
	cvt.u64.u32 	%rd5636, %r13790;
	ld.global.u32 	%r13518, [%rd5186+-20];
	// begin inline asm
	mul.lo.u32 %r13515, %r20100, %r13518;
	mul.hi.u32 %r13516, %r20100, %r13518;
	
	// end inline asm
	cvt.u64.u32 	%rd5637, %r13515;
	add.s64 	%rd5638, %rd5607, %rd5636;
	add.s64 	%rd5639, %rd5638, %rd5637;
	and.b64  	%rd5640, %rd5639, 4294967295;
	{ .reg .b32 tmp; mov.b64 {tmp, %r13791}, %rd5639; }
	add.s32 	%r13792, %r13516, %r13791;
	cvt.u64.u32 	%rd5641, %r13792;
	ld.global.u32 	%r13522, [%rd5186+-16];
	// begin inline asm
	mul.lo.u32 %r13519, %r20100, %r13522;
	mul.hi.u32 %r13520, %r20100, %r13522;
	
	// end inline asm
	cvt.u64.u32 	%rd5642, %r13519;
	add.s64 	%rd5643, %rd5612, %rd5641;
	add.s64 	%rd5644, %rd5643, %rd5642;
	and.b64  	%rd5645, %rd5644, 4294967295;
	{ .reg .b32 tmp; mov.b64 {tmp, %r13793}, %rd5644; }
	add.s32 	%r13794, %r13520, %r13793;
	cvt.u64.u32 	%rd5646, %r13794;
	ld.global.u32 	%r13526, [%rd5186+-12];
	// begin inline asm
	mul.lo.u32 %r13523, %r20100, %r13526;
	mul.hi.u32 %r13524, %r20100, %r13526;
	
	// end inline asm
	cvt.u64.u32 	%rd5647, %r13523;
	add.s64 	%rd5648, %rd5617, %rd5646;
	add.s64 	%rd5649, %rd5648, %rd5647;
	and.b64  	%rd5650, %rd5649, 4294967295;
	{ .reg .b32 tmp; mov.b64 {tmp, %r13795}, %rd5649; }
	add.s32 	%r13796, %r13524, %r13795;
	cvt.u64.u32 	%rd5651, %r13796;
	ld.global.u32 	%r13530, [%rd5186+-8];
	// begin inline asm
	mul.lo.u32 %r13527, %r20100, %r13530;
	mul.hi.u32 %r13528, %r20100, %r13530;
	
	// end inline asm
	cvt.u64.u32 	%rd5652, %r13527;
	add.s64 	%rd5653, %rd5618, %rd5651;
	add.s64 	%rd5654, %rd5653, %rd5652;
	and.b64  	%rd5655, %rd5654, 4294967295;
	{ .reg .b32 tmp; mov.b64 {tmp, %r13797}, %rd5654; }
	add.s32 	%r13798, %r13528, %r13797;
	cvt.u64.u32 	%rd5656, %r13798;
	ld.global.u32 	%r13534, [%rd5186+-36];
	// begin inline asm
	mul.lo.u32 %r13531, %r20101, %r13534;
	mul.hi.u32 %r13532, %r20101, %r13534;
	
	// end inline asm
	cvt.u64.u32 	%rd5657, %r13531;
	add.s64 	%rd5658, %rd5625, %rd5657;
	{ .reg .b32 tmp; mov.b64 {tmp, %r13799}, %rd5658; }
	add.s32 	%r13800, %r13532, %r13799;
	cvt.u64.u32 	%rd5659, %r13800;
	ld.global.u32 	%r13538, [%rd5186+-32];
	// begin inline asm
	mul.lo.u32 %r13535, %r20101, %r13538;
	mul.hi.u32 %r13536, %r20101, %r13538;
	
	// end inline asm
	cvt.u64.u32 	%rd5660, %r13535;
	add.s64 	%rd5661, %rd5630, %rd5659;
	add.s64 	%rd5662, %rd5661, %rd5660;
	and.b64  	%rd5663, %rd5662, 4294967295;
	{ .reg .b32 tmp; mov.b64 {tmp, %r13801}, %rd5662; }
	add.s32 	%r13802, %r13536, %r13801;
	cvt.u64.u32 	%rd5664, %r13802;
	ld.global.u32 	%r13542, [%rd5186+-28];
	// begin inline asm
	mul.lo.u32 %r13539, %r20101, %r13542;
	mul.hi.u32 %r13540, %r20101, %r13542;
	
	// end inline asm
	cvt.u64.u32 	%rd5665, %r13539;
	add.s64 	%rd5666, %rd5635, %rd5664;
	add.s64 	%rd5667, %rd5666, %rd5665;
	and.b64  	%rd5668, %rd5667, 4294967295;
	{ .reg .b32 tmp; mov.b64 {tmp, %r13803}, %rd5667; }
	add.s32 	%r13804, %r13540, %r13803;
	cvt.u64.u32 	%rd5669, %r13804;
	ld.global.u32 	%r13546, [%rd5186+-24];
	// begin inline asm
	mul.lo.u32 %r13543, %r20101, %r13546;
	mul.hi.u32 %r13544, %r20101, %r13546;
	
	// end inline asm
	cvt.u64.u32 	%rd5670, %r13543;
	add.s64 	%rd5671, %rd5640, %rd5669;
	add.s64 	%rd5672, %rd5671, %rd5670;
	and.b64  	%rd5673, %rd5672, 4294967295;
	{ .reg .b32 tmp; mov.b64 {tmp, %r13805}, %rd5672; }
	add.s32 	%r13806, %r13544, %r13805;
	cvt.u64.u32 	%rd5674, %r13806;
	ld.global.u32 	%r13550, [%rd5186+-20];
	// begin inline asm
	mul.lo.u32 %r13547, %r20101, %r13550;
	mul.hi.u32 %r13548, %r20101, %r13550;
	
	// end inline asm
	cvt.u64.u32 	%rd5675, %r13547;
	add.s64 	%rd5676, %rd5645, %rd5674;
	add.s64 	%rd5677, %rd5676, %rd5675;
	and.b64  	%rd5678, %rd5677, 4294967295;
	{ .reg .b32 tmp; mov.b64 {tmp, %r13807}, %rd5677; }
	add.s32 	%r13808, %r13548, %r13807;
	cvt.u64.u32 	%rd5679, %r13808;
	ld.global.u32 	%r13554, [%rd5186+-16];
	// begin inline asm
	mul.lo.u32 %r13551, %r20101, %r13554;
	mul.hi.u32 %r13552, %r20101, %r13554;
	
	// end inline asm
	cvt.u64.u32 	%rd5680, %r13551;
	add.s64 	%rd5681, %rd5650, %rd5679;
	add.s64 	%rd5682, %rd5681, %rd5680;
	and.b64  	%rd5683, %rd5682, 4294967295;
	{ .reg .b32 tmp; mov.b64 {tmp, %r13809}, %rd5682; }
	add.s32 	%r13810, %r13552, %r13809;
	cvt.u64.u32 	%rd5684, %r13810;
	ld.global.u32 	%r13558, [%rd5186+-12];
	// begin inline asm
	mul.lo.u32 %r13555, %r20101, %r13558;
	mul.hi.u32 %r13556, %r20101, %r13558;
	
	// end inline asm
	cvt.u64.u32 	%rd5685, %r13555;
	add.s64 	%rd5686, %rd5655, %rd5684;
	add.s64 	%rd5687, %rd5686, %rd5685;
	and.b64  	%rd5688, %rd5687, 4294967295;
	{ .reg .b32 tmp; mov.b64 {tmp, %r13811}, %rd5687; }
	add.s32 	%r13812, %r13556, %r13811;
	cvt.u64.u32 	%rd5689, %r13812;
	ld.global.u32 	%r13562, [%rd5186+-8];
	// begin inline asm
	mul.lo.u32 %r13559, %r20101, %r13562;
	mul.hi.u32 %r13560, %r20101, %r13562;
	
	// end inline asm
	cvt.u64.u32 	%rd5690, %r13559;
	add.s64 	%rd5691, %rd5656, %rd5689;
	add.s64 	%rd5692, %rd5691, %rd5690;
	and.b64  	%rd5693, %rd5692, 4294967295;
	{ .reg .b32 tmp; mov.b64 {tmp, %r13813}, %rd5692; }
	add.s32 	%r13814, %r13560, %r13813;
	cvt.u64.u32 	%rd5694, %r13814;
	ld.global.u32 	%r13566, [%rd5186+-36];
	// begin inline asm
	mul.lo.u32 %r13563, %r20102, %r13566;
	mul.hi.u32 %r13564, %r20102, %r13566;
	
	// end inline asm
	cvt.u64.u32 	%rd5695, %r13563;
	add.s64 	%rd5696, %rd5663, %rd5695;
	{ .reg .b32 tmp; mov.b64 {tmp, %r13815}, %rd5696; }
	add.s32 	%r13816, %r13564, %r13815;
	cvt.u64.u32 	%rd5697, %r13816;
	ld.global.u32 	%r13570, [%rd5186+-32];
	// begin inline asm
	mul.lo.u32 %r13567, %r20102, %r13570;
	mul.hi.u32 %r13568, %r20102, %r13570;
	
	// end inline asm
	cvt.u64.u32 	%rd5698, %r13567;
	add.s64 	%rd5699, %rd5668, %rd5697;
	add.s64 	%rd5700, %rd5699, %rd5698;
	and.b64  	%rd5701, %rd5700, 4294967295;
	{ .reg .b32 tmp; mov.b64 {tmp, %r13817}, %rd5700; }
	add.s32 	%r13818, %r13568, %r13817;
	cvt.u64.u32 	%rd5702, %r13818;
	ld.global.u32 	%r13574, [%rd5186+-28];
	// begin inline asm
	mul.lo.u32 %r13571, %r20102, %r13574;
	mul.hi.u32 %r13572, %r20102, %r13574;
	
	// end inline asm
	cvt.u64.u32 	%rd5703, %r13571;
	add.s64 	%rd5704, %rd5673, %rd5702;
	add.s64 	%rd5705, %rd5704, %rd5703;
	and.b64  	%rd5706, %rd5705, 4294967295;
	{ .reg .b32 tmp; mov.b64 {tmp, %r13819}, %rd5705; }
	add.s32 	%r13820, %r13572, %r13819;
	cvt.u64.u32 	%rd5707, %r13820;
	ld.global.u32 	%r13578, [%rd5186+-24];
	// begin inline asm
	mul.lo.u32 %r13575, %r20102, %r13578;
	mul.hi.u32 %r13576, %r20102, %r13578;
	
	// end inline asm
	cvt.u64.u32 	%rd5708, %r13575;
	add.s64 	%rd5709, %rd5678, %rd5707;
	add.s64 	%rd5710, %rd5709, %rd5708;
	and.b64  	%rd5711, %rd5710, 4294967295;
	{ .reg .b32 tmp; mov.b64 {tmp, %r13821}, %rd5710; }
	add.s32 	%r13822, %r13576, %r13821;
	cvt.u64.u32 	%rd5712, %r13822;
	ld.global.u32 	%r13582, [%rd5186+-20];
	// begin inline asm
	mul.lo.u32 %r13579, %r20102, %r13582;
	mul.hi.u32 %r13580, %r20102, %r13582;
	
	// end inline asm
	cvt.u64.u32 	%rd5713, %r13579;
	add.s64 	%rd5714, %rd5683, %rd5712;
	add.s64 	%rd5715, %rd5714, %rd5713;
	and.b64  	%rd5716, %rd5715, 4294967295;
	{ .reg .b32 tmp; mov.b64 {tmp, %r13823}, %rd5715; }
	add.s32 	%r13824, %r13580, %r13823;
	cvt.u64.u32 	%rd5717, %r13824;
	ld.global.u32 	%r13586, [%rd5186+-16];
	// begin inline asm
	mul.lo.u32 %r13583, %r20102, %r13586;
	mul.hi.u32 %r13584, %r20102, %r13586;
	
	// end inline asm
	cvt.u64.u32 	%rd5718, %r13583;
	add.s64 	%rd5719, %rd5688, %rd5717;
	add.s64 	%rd5720, %rd5719, %rd5718;
	and.b64  	%rd5721, %rd5720, 4294967295;
	{ .reg .b32 tmp; mov.b64 {tmp, %r13825}, %rd5720; }
	add.s32 	%r13826, %r13584, %r13825;
	cvt.u64.u32 	%rd5722, %r13826;
	ld.global.u32 	%r13590, [%rd5186+-12];
	// begin inline asm
	mul.lo.u32 %r13587, %r20102, %r13590;
	mul.hi.u32 %r13588, %r20102, %r13590;
	
	// end inline asm
	cvt.u64.u32 	%rd5723, %r13587;
	add.s64 	%rd5724, %rd5693, %rd5722;
	add.s64 	%rd5725, %rd5724, %rd5723;
	and.b64  	%rd5726, %rd5725, 4294967295;
	{ .reg .b32 tmp; mov.b64 {tmp, %r13827}, %rd5725; }
	add.s32 	%r13828, %r13588, %r13827;
	cvt.u64.u32 	%rd5727, %r13828;
	ld.global.u32 	%r13594, [%rd5186+-8];
	// begin inline asm
	mul.lo.u32 %r13591, %r20102, %r13594;
	mul.hi.u32 %r13592, %r20102, %r13594;
	
	// end inline asm
	cvt.u64.u32 	%rd5728, %r13591;
	add.s64 	%rd5729, %rd5694, %rd5727;
	add.s64 	%rd5730, %rd5729, %rd5728;
	and.b64  	%rd5731, %rd5730, 4294967295;
	{ .reg .b32 tmp; mov.b64 {tmp, %r13829}, %rd5730; }
	add.s32 	%r13830, %r13592, %r13829;
	cvt.u64.u32 	%rd5732, %r13830;
	ld.global.u32 	%r13598, [%rd5186+-36];
	// begin inline asm
	mul.lo.u32 %r13595, %r20103, %r13598;
	mul.hi.u32 %r13596, %r20103, %r13598;
	
	// end inline asm
	cvt.u64.u32 	%rd5733, %r13595;
	add.s64 	%rd5734, %rd5701, %rd5733;
	{ .reg .b32 tmp; mov.b64 {tmp, %r13831}, %rd5734; }
	add.s32 	%r13832, %r13596, %r13831;
	cvt.u64.u32 	%rd5735, %r13832;
	ld.global.u32 	%r13602, [%rd5186+-32];
	// begin inline asm
	mul.lo.u32 %r13599, %r20103, %r13602;
	mul.hi.u32 %r13600, %r20103, %r13602;
	
	// end inline asm
	cvt.u64.u32 	%rd5736, %r13599;
	add.s64 	%rd5737, %rd5706, %rd5735;
	add.s64 	%rd5738, %rd5737, %rd5736;
	{ .reg .b32 tmp; mov.b64 {tmp, %r13833}, %rd5738; }
	add.s32 	%r13834, %r13600, %r13833;
	cvt.u64.u32 	%rd5739, %r13834;
	ld.global.u32 	%r13606, [%rd5186+-28];
	// begin inline asm
	mul.lo.u32 %r13603, %r20103, %r13606;
	mul.hi.u32 %r13604, %r20103, %r13606;
	
	// end inline asm
	cvt.u64.u32 	%rd5740, %r13603;
	add.s64 	%rd5741, %rd5711, %rd5739;
	add.s64 	%rd5742, %rd5741, %rd5740;
	{ .reg .b32 tmp; mov.b64 {tmp, %r13835}, %rd5742; }
	add.s32 	%r13836, %r13604, %r13835;
	cvt.u64.u32 	%rd5743, %r13836;
	ld.global.u32 	%r13610, [%rd5186+-24];
	// begin inline asm
	mul.lo.u32 %r13607, %r20103, %r13610;
	mul.hi.u32 %r13608, %r20103, %r13610;
	
	// end inline asm
	cvt.u64.u32 	%rd5744, %r13607;
	add.s64 	%rd5745, %rd5716, %rd5743;
	add.s64 	%rd5746, %rd5745, %rd5744;
	{ .reg .b32 tmp; mov.b64 {tmp, %r13837}, %rd5746; }
	add.s32 	%r13838, %r13608, %r13837;
	cvt.u64.u32 	%rd5747, %r13838;
	ld.global.u32 	%r13614, [%rd5186+-20];
	// begin inline asm
	mul.lo.u32 %r13611, %r20103, %r13614;
	mul.hi.u32 %r13612, %r20103, %r13614;
	
	// end inline asm
	cvt.u64.u32 	%rd5748, %r13611;
	add.s64 	%rd5749, %rd5721, %rd5747;
	add.s64 	%rd5750, %rd5749, %rd5748;
	{ .reg .b32 tmp; mov.b64 {tmp, %r13839}, %rd5750; }
	add.s32 	%r13840, %r13612, %r13839;
	cvt.u64.u32 	%rd5751, %r13840;
	ld.global.u32 	%r13618, [%rd5186+-16];
	// begin inline asm
	mul.lo.u32 %r13615, %r20103, %r13618;
	mul.hi.u32 %r13616, %r20103, %r13618;
	
	// end inline asm
	cvt.u64.u32 	%rd5752, %r13615;
	add.s64 	%rd5753, %rd5726, %rd5751;
	add.s64 	%rd5754, %rd5753, %rd5752;
	{ .reg .b32 tmp; mov.b64 {tmp, %r13841}, %rd5754; }
	add.s32 	%r13842, %r13616, %r13841;
	cvt.u64.u32 	%rd5755, %r13842;
	ld.global.u32 	%r13622, [%rd5186+-12];
	// begin inline asm
	mul.lo.u32 %r13619, %r20103, %r13622;
	mul.hi.u32 %r13620, %r20103, %r13622;
	
	// end inline asm
	cvt.u64.u32 	%rd5756, %r13619;
	add.s64 	%rd5757, %rd5731, %rd5755;
	add.s64 	%rd5758, %rd5757, %rd5756;
	{ .reg .b32 tmp; mov.b64 {tmp, %r13843}, %rd5758; }
	add.s32 	%r13844, %r13620, %r13843;
	cvt.u64.u32 	%rd5759, %r13844;
	ld.global.u32 	%r13626, [%rd5186+-8];
	// begin inline asm
	mul.lo.u32 %r13623, %r20103, %r13626;
	mul.hi.u32 %r13624, %r20103, %r13626;
	
	// end inline asm
	cvt.u64.u32 	%rd5760, %r13623;
	add.s64 	%rd5761, %rd5732, %rd5759;
	add.s64 	%rd5762, %rd5761, %rd5760;
	{ .reg .b32 tmp; mov.b64 {tmp, %r13845}, %rd5762; }
	add.s32 	%r13711, %r13624, %r13845;
	cvt.u32.u64 	%r20121, %rd5506;
	cvt.u32.u64 	%r20122, %rd5544;
	cvt.u32.u64 	%r20123, %rd5582;
	cvt.u32.u64 	%r20124, %rd5620;
	cvt.u32.u64 	%r20125, %rd5658;
	cvt.u32.u64 	%r20126, %rd5696;
	cvt.u32.u64 	%r20127, %rd5734;
	cvt.u32.u64 	%r13704, %rd5738;
	cvt.u32.u64 	%r13705, %rd5742;
	cvt.u32.u64 	%r13706, %rd5746;
	cvt.u32.u64 	%r13707, %rd5750;
	cvt.u32.u64 	%r13708, %rd5754;
	cvt.u32.u64 	%r13709, %rd5758;
	cvt.u32.u64 	%r13710, %rd5762;
	mov.b32 	%r13665, 977;
	mov.b32 	%r13703, 0;
	// begin inline asm
	mad.lo.cc.u32 %r13627, %r13704, %r13665, %r13703;
	madc.hi.u32 %r13628, %r13704, %r13665, 0;
	
	// end inline asm
	// begin inline asm
	mad.lo.cc.u32 %r13632, %r13705, %r13665, %r13628;
	madc.hi.u32 %r13633, %r13705, %r13665, 0;
	
	// end inline asm
	// begin inline asm
	mad.lo.cc.u32 %r13637, %r13706, %r13665, %r13633;
	madc.hi.u32 %r13638, %r13706, %r13665, 0;
	
	// end inline asm
	// begin inline asm
	mad.lo.cc.u32 %r13642, %r13707, %r13665, %r13638;
	madc.hi.u32 %r13643, %r13707, %r13665, 0;
	
	// end inline asm
	// begin inline asm
	mad.lo.cc.u32 %r13647, %r13708, %r13665, %r13643;
	madc.hi.u32 %r13648, %r13708, %r13665, 0;
	
	// end inline asm
	// begin inline asm
	mad.lo.cc.u32 %r13652, %r13709, %r13665, %r13648;
	madc.hi.u32 %r13653, %r13709, %r13665, 0;
	
	// end inline asm
	// begin inline asm
	mad.lo.cc.u32 %r13657, %r13710, %r13665, %r13653;
	madc.hi.u32 %r13658, %r13710, %r13665, 0;
	
	// end inline asm
	// begin inline asm
	mad.lo.cc.u32 %r13662, %r13711, %r13665, %r13658;
	madc.hi.u32 %r13663, %r13711, %r13665, 0;
	
	// end inline asm
	mov.u32 	%r13702, %r13703;
	// begin inline asm
	add.cc.u32 %r20120, %r20120, %r13627;
	addc.cc.u32 %r20121, %r20121, %r13632;
	addc.cc.u32 %r20122, %r20122, %r13637;
	addc.cc.u32 %r20123, %r20123, %r13642;
	addc.cc.u32 %r20124, %r20124, %r13647;
	addc.cc.u32 %r20125, %r20125, %r13652;
	addc.cc.u32 %r20126, %r20126, %r13657;
	addc.cc.u32 %r20127, %r20127, %r13662;
	addc.u32 %r13702, %r13702, %r13663;
	
	// end inline asm
	// begin inline asm
	add.cc.u32 %r20120, %r20120, %r13703;
	addc.cc.u32 %r20121, %r20121, %r13704;
	addc.cc.u32 %r20122, %r20122, %r13705;
	addc.cc.u32 %r20123, %r20123, %r13706;
	addc.cc.u32 %r20124, %r20124, %r13707;
	addc.cc.u32 %r20125, %r20125, %r13708;
	addc.cc.u32 %r20126, %r20126, %r13709;
	addc.cc.u32 %r20127, %r20127, %r13710;
	addc.u32 %r13702, %r13702, %r13711;
	
	// end inline asm
	setp.eq.s32 	%p817, %r13702, 0;
	mov.pred 	%p1282, 0;
	@%p817 bra 	$L__BB0_679;
	mov.b32 	%r13849, 977;
	// begin inline asm
	mul.lo.u32 %r13850, %r13702, %r13849;
	mul.hi.u32 %r13851, %r13702, %r13849;
	
	// end inline asm
	mov.b32 	%r13885, 0;
	mov.u32 	%r13852, %r13885;
	mov.u32 	%r13853, %r13885;
	mov.u32 	%r13854, %r13885;
	mov.u32 	%r13855, %r13885;
	mov.u32 	%r13856, %r13885;
	mov.u32 	%r13857, %r13885;
	mov.u32 	%r13858, %r13885;
	// begin inline asm
	add.cc.u32 %r13850, %r13850, %r13858;
	addc.cc.u32 %r13851, %r13851, %r13702;
	addc.cc.u32 %r13852, %r13852, %r13858;
	addc.cc.u32 %r13853, %r13853, %r13858;
	addc.cc.u32 %r13854, %r13854, %r13858;
	addc.cc.u32 %r13855, %r13855, %r13858;
	addc.cc.u32 %r13856, %r13856, %r13858;
	addc.cc.u32 %r13857, %r13857, %r13858;
	addc.u32 %r13858, %r13858, %r13858;
	
	// end inline asm
	// begin inline asm
	add.cc.u32 %r20120, %r20120, %r13850;
	addc.cc.u32 %r20121, %r20121, %r13851;
	addc.cc.u32 %r20122, %r20122, %r13852;
	addc.cc.u32 %r20123, %r20123, %r13853;
	addc.cc.u32 %r20124, %r20124, %r13854;
	addc.cc.u32 %r20125, %r20125, %r13855;
	addc.cc.u32 %r20126, %r20126, %r13856;
	addc.cc.u32 %r20127, %r20127, %r13857;
	addc.u32 %r13885, %r13885, %r13858;
	
	// end inline asm
	setp.ne.s32 	%p1282, %r13885, 0;
$L__BB0_679:
	ld.const.u32 	%r1255, [const_p+8];
	ld.const.u32 	%r1256, [const_p+16];
	setp.gt.u32 	%p818, %r20127, %r20392;
	or.pred  	%p819, %p1282, %p818;
	@%p819 bra 	$L__BB0_693;
	setp.lt.u32 	%p820, %r20127, %r20392;
	@%p820 bra 	$L__BB0_694;
	setp.gt.u32 	%p821, %r20126, %r335;
	@%p821 bra 	$L__BB0_693;
	setp.lt.u32 	%p822, %r20126, %r335;
	@%p822 bra 	$L__BB0_694;
	setp.gt.u32 	%p823, %r20125, %r334;
	@%p823 bra 	$L__BB0_693;
	setp.lt.u32 	%p824, %r20125, %r334;
	@%p824 bra 	$L__BB0_694;
	setp.gt.u32 	%p825, %r20124, %r1256;
	@%p825 bra 	$L__BB0_693;
	setp.lt.u32 	%p826, %r20124, %r1256;
	@%p826 bra 	$L__BB0_694;
	setp.gt.u32 	%p827, %r20123, %r1195;
	@%p827 bra 	$L__BB0_693;
	setp.lt.u32 	%p828, %r20123, %r1195;
	@%p828 bra 	$L__BB0_694;
	setp.gt.u32 	%p829, %r20122, %r1255;
	@%p829 bra 	$L__BB0_693;
	setp.lt.u32 	%p830, %r20122, %r1255;
	@%p830 bra 	$L__BB0_694;
	setp.gt.u32 	%p831, %r20121, %r333;
	@%p831 bra 	$L__BB0_693;
	setp.lt.u32 	%p832, %r20121, %r333;
	setp.lt.u32 	%p833, %r20120, %r1196;
	or.pred  	%p834, %p832, %p833;
	@%p834 bra 	$L__BB0_694;
$L__BB0_693:
	// begin inline asm
	sub.cc.u32 %r20120, %r20120, %r1196;
	subc.cc.u32 %r20121, %r20121, %r333;
	subc.cc.u32 %r20122, %r20122, %r1255;
	subc.cc.u32 %r20123, %r20123, %r1195;
	subc.cc.u32 %r20124, %r20124, %r1256;
	subc.cc.u32 %r20125, %r20125, %r334;
	subc.cc.u32 %r20126, %r20126, %r335;
	subc.u32 %r20127, %r20127, %r20392;
	
	// end inline asm
$L__BB0_694:
	setp.gt.u32 	%p835, %r20127, %r20392;
	@%p835 bra 	$L__BB0_707;
	bra.uni 	$L__BB0_708;
$L__BB0_695:
	setp.gt.u32 	%p837, %r20126, %r335;
	@%p837 bra 	$L__BB0_707;
	setp.lt.u32 	%p838, %r20126, %r335;
	@%p838 bra 	$L__BB0_709;
	setp.gt.u32 	%p839, %r20125, %r334;
	@%p839 bra 	$L__BB0_707;
	setp.lt.u32 	%p840, %r20125, %r334;
	@%p840 bra 	$L__BB0_709;
	setp.gt.u32 	%p841, %r20124, %r1256;
	@%p841 bra 	$L__BB0_707;
	setp.lt.u32 	%p842, %r20124, %r1256;
	@%p842 bra 	$L__BB0_709;
	setp.gt.u32 	%p843, %r20123, %r1195;
	@%p843 bra 	$L__BB0_707;
	setp.lt.u32 	%p844, %r20123, %r1195;
	@%p844 bra 	$L__BB0_709;
	setp.gt.u32 	%p845, %r20122, %r1255;
	@%p845 bra 	$L__BB0_707;
	setp.lt.u32 	%p846, %r20122, %r1255;
	@%p846 bra 	$L__BB0_709;
	setp.gt.u32 	%p847, %r20121, %r333;
	@%p847 bra 	$L__BB0_707;
	setp.lt.u32 	%p848, %r20121, %r333;
	setp.lt.u32 	%p849, %r20120, %r1196;
	or.pred  	%p850, %p848, %p849;
	@%p850 bra 	$L__BB0_709;
$L__BB0_707:
	// begin inline asm
	sub.cc.u32 %r20120, %r20120, %r1196;
	subc.cc.u32 %r20121, %r20121, %r333;
	subc.cc.u32 %r20122, %r20122, %r1255;
	subc.cc.u32 %r20123, %r20123, %r1195;
	subc.cc.u32 %r20124, %r20124, %r1256;
	subc.cc.u32 %r20125, %r20125, %r334;
	subc.cc.u32 %r20126, %r20126, %r335;
	subc.u32 %r20127, %r20127, %r20392;
	
	// end inline asm
	bra.uni 	$L__BB0_709;
$L__BB0_708:
	setp.lt.u32 	%p836, %r20127, %r20392;
	@%p836 bra 	$L__BB0_709;
	bra.uni 	$L__BB0_695;
$L__BB0_709:
	st.global.u32 	[%rd5186], %r20032;
	st.global.u32 	[%rd5186+4], %r20033;
	st.global.u32 	[%rd5186+8], %r20034;
	st.global.u32 	[%rd5186+12], %r20035;
	st.global.u32 	[%rd5186+16], %r20036;
	st.global.u32 	[%rd5186+20], %r20037;
	st.global.u32 	[%rd5186+24], %r20038;
	st.global.u32 	[%rd5186+28], %r20039;
	st.global.u32 	[%rd5186+32], %r20072;
	st.global.u32 	[%rd5186+36], %r20073;
	st.global.u32 	[%rd5186+40], %r20074;
	st.global.u32 	[%rd5186+44], %r20075;
	st.global.u32 	[%rd5186+48], %r20076;
	st.global.u32 	[%rd5186+52], %r20077;
	st.global.u32 	[%rd5186+56], %r20078;
	st.global.u32 	[%rd5186+60], %r20079;
	st.global.u32 	[%rd5186+64], %r20120;
	st.global.u32 	[%rd5186+68], %r20121;
	st.global.u32 	[%rd5186+72], %r20122;
	st.global.u32 	[%rd5186+76], %r20123;
	st.global.u32 	[%rd5186+80], %r20124;
	st.global.u32 	[%rd5186+84], %r20125;
	st.global.u32 	[%rd5186+88], %r20126;
	st.global.u32 	[%rd5186+92], %r20127;
	mov.b16 	%rs8, 0;
	st.global.u8 	[%rd5186+96], %rs8;
	mov.u32 	%r19806, %r20392;
	bra.uni 	$L__BB0_1095;
$L__BB0_710:
	setp.gt.u32 	%p853, %r19711, %r19687;
	@%p853 bra 	$L__BB0_722;
	setp.lt.u32 	%p854, %r19711, %r19687;
	@%p854 bra 	$L__BB0_725;
	setp.gt.u32 	%p855, %r19712, %r19688;
	@%p855 bra 	$L__BB0_722;
	setp.lt.u32 	%p856, %r19712, %r19688;
	@%p856 bra 	$L__BB0_725;
	setp.gt.u32 	%p857, %r19713, %r19689;
	@%p857 bra 	$L__BB0_722;
	setp.lt.u32 	%p858, %r19713, %r19689;
	@%p858 bra 	$L__BB0_725;
	setp.gt.u32 	%p859, %r19714, %r19690;
	@%p859 bra 	$L__BB0_722;
	setp.lt.u32 	%p860, %r19714, %r19690;
	@%p860 bra 	$L__BB0_725;
	setp.gt.u32 	%p861, %r19715, %r19691;
	@%p861 bra 	$L__BB0_722;
	setp.lt.u32 	%p862, %r19715, %r19691;
	@%p862 bra 	$L__BB0_725;
	setp.gt.u32 	%p863, %r19716, %r19692;
	@%p863 bra 	$L__BB0_722;
	setp.lt.u32 	%p864, %r19716, %r19692;
	setp.lt.u32 	%p865, %r19717, %r19693;
	or.pred  	%p866, %p864, %p865;
	@%p866 bra 	$L__BB0_725;
$L__BB0_722:
	// begin inline asm
	sub.cc.u32 %r20128, %r19717, %r19693;
	subc.cc.u32 %r20129, %r19716, %r19692;
	subc.cc.u32 %r20130, %r19715, %r19691;
	subc.cc.u32 %r20131, %r19714, %r19690;
	subc.cc.u32 %r20132, %r19713, %r19689;
	subc.cc.u32 %r20133, %r19712, %r19688;
	subc.cc.u32 %r20134, %r19711, %r19687;
	subc.u32 %r20135, %r19710, %r19686;
	
	// end inline asm
	bra.uni 	$L__BB0_726;
$L__BB0_723:
	setp.gt.u32 	%p851, %r19710, %r19686;
	@%p851 bra 	$L__BB0_722;
	setp.le.u32 	%p852, %r19686, %r19710;
	@%p852 bra 	$L__BB0_710;
$L__BB0_725:
	// begin inline asm
	add.cc.u32 %r13952, %r19717, %r466;
	addc.cc.u32 %r13953, %r19716, %r333;
	addc.cc.u32 %r13954, %r19715, %r463;
	addc.cc.u32 %r13955, %r19714, %r465;
	addc.cc.u32 %r13956, %r19713, %r464;
	addc.cc.u32 %r13957, %r19712, %r334;
	addc.cc.u32 %r13958, %r19711, %r335;
	addc.u32 %r13959, %r19710, %r20392;
	
	// end inline asm
	// begin inline asm
	sub.cc.u32 %r20128, %r13952, %r19693;
	subc.cc.u32 %r20129, %r13953, %r19692;
	subc.cc.u32 %r20130, %r13954, %r19691;
	subc.cc.u32 %r20131, %r13955, %r19690;
	subc.cc.u32 %r20132, %r13956, %r19689;
	subc.cc.u32 %r20133, %r13957, %r19688;
	subc.cc.u32 %r20134, %r13958, %r19687;
	subc.u32 %r20135, %r13959, %r19686;
	
	// end inline asm
$L__BB0_726:
	setp.gt.u32 	%p867, %r19815, %r19789;
	@%p867 bra 	$L__BB0_727;
	bra.uni 	$L__BB0_740;
$L__BB0_727:
	// begin inline asm
	sub.cc.u32 %r20136, %r19808, %r19782;
	subc.cc.u32 %r20137, %r19809, %r19783;
	subc.cc.u32 %r20138, %r19810, %r19784;
	subc.cc.u32 %r20139, %r19811, %r19785;
	subc.cc.u32 %r20140, %r19812, %r19786;
	subc.cc.u32 %r20141, %r19813, %r19787;
	subc.cc.u32 %r20142, %r19814, %r19788;
	subc.u32 %r20143, %r19815, %r19789;
	
	// end inline asm
	bra.uni 	$L__BB0_742;
$L__BB0_728:
	setp.gt.u32 	%p869, %r19814, %r19788;
	@%p869 bra 	$L__BB0_727;
	setp.lt.u32 	%p870, %r19814, %r19788;
	@%p870 bra 	$L__BB0_741;
	setp.gt.u32 	%p871, %r19813, %r19787;
	@%p871 bra 	$L__BB0_727;
	setp.lt.u32 	%p872, %r19813, %r19787;
	@%p872 bra 	$L__BB0_741;
	setp.gt.u32 	%p873, %r19812, %r19786;
	@%p873 bra 	$L__BB0_727;
	setp.lt.u32 	%p874, %r19812, %r19786;
	@%p874 bra 	$L__BB0_741;
	setp.gt.u32 	%p875, %r19811, %r19785;
	@%p875 bra 	$L__BB0_727;
	setp.lt.u32 	%p876, %r19811, %r19785;
	@%p876 bra 	$L__BB0_741;
	setp.gt.u32 	%p877, %r19810, %r19784;
	@%p877 bra 	$L__BB0_727;
	setp.lt.u32 	%p878, %r19810, %r19784;
	@%p878 bra 	$L__BB0_741;
	setp.gt.u32 	%p879, %r19809, %r19783;
	@%p879 bra 	$L__BB0_727;
	setp.lt.u32 	%p880, %r19809, %r19783;
	setp.lt.u32 	%p881, %r19808, %r19782;
	or.pred  	%p882, %p880, %p881;
	@%p882 bra 	$L__BB0_741;
	bra.uni 	$L__BB0_727;
$L__BB0_740:
	setp.ge.u32 	%p868, %r19815, %r19789;
	@%p868 bra 	$L__BB0_728;
$L__BB0_741:
	// begin inline asm
	add.cc.u32 %r14024, %r19808, %r466;
	addc.cc.u32 %r14025, %r19809, %r333;
	addc.cc.u32 %r14026, %r19810, %r463;
	addc.cc.u32 %r14027, %r19811, %r465;
	addc.cc.u32 %r14028, %r19812, %r464;
	addc.cc.u32 %r14029, %r19813, %r334;
	addc.cc.u32 %r14030, %r19814, %r335;
	addc.u32 %r14031, %r19815, %r20392;
	
	// end inline asm
	// begin inline asm
	sub.cc.u32 %r20136, %r14024, %r19782;
	subc.cc.u32 %r20137, %r14025, %r19783;
	subc.cc.u32 %r20138, %r14026, %r19784;
	subc.cc.u32 %r20139, %r14027, %r19785;
	subc.cc.u32 %r20140, %r14028, %r19786;
	subc.cc.u32 %r20141, %r14029, %r19787;
	subc.cc.u32 %r20142, %r14030, %r19788;
	subc.u32 %r20143, %r14031, %r19789;
	
	// end inline asm
$L__BB0_742:
	// begin inline asm
	mul.lo.u32 %r20160, %r20128, %r20128;
	mul.hi.u32 %r14097, %r20128, %r20128;
	
	// end inline asm
	cvt.u64.u32 	%rd5763, %r14097;
	// begin inline asm
	mul.lo.u32 %r14100, %r20128, %r20129;
	mul.hi.u32 %r14101, %r20128, %r20129;
	
	// end inline asm
	cvt.u64.u32 	%rd5764, %r14100;
	add.s64 	%rd5765, %rd5763, %rd5764;
	and.b64  	%rd5766, %rd5765, 4294967295;
	{ .reg .b32 tmp; mov.b64 {tmp, %r14446}, %rd5765; }
	add.s32 	%r14447, %r14101, %r14446;
	cvt.u64.u32 	%rd5767, %r14447;
	// begin inline asm
	mul.lo.u32 %r14104, %r20128, %r20130;
	mul.hi.u32 %r14105, %r20128, %r20130;
	
	// end inline asm
	cvt.u64.u32 	%rd5768, %r14104;
	add.s64 	%rd5769, %rd5767, %rd5768;
	and.b64  	%rd5770, %rd5769, 4294967295;
	{ .reg .b32 tmp; mov.b64 {tmp, %r14448}, %rd5769; }
	add.s32 	%r14449, %r14105, %r14448;
	cvt.u64.u32 	%rd5771, %r14449;
	// begin inline asm
	mul.lo.u32 %r14108, %r20128, %r20131;
	mul.hi.u32 %r14109, %r20128, %r20131;
	
	// end inline asm
	cvt.u64.u32 	%rd5772, %r14108;
	add.s64 	%rd5773, %rd5771, %rd5772;
	and.b64  	%rd5774, %rd5773, 4294967295;
	{ .reg .b32 tmp; mov.b64 {tmp, %r14450}, %rd5773; }
	add.s32 	%r14451, %r14109, %r14450;
	cvt.u64.u32 	%rd5775, %r14451;
	// begin inline asm
	mul.lo.u32 %r14112, %r20128, %r20132;
	mul.hi.u32 %r14113, %r20128, %r20132;
	
	// end inline asm
	cvt.u64.u32 	%rd5776, %r14112;
	add.s64 	%rd5777, %rd5775, %rd5776;
	and.b64  	%rd5778, %rd5777, 4294967295;
	{ .reg .b32 tmp; mov.b64 {tmp, %r14452}, %rd5777; }
	add.s32 	%r14453, %r14113, %r14452;
	cvt.u64.u32 	%rd5779, %r14453;
	// begin inline asm
	mul.lo.u32 %r14116, %r20128, %r20133;
	mul.hi.u32 %r14117, %r20128, %r20133;
	
	// end inline asm
	cvt.u64.u32 	%rd5780, %r14116;
	add.s64 	%rd5781, %rd5779, %rd5780;
	and.b64  	%rd5782, %rd5781, 4294967295;
	{ .reg .b32 tmp; mov.b64 {tmp, %r14454}, %rd5781; }
	add.s32 	%r14455, %r14117, %r14454;
	cvt.u64.u32 	%rd5783, %r14455;
	// begin inline asm
	mul.lo.u32 %r14120, %r20128, %r20134;
	mul.hi.u32 %r14121, %r20128, %r20134;
	
	// end inline asm
	cvt.u64.u32 	%rd5784, %r14120;
	add.s64 	%rd5785, %rd5783, %rd5784;
	and.b64  	%rd5786, %rd5785, 4294967295;
	{ .reg .b32 tmp; mov.b64 {tmp, %r14456}, %rd5785; }
	add.s32 	%r14457, %r14121, %r14456;
	cvt.u64.u32 	%rd5787, %r14457;
	// begin inline asm
	mul.lo.u32 %r14124, %r20128, %r20135;
	mul.hi.u32 %r14125, %r20128, %r20135;
	
	// end inline asm
	cvt.u64.u32 	%rd5788, %r14124;
	add.s64 	%rd5789, %rd5787, %rd5788;
	and.b64  	%rd5790, %rd5789, 4294967295;
	{ .reg .b32 tmp; mov.b64 {tmp, %r14458}, %rd5789; }
	add.s32 	%r14459, %r14125, %r14458;
	cvt.u64.u32 	%rd5791, %r14459;
	// begin inline asm
	mul.lo.u32 %r14128, %r20129, %r20128;
	mul.hi.u32 %r14129, %r20129, %r20128;
	
	// end inline asm
	cvt.u64.u32 	%rd5792, %r14128;
	add.s64 	%rd5793, %rd5766, %rd5792;
	{ .reg .b32 tmp; mov.b64 {tmp, %r14460}, %rd5793; }
	add.s32 	%r14461, %r14129, %r14460;
	cvt.u64.u32 	%rd5794, %r14461;
	// begin inline asm
	mul.lo.u32 %r14132, %r20129, %r20129;
	mul.hi.u32 %r14133, %r20129, %r20129;
	
	// end inline asm
	cvt.u64.u32 	%rd5795, %r14132;
	add.s64 	%rd5796, %rd5770, %rd5794;
	add.s64 	%rd5797, %rd5796, %rd5795;
	and.b64  	%rd5798, %rd5797, 4294967295;
	{ .reg .b32 tmp; mov.b64 {tmp, %r14462}, %rd5797; }
	add.s32 	%r14463, %r14133, %r14462;
	cvt.u64.u32 	%rd5799, %r14463;
	// begin inline asm
	mul.lo.u32 %r14136, %r20129, %r20130;
	mul.hi.u32 %r14137, %r20129, %r20130;
	
	// end inline asm
	cvt.u64.u32 	%rd5800, %r14136;
	add.s64 	%rd5801, %rd5774, %rd5799;
	add.s64 	%rd5802, %rd5801, %rd5800;
	and.b64  	%rd5803, %rd5802, 4294967295;
	{ .reg .b32 tmp; mov.b64 {tmp, %r14464}, %rd5802; }
	add.s32 	%r14465, %r14137, %r14464;
	cvt.u64.u32 	%rd5804, %r14465;
	// begin inline asm
	mul.lo.u32 %r14140, %r20129, %r20131;
	mul.hi.u32 %r14141, %r20129, %r20131;
	
	// end inline asm
	cvt.u64.u32 	%rd5805, %r14140;
	add.s64 	%rd5806, %rd5778, %rd5804;
	add.s64 	%rd5807, %rd5806, %rd5805;
	and.b64  	%rd5808, %rd5807, 4294967295;
	{ .reg .b32 tmp; mov.b64 {tmp, %r14466}, %rd5807; }
	add.s32 	%r14467, %r14141, %r14466;
	cvt.u64.u32 	%rd5809, %r14467;
	// begin inline asm
	mul.lo.u32 %r14144, %r20129, %r20132;
	mul.hi.u32 %r14145, %r20129, %r20132;
	
	// end inline asm
	cvt.u64.u32 	%rd5810, %r14144;
	add.s64 	%rd5811, %rd5782, %rd5809;
	add.s64 	%rd5812, %rd5811, %rd5810;
	and.b64  	%rd5813, %rd5812, 4294967295;
	{ .reg .b32 tmp; mov.b64 {tmp, %r14468}, %rd5812; }
	add.s32 	%r14469, %r14145, %r14468;
	cvt.u64.u32 	%rd5814, %r14469;
	// begin inline asm
	mul.lo.u32 %r14148, %r20129, %r20133;
	mul.hi.u32 %r14149, %r20129, %r20133;
	
	// end inline asm
	cvt.u64.u32 	%rd5815, %r14148;
	add.s64 	%rd5816, %rd5786, %rd5814;
	add.s64 	%rd5817, %rd5816, %rd5815;
	and.b64  	%rd5818, %rd5817, 4294967295;
	{ .reg .b32 tmp; mov.b64 {tmp, %r14470}, %rd5817; }
	add.s32 	%r14471, %r14149, %r14470;
	cvt.u64.u32 	%rd5819, %r14471;
	// begin inline asm
	mul.lo.u32 %r14152, %r20129, %r20134;
	mul.hi.u32 %r14153, %r20129, %r20134;
	
	// end inline asm
	cvt.u64.u32 	%rd5820, %r14152;
	add.s64 	%rd5821, %rd5790, %rd5819;
	add.s64 	%rd5822, %rd5821, %rd5820;
	and.b64  	%rd5823, %rd5822, 4294967295;
	{ .reg .b32 tmp; mov.b64 {tmp, %r14472}, %rd5822; }
	add.s32 	%r14473, %r14153, %r14472;
	cvt.u64.u32 	%rd5824, %r14473;
	// begin inline asm
	mul.lo.u32 %r14156, %r20129, %r20135;
	mul.hi.u32 %r14157, %r20129, %r20135;
	
	// end inline asm
	cvt.u64.u32 	%rd5825, %r14156;
	add.s64 	%rd5826, %rd5791, %rd5824;
	add.s64 	%rd5827, %rd5826, %rd5825;
	and.b64  	%rd5828, %rd5827, 4294967295;
	{ .reg .b32 tmp; mov.b64 {tmp, %r14474}, %rd5827; }
	add.s32 	%r14475, %r14157, %r14474;
	cvt.u64.u32 	%rd5829, %r14475;
	// begin inline asm
	mul.lo.u32 %r14160, %r20130, %r20128;
	mul.hi.u32 %r14161, %r20130, %r20128;
	
	// end inline asm
	cvt.u64.u32 	%rd5830, %r14160;
	add.s64 	%rd5831, %rd5798, %rd5830;
	{ .reg .b32 tmp; mov.b64 {tmp, %r14476}, %rd5831; }
	add.s32 	%r14477, %r14161, %r14476;
	cvt.u64.u32 	%rd5832, %r14477;
	// begin inline asm
	mul.lo.u32 %r14164, %r20130, %r20129;
	mul.hi.u32 %r14165, %r20130, %r20129;
	
	// end inline asm
	cvt.u64.u32 	%rd5833, %r14164;
	add.s64 	%rd5834, %rd5803, %rd5832;
	add.s64 	%rd5835, %rd5834, %rd5833;
	and.b64  	%rd5836, %rd5835, 4294967295;
	{ .reg .b32 tmp; mov.b64 {tmp, %r14478}, %rd5835; }
	add.s32 	%r14479, %r14165, %r14478;
	cvt.u64.u32 	%rd5837, %r14479;
	// begin inline asm
	mul.lo.u32 %r14168, %r20130, %r20130;
	mul.hi.u32 %r14169, %r20130, %r20130;
	
	// end inline asm
	cvt.u64.u32 	%rd5838, %r14168;
	add.s64 	%rd5839, %rd5808, %rd5837;
	add.s64 	%rd5840, %rd5839, %rd5838;
	and.b64  	%rd5841, %rd5840, 4294967295;
	{ .reg .b32 tmp; mov.b64 {tmp, %r14480}, %rd5840; }
	add.s32 	%r14481, %r14169, %r14480;
	cvt.u64.u32 	%rd5842, %r14481;
	// begin inline asm
	mul.lo.u32 %r14172, %r20130, %r20131;
	mul.hi.u32 %r14173, %r20130, %r20131;
	
	// end inline asm
	cvt.u64.u32 	%rd5843, %r14172;
	add.s64 	%rd5844, %rd5813, %rd5842;
	add.s64 	%rd5845, %rd5844, %rd5843;
	and.b64  	%rd5846, %rd5845, 4294967295;
	{ .reg .b32 tmp; mov.b64 {tmp, %r14482}, %rd5845; }
	add.s32 	%r14483, %r14173, %r14482;
	cvt.u64.u32 	%rd5847, %r14483;
	// begin inline asm
	mul.lo.u32 %r14176, %r20130, %r20132;
	mul.hi.u32 %r14177, %r20130, %r20132;
	
	// end inline asm
	cvt.u64.u32 	%rd5848, %r14176;
	add.s64 	%rd5849, %rd5818, %rd5847;
	add.s64 	%rd5850, %rd5849, %rd5848;
	and.b64  	%rd5851, %rd5850, 4294967295;
	{ .reg .b32 tmp; mov.b64 {tmp, %r14484}, %rd5850; }
	add.s32 	%r14485, %r14177, %r14484;
	cvt.u64.u32 	%rd5852, %r14485;
	// begin inline asm
	mul.lo.u32 %r14180, %r20130, %r20133;
	mul.hi.u32 %r14181, %r20130, %r20133;
	
	// end inline asm
	cvt.u64.u32 	%rd5853, %r14180;
	add.s64 	%rd5854, %rd5823, %rd5852;
	add.s64 	%rd5855, %rd5854, %rd5853;
	and.b64  	%rd5856, %rd5855, 4294967295;
	{ .reg .b32 tmp; mov.b64 {tmp, %r14486}, %rd5855; }
	add.s32 	%r14487, %r14181, %r14486;
	cvt.u64.u32 	%rd5857, %r14487;
	// begin inline asm
	mul.lo.u32 %r14184, %r20130, %r20134;
	mul.hi.u32 %r14185, %r20130, %r20134;
	
	// end inline asm
	cvt.u64.u32 	%rd5858, %r14184;
	add.s64 	%rd5859, %rd5828, %rd5857;
	add.s64 	%rd5860, %rd5859, %rd5858;
	and.b64  	%rd5861, %rd5860, 4294967295;
	{ .reg .b32 tmp; mov.b64 {tmp, %r14488}, %rd5860; }
	add.s32 	%r14489, %r14185, %r14488;
	cvt.u64.u32 	%rd5862, %r14489;
	// begin inline asm
	mul.lo.u32 %r14188, %r20130, %r20135;
	mul.hi.u32 %r14189, %r20130, %r20135;
	
	// end inline asm
	cvt.u64.u32 	%rd5863, %r14188;
	add.s64 	%rd5864, %rd5829, %rd5862;
	add.s64 	%rd5865, %rd5864, %rd5863;
	and.b64  	%rd5866, %rd5865, 4294967295;
	{ .reg .b32 tmp; mov.b64 {tmp, %r14490}, %rd5865; }
	add.s32 	%r14491, %r14189, %r14490;
	cvt.u64.u32 	%rd5867, %r14491;
	// begin inline asm
	mul.lo.u32 %r14192, %r20131, %r20128;
	mul.hi.u32 %r14193, %r20131, %r20128;
	
	// end inline asm
	cvt.u64.u32 	%rd5868, %r14192;
	add.s64 	%rd5869, %rd5836, %rd5868;
	{ .reg .b32 tmp; mov.b64 {tmp, %r14492}, %rd5869; }
	add.s32 	%r14493, %r14193, %r14492;
	cvt.u64.u32 	%rd5870, %r14493;
	// begin inline asm
	mul.lo.u32 %r14196, %r20131, %r20129;
	mul.hi.u32 %r14197, %r20131, %r20129;
	
	// end inline asm
	cvt.u64.u32 	%rd5871, %r14196;
	add.s64 	%rd5872, %rd5841, %rd5870;
	add.s64 	%rd5873, %rd5872, %rd5871;
	and.b64  	%rd5874, %rd5873, 4294967295;
	{ .reg .b32 tmp; mov.b64 {tmp, %r14494}, %rd5873; }
	add.s32 	%r14495, %r14197, %r14494;
	cvt.u64.u32 	%rd5875, %r14495;
	// begin inline asm
	mul.lo.u32 %r14200, %r20131, %r20130;
	mul.hi.u32 %r14201, %r20131, %r20130;
	
	// end inline asm
	cvt.u64.u32 	%rd5876, %r14200;
	add.s64 	%rd5877, %rd5846, %rd5875;
	add.s64 	%rd5878, %rd5877, %rd5876;
	and.b64  	%rd5879, %rd5878, 4294967295;
	{ .reg .b32 tmp; mov.b64 {tmp, %r14496}, %rd5878; }
	add.s32 	%r14497, %r14201, %r14496;
	cvt.u64.u32 	%rd5880, %r14497;
	// begin inline asm
	mul.lo.u32 %r14204, %r20131, %r20131;
	mul.hi.u32 %r14205, %r20131, %r20131;
	
	// end inline asm
	cvt.u64.u32 	%rd5881, %r14204;
	add.s64 	%rd5882, %rd5851, %rd5880;
	add.s64 	%rd5883, %rd5882, %rd5881;
	and.b64  	%rd5884, %rd5883, 4294967295;
	{ .reg .b32 tmp; mov.b64 {tmp, %r14498}, %rd5883; }
	add.s32 	%r14499, %r14205, %r14498;
	cvt.u64.u32 	%rd5885, %r14499;
	// begin inline asm
	mul.lo.u32 %r14208, %r20131, %r20132;
	mul.hi.u32 %r14209, %r20131, %r20132;
	
	// end inline asm
	cvt.u64.u32 	%rd5886, %r14208;
	add.s64 	%rd5887, %rd5856, %rd5885;
	add.s64 	%rd5888, %rd5887, %rd5886;
	and.b64  	%rd5889, %rd5888, 4294967295;
	{ .reg .b32 tmp; mov.b64 {tmp, %r14500}, %rd5888; }
	add.s32 	%r14501, %r14209, %r14500;
	cvt.u64.u32 	%rd5890, %r14501;
	// begin inline asm
	mul.lo.u32 %r14212, %r20131, %r20133;
	mul.hi.u32 %r14213, %r20131, %r20133;
	
	// end inline asm
	cvt.u64.u32 	%rd5891, %r14212;
	add.s64 	%rd5892, %rd5861, %rd5890;
	add.s64 	%rd5893, %rd5892, %rd5891;
	and.b64  	%rd5894, %rd5893, 4294967295;
	{ .reg .b32 tmp; mov.b64 {tmp, %r14502}, %rd5893; }
	add.s32 	%r14503, %r14213, %r14502;
	cvt.u64.u32 	%rd5895, %r14503;
	// begin inline asm
	mul.lo.u32 %r14216, %r20131, %r20134;
	mul.hi.u32 %r14217, %r20131, %r20134;
	
	// end inline asm
	cvt.u64.u32 	%rd5896, %r14216;
	add.s64 	%rd5897, %rd5866, %rd5895;
	add.s64 	%rd5898, %rd5897, %rd5896;
	and.b64  	%rd5899, %rd5898, 4294967295;
	{ .reg .b32 tmp; mov.b64 {tmp, %r14504}, %rd5898; }
	add.s32 	%r14505, %r14217, %r14504;
	cvt.u64.u32 	%rd5900, %r14505;
	// begin inline asm
	mul.lo.u32 %r14220, %r20131, %r20135;
	mul.hi.u32 %r14221, %r20131, %r20135;
	
	// end inline asm
	cvt.u64.u32 	%rd5901, %r14220;
	add.s64 	%rd5902, %rd5867, %rd5900;
	add.s64 	%rd5903, %rd5902, %rd5901;
	and.b64  	%rd5904, %rd5903, 4294967295;
	{ .reg .b32 tmp; mov.b64 {tmp, %r14506}, %rd5903; }
	add.s32 	%r14507, %r14221, %r14506;
	cvt.u64.u32 	%rd5905, %r14507;
	// begin inline asm
	mul.lo.u32 %r14224, %r20132, %r20128;
	mul.hi.u32 %r14225, %r20132, %r20128;
	
	// end inline asm
	cvt.u64.u32 	%rd5906, %r14224;
	add.s64 	%rd5907, %rd5874, %rd5906;
	{ .reg .b32 tmp; mov.b64 {tmp, %r14508}, %rd5907; }
	add.s32 	%r14509, %r14225, %r14508;
	cvt.u64.u32 	%rd5908, %r14509;
	// begin inline asm
	mul.lo.u32 %r14228, %r20132, %r20129;
	mul.hi.u32 %r14229, %r20132, %r20129;
	
	// end inline asm
	cvt.u64.u32 	%rd5909, %r14228;
	add.s64 	%rd5910, %rd5879, %rd5908;
	add.s64 	%rd5911, %rd5910, %rd5909;
	and.b64  	%rd5912, %rd5911, 4294967295;
	{ .reg .b32 tmp; mov.b64 {tmp, %r14510}, %rd5911; }
	add.s32 	%r14511, %r14229, %r14510;
	cvt.u64.u32 	%rd5913, %r14511;
	// begin inline asm
	mul.lo.u32 %r14232, %r20132, %r20130;
	mul.hi.u32 %r14233, %r20132, %r20130;
	
	// end inline asm
	cvt.u64.u32 	%rd5914, %r14232;
	add.s64 	%rd5915, %rd5884, %rd5913;
	add.s64 	%rd5916, %rd5915, %rd5914;
	and.b64  	%rd5917, %rd5916, 4294967295;
	{ .reg .b32 tmp; mov.b64 {tmp, %r14512}, %rd5916; }
	add.s32 	%r14513, %r14233, %r14512;
	cvt.u64.u32 	%rd5918, %r14513;
	// begin inline asm
	mul.lo.u32 %r14236, %r20132, %r20131;
	mul.hi.u32 %r14237, %r20132, %r20131;
	
	// end inline asm
	cvt.u64.u32 	%rd5919, %r14236;
	add.s64 	%rd5920, %rd5889, %rd5918;
	add.s64 	%rd5921, %rd5920, %rd5919;
	and.b64  	%rd5922, %rd5921, 4294967295;
	{ .reg .b32 tmp; mov.b64 {tmp, %r14514}, %rd5921; }
	add.s32 	%r14515, %r14237, %r14514;
	cvt.u64.u32 	%rd5923, %r14515;
	// begin inline asm
	mul.lo.u32 %r14240, %r20132, %r20132;
	mul.hi.u32 %r14241, %r20132, %r20132;
	
	// end inline asm
	cvt.u64.u32 	%rd5924, %r14240;
	add.s64 	%rd5925, %rd5894, %rd5923;
	add.s64 	%rd5926, %rd5925, %rd5924;
	and.b64  	%rd5927, %rd5926, 4294967295;
	{ .reg .b32 tmp; mov.b64 {tmp, %r14516}, %rd5926; }
	add.s32 	%r14517, %r14241, %r14516;
	cvt.u64.u32 	%rd5928, %r14517;
	// begin inline asm
	mul.lo.u32 %r14244, %r20132, %r20133;
	mul.hi.u32 %r14245, %r20132, %r20133;
	
	// end inline asm
	cvt.u64.u32 	%rd5929, %r14244;
	add.s64 	%rd5930, %rd5899, %rd5928;
	add.s64 	%rd5931, %rd5930, %rd5929;
	and.b64  	%rd5932, %rd5931, 4294967295;
	{ .reg .b32 tmp; mov.b64 {tmp, %r14518}, %rd5931; }
	add.s32 	%r14519, %r14245, %r14518;
	cvt.u64.u32 	%rd5933, %r14519;
	// begin inline asm
	mul.lo.u32 %r14248, %r20132, %r20134;
	mul.hi.u32 %r14249, %r20132, %r20134;
	
	// end inline asm
	cvt.u64.u32 	%rd5934, %r14248;
	add.s64 	%rd5935, %rd5904, %rd5933;
	add.s64 	%rd5936, %rd5935, %rd5934;
	and.b64  	%rd5937, %rd5936, 4294967295;
	{ .reg .b32 tmp; mov.b64 {tmp, %r14520}, %rd5936; }
	add.s32 	%r14521, %r14249, %r14520;
	cvt.u64.u32 	%rd5938, %r14521;
	// begin inline asm
	mul.lo.u32 %r14252, %r20132, %r20135;
	mul.hi.u32 %r14253, %r20132, %r20135;
	
	// end inline asm
	cvt.u64.u32 	%rd5939, %r14252;
	add.s64 	%rd5940, %rd5905, %rd5938;
	add.s64 	%rd5941, %rd5940, %rd5939;
	and.b64  	%rd5942, %rd5941, 4294967295;
	{ .reg .b32 tmp; mov.b64 {tmp, %r14522}, %rd5941; }
	add.s32 	%r14523, %r14253, %r14522;
	cvt.u64.u32 	%rd5943, %r14523;
	// begin inline asm
	mul.lo.u32 %r14256, %r20133, %r20128;
	mul.hi.u32 %r14257, %r20133, %r20128;
	
	// end inline asm
	cvt.u64.u32 	%rd5944, %r14256;
	add.s64 	%rd5945, %rd5912, %rd5944;
	{ .reg .b32 tmp; mov.b64 {tmp, %r14524}, %rd5945; }
	add.s32 	%r14525, %r14257, %r14524;
	cvt.u64.u32 	%rd5946, %r14525;
	// begin inline asm
	mul.lo.u32 %r14260, %r20133, %r20129;
	mul.hi.u32 %r14261, %r20133, %r20129;
	
	// end inline asm
	cvt.u64.u32 	%rd5947, %r14260;
	add.s64 	%rd5948, %rd5917, %rd5946;
	add.s64 	%rd5949, %rd5948, %rd5947;
	and.b64  	%rd5950, %rd5949, 4294967295;
	{ .reg .b32 tmp; mov.b64 {tmp, %r14526}, %rd5949; }
	add.s32 	%r14527, %r14261, %r14526;
	cvt.u64.u32 	%rd5951, %r14527;
	// begin inline asm
	mul.lo.u32 %r14264, %r20133, %r20130;
	mul.hi.u32 %r14265, %r20133, %r20130;
	
	// end inline asm
	cvt.u64.u32 	%rd5952, %r14264;
	add.s64 	%rd5953, %rd5922, %rd5951;
	add.s64 	%rd5954, %rd5953, %rd5952;
	and.b64  	%rd5955, %rd5954, 4294967295;
	{ .reg .b32 tmp; mov.b64 {tmp, %r14528}, %rd5954; }
	add.s32 	%r14529, %r14265, %r14528;
	cvt.u64.u32 	%rd5956, %r14529;
	// begin inline asm
	mul.lo.u32 %r14268, %r20133, %r20131;
	mul.hi.u32 %r14269, %r20133, %r20131;
	
	// end inline asm
	cvt.u64.u32 	%rd5957, %r14268;
	add.s64 	%rd5958, %rd5927, %rd5956;
	add.s64 	%rd5959, %rd5958, %rd5957;
	and.b64  	%rd5960, %rd5959, 4294967295;
	{ .reg .b32 tmp; mov.b64 {tmp, %r14530}, %rd5959; }
	add.s32 	%r14531, %r14269, %r14530;
	cvt.u64.u32 	%rd5961, %r14531;
	// begin inline asm
	mul.lo.u32 %r14272, %r20133, %r20132;
	mul.hi.u32 %r14273, %r20133, %r20132;
	
	// end inline asm
	cvt.u64.u32 	%rd5962, %r14272;
	add.s64 	%rd5963, %rd5932, %rd5961;
	add.s64 	%rd5964, %rd5963, %rd5962;
	and.b64  	%rd5965, %rd5964, 4294967295;
	{ .reg .b32 tmp; mov.b64 {tmp, %r14532}, %rd5964; }
	add.s32 	%r14533, %r14273, %r14532;
	cvt.u64.u32 	%rd5966, %r14533;
	// begin inline asm
	mul.lo.u32 %r14276, %r20133, %r20133;
	mul.hi.u32 %r14277, %r20133, %r20133;
	
	// end inline asm
	cvt.u64.u32 	%rd5967, %r14276;
	add.s64 	%rd5968, %rd5937, %rd5966;
	add.s64 	%rd5969, %rd5968, %rd5967;
	and.b64  	%rd5970, %rd5969, 4294967295;
	{ .reg .b32 tmp; mov.b64 {tmp, %r14534}, %rd5969; }
	add.s32 	%r14535, %r14277, %r14534;
	cvt.u64.u32 	%rd5971, %r14535;
	// begin inline asm
	mul.lo.u32 %r14280, %r20133, %r20134;
	mul.hi.u32 %r14281, %r20133, %r20134;
	
	// end inline asm
	cvt.u64.u32 	%rd5972, %r14280;
	add.s64 	%rd5973, %rd5942, %rd5971;
	add.s64 	%rd5974, %rd5973, %rd5972;
	and.b64  	%rd5975, %rd5974, 4294967295;
	{ .reg .b32 tmp; mov.b64 {tmp, %r14536}, %rd5974; }
	add.s32 	%r14537, %r14281, %r14536;
	cvt.u64.u32 	%rd5976, %r14537;
	// begin inline asm
	mul.lo.u32 %r14284, %r20133, %r20135;
	mul.hi.u32 %r14285, %r20133, %r20135;
	
	// end inline asm
	cvt.u64.u32 	%rd5977, %r14284;
	add.s64 	%rd5978, %rd5943, %rd5976;
	add.s64 	%rd5979, %rd5978, %rd5977;
	and.b64  	%rd5980, %rd5979, 4294967295;
	{ .reg .b32 tmp; mov.b64 {tmp, %r14538}, %rd5979; }
	add.s32 	%r14539, %r14285, %r14538;
	cvt.u64.u32 	%rd5981, %r14539;
	// begin inline asm
	mul.lo.u32 %r14288, %r20134, %r20128;
	mul.hi.u32 %r14289, %r20134, %r20128;
	
	// end inline asm
	cvt.u64.u32 	%rd5982, %r14288;
	add.s64 	%rd5983, %rd5950, %rd5982;
	{ .reg .b32 tmp; mov.b64 {tmp, %r14540}, %rd5983; }
	add.s32 	%r14541, %r14289, %r14540;
	cvt.u64.u32 	%rd5984, %r14541;
	// begin inline asm
	mul.lo.u32 %r14292, %r20134, %r20129;
	mul.hi.u32 %r14293, %r20134, %r20129;
	
	// end inline asm
	cvt.u64.u32 	%rd5985, %r14292;
	add.s64 	%rd5986, %rd5955, %rd5984;
	add.s64 	%rd5987, %rd5986, %rd5985;
	and.b64  	%rd5988, %rd5987, 4294967295;
	{ .reg .b32 tmp; mov.b64 {tmp, %r14542}, %rd5987; }
	add.s32 	%r14543, %r14293, %r14542;
	cvt.u64.u32 	%rd5989, %r14543;
	// begin inline asm
	mul.lo.u32 %r14296, %r20134, %r20130;
	mul.hi.u32 %r14297, %r20134, %r20130;
	
	// end inline asm
	cvt.u64.u32 	%rd5990, %r14296;
	add.s64 	%rd5991, %rd5960, %rd5989;
	add.s64 	%rd5992, %rd5991, %rd5990;
	and.b64  	%rd5993, %rd5992, 4294967295;
	{ .reg .b32 tmp; mov.b64 {tmp, %r14544}, %rd5992; }
	add.s32 	%r14545, %r14297, %r14544;
	cvt.u64.u32 	%rd5994, %r14545;
	// begin inline asm
	mul.lo.u32 %r14300, %r20134, %r20131;
	mul.hi.u32 %r14301, %r20134, %r20131;
	
	// end inline asm
	cvt.u64.u32 	%rd5995, %r14300;
	add.s64 	%rd5996, %rd5965, %rd5994;
	add.s64 	%rd5997, %rd5996, %rd5995;
	and.b64  	%rd5998, %rd5997, 4294967295;
	{ .reg .b32 tmp; mov.b64 {tmp, %r14546}, %rd5997; }
	add.s32 	%r14547, %r14301, %r14546;
	cvt.u64.u32 	%rd5999, %r14547;
	// begin inline asm
	mul.lo.u32 %r14304, %r20134, %r20132;
	mul.hi.u32 %r14305, %r20134, %r20132;
	
	// end inline asm
	cvt.u64.u32 	%rd6000, %r14304;
	add.s64 	%rd6001, %rd5970, %rd5999;
	add.s64 	%rd6002, %rd6001, %rd6000;
	and.b64  	%rd6003, %rd6002, 4294967295;
	{ .reg .b32 tmp; mov.b64 {tmp, %r14548}, %rd6002; }
	add.s32 	%r14549, %r14305, %r14548;
	cvt.u64.u32 	%rd6004, %r14549;
	// begin inline asm
	mul.lo.u32 %r14308, %r20134, %r20133;
	mul.hi.u32 %r14309, %r20134, %r20133;
	
	// end inline asm
	cvt.u64.u32 	%rd6005, %r14308;
	add.s64 	%rd6006, %rd5975, %rd6004;
	add.s64 	%rd6007, %rd6006, %rd6005;
	and.b64  	%rd6008, %rd6007, 4294967295;
	{ .reg .b32 tmp; mov.b64 {tmp, %r14550}, %rd6007; }
	add.s32 	%r14551, %r14309, %r14550;
	cvt.u64.u32 	%rd6009, %r14551;
	// begin inline asm
	mul.lo.u32 %r14312, %r20134, %r20134;
	mul.hi.u32 %r14313, %r20134, %r20134;
	
	// end inline asm
	cvt.u64.u32 	%rd6010, %r14312;
	add.s64 	%rd6011, %rd5980, %rd6009;
	add.s64 	%rd6012, %rd6011, %rd6010;
	and.b64  	%rd6013, %rd6012, 4294967295;
	{ .reg .b32 tmp; mov.b64 {tmp, %r14552}, %rd6012; }
	add.s32 	%r14553, %r14313, %r14552;
	cvt.u64.u32 	%rd6014, %r14553;
	// begin inline asm
	mul.lo.u32 %r14316, %r20134, %r20135;
	mul.hi.u32 %r14317, %r20134, %r20135;
	
	// end inline asm
	cvt.u64.u32 	%rd6015, %r14316;
	add.s64 	%rd6016, %rd5981, %rd6014;
	add.s64 	%rd6017, %rd6016, %rd6015;
	and.b64  	%rd6018, %rd6017, 4294967295;
	{ .reg .b32 tmp; mov.b64 {tmp, %r14554}, %rd6017; }
	add.s32 	%r14555, %r14317, %r14554;
	cvt.u64.u32 	%rd6019, %r14555;
	// begin inline asm
	mul.lo.u32 %r14320, %r20135, %r20128;
	mul.hi.u32 %r14321, %r20135, %r20128;
	
	// end inline asm
	cvt.u64.u32 	%rd6020, %r14320;
	add.s64 	%rd6021, %rd5988, %rd6020;
	{ .reg .b32 tmp; mov.b64 {tmp, %r14556}, %rd6021; }
	add.s32 	%r14557, %r14321, %r14556;
	cvt.u64.u32 	%rd6022, %r14557;
	// begin inline asm
	mul.lo.u32 %r14324, %r20135, %r20129;
	mul.hi.u32 %r14325, %r20135, %r20129;
	
	// end inline asm
	cvt.u64.u32 	%rd6023, %r14324;
	add.s64 	%rd6024, %rd5993, %rd6022;
	add.s64 	%rd6025, %rd6024, %rd6023;
	{ .reg .b32 tmp; mov.b64 {tmp, %r14558}, %rd6025; }
	add.s32 	%r14559, %r14325, %r14558;
	cvt.u64.u32 	%rd6026, %r14559;
	// begin inline asm
	mul.lo.u32 %r14328, %r20135, %r20130;
	mul.hi.u32 %r14329, %r20135, %r20130;
	
	// end inline asm
	cvt.u64.u32 	%rd6027, %r14328;
	add.s64 	%rd6028, %rd5998, %rd6026;
	add.s64 	%rd6029, %rd6028, %rd6027;
	{ .reg .b32 tmp; mov.b64 {tmp, %r14560}, %rd6029; }
	add.s32 	%r14561, %r14329, %r14560;
	cvt.u64.u32 	%rd6030, %r14561;
	// begin inline asm
	mul.lo.u32 %r14332, %r20135, %r20131;
	mul.hi.u32 %r14333, %r20135, %r20131;
	
	// end inline asm
	cvt.u64.u32 	%rd6031, %r14332;
	add.s64 	%rd6032, %rd6003, %rd6030;
	add.s64 	%rd6033, %rd6032, %rd6031;
	{ .reg .b32 tmp; mov.b64 {tmp, %r14562}, %rd6033; }
	add.s32 	%r14563, %r14333, %r14562;
	cvt.u64.u32 	%rd6034, %r14563;
	// begin inline asm
	mul.lo.u32 %r14336, %r20135, %r20132;
	mul.hi.u32 %r14337, %r20135, %r20132;
	
	// end inline asm
	cvt.u64.u32 	%rd6035, %r14336;
	add.s64 	%rd6036, %rd6008, %rd6034;
	add.s64 	%rd6037, %rd6036, %rd6035;
	{ .reg .b32 tmp; mov.b64 {tmp, %r14564}, %rd6037; }
	add.s32 	%r14565, %r14337, %r14564;
	cvt.u64.u32 	%rd6038, %r14565;
	// begin inline asm
	mul.lo.u32 %r14340, %r20135, %r20133;
	mul.hi.u32 %r14341, %r20135, %r20133;
	
	// end inline asm
	cvt.u64.u32 	%rd6039, %r14340;
	add.s64 	%rd6040, %rd6013, %rd6038;
	add.s64 	%rd6041, %rd6040, %rd6039;
	{ .reg .b32 tmp; mov.b64 {tmp, %r14566}, %rd6041; }
	add.s32 	%r14567, %r14341, %r14566;
	cvt.u64.u32 	%rd6042, %r14567;
	// begin inline asm
	mul.lo.u32 %r14344, %r20135, %r20134;
	mul.hi.u32 %r14345, %r20135, %r20134;
	
	// end inline asm
	cvt.u64.u32 	%rd6043, %r14344;
	add.s64 	%rd6044, %rd6018, %rd6042;
	add.s64 	%rd6045, %rd6044, %rd6043;
	{ .reg .b32 tmp; mov.b64 {tmp, %r14568}, %rd6045; }
	add.s32 	%r14569, %r14345, %r14568;
	cvt.u64.u32 	%rd6046, %r14569;
	// begin inline asm
	mul.lo.u32 %r14348, %r20135, %r20135;
	mul.hi.u32 %r14349, %r20135, %r20135;
	
	// end inline asm
	cvt.u64.u32 	%rd6047, %r14348;
	add.s64 	%rd6048, %rd6019, %rd6046;
	add.s64 	%rd6049, %rd6048, %rd6047;
	{ .reg .b32 tmp; mov.b64 {tmp, %r14570}, %rd6049; }
	add.s32 	%r14436, %r14349, %r14570;
	cvt.u32.u64 	%r20161, %rd5793;
	cvt.u32.u64 	%r20162, %rd5831;
	cvt.u32.u64 	%r20163, %rd5869;
	cvt.u32.u64 	%r20164, %rd5907;
	cvt.u32.u64 	%r20165, %rd5945;
	cvt.u32.u64 	%r20166, %rd5983;
	cvt.u32.u64 	%r20167, %rd6021;
	cvt.u32.u64 	%r14429, %rd6025;
	cvt.u32.u64 	%r14430, %rd6029;
	cvt.u32.u64 	%r14431, %rd6033;
	cvt.u32.u64 	%r14432, %rd6037;
	cvt.u32.u64 	%r14433, %rd6041;
	cvt.u32.u64 	%r14434, %rd6045;
	cvt.u32.u64 	%r14435, %rd6049;
	mov.b32 	%r14390, 977;
	mov.b32 	%r14428, 0;
	// begin inline asm
	mad.lo.cc.u32 %r14352, %r14429, %r14390, %r14428;
	madc.hi.u32 %r14353, %r14429, %r14390, 0;
	
	// end inline asm
	// begin inline asm
	mad.lo.cc.u32 %r14357, %r14430, %r14390, %r14353;
	madc.hi.u32 %r14358, %r14430, %r14390, 0;
	
	// end inline asm
	// begin inline asm
	mad.lo.cc.u32 %r14362, %r14431, %r14390, %r14358;
	madc.hi.u32 %r14363, %r14431, %r14390, 0;
	
	// end inline asm
	// begin inline asm
	mad.lo.cc.u32 %r14367, %r14432, %r14390, %r14363;
	madc.hi.u32 %r14368, %r14432, %r14390, 0;
	
	// end inline asm
	// begin inline asm
	mad.lo.cc.u32 %r14372, %r14433, %r14390, %r14368;
	madc.hi.u32 %r14373, %r14433, %r14390, 0;
	
	// end inline asm
	// begin inline asm
	mad.lo.cc.u32 %r14377, %r14434, %r14390, %r14373;
	madc.hi.u32 %r14378, %r14434, %r14390, 0;
	
	// end inline asm
	// begin inline asm
	mad.lo.cc.u32 %r14382, %r14435, %r14390, %r14378;
	madc.hi.u32 %r14383, %r14435, %r14390, 0;
	
	// end inline asm
	// begin inline asm
	mad.lo.cc.u32 %r14387, %r14436, %r14390, %r14383;
	madc.hi.u32 %r14388, %r14436, %r14390, 0;
	
	// end inline asm
	mov.u32 	%r14427, %r14428;
	// begin inline asm
	add.cc.u32 %r20160, %r20160, %r14352;
	addc.cc.u32 %r20161, %r20161, %r14357;
	addc.cc.u32 %r20162, %r20162, %r14362;
	addc.cc.u32 %r20163, %r20163, %r14367;
	addc.cc.u32 %r20164, %r20164, %r14372;
	addc.cc.u32 %r20165, %r20165, %r14377;
	addc.cc.u32 %r20166, %r20166, %r14382;
	addc.cc.u32 %r20167, %r20167, %r14387;
	addc.u32 %r14427, %r14427, %r14388;
	
	// end inline asm
	// begin inline asm
	add.cc.u32 %r20160, %r20160, %r14428;
	addc.cc.u32 %r20161, %r20161, %r14429;
	addc.cc.u32 %r20162, %r20162, %r14430;
	addc.cc.u32 %r20163, %r20163, %r14431;
	addc.cc.u32 %r20164, %r20164, %r14432;
	addc.cc.u32 %r20165, %r20165, %r14433;
	addc.cc.u32 %r20166, %r20166, %r14434;
	addc.cc.u32 %r20167, %r20167, %r14435;
	addc.u32 %r14427, %r14427, %r14436;
	
	// end inline asm
	setp.eq.s32 	%p884, %r14427, 0;
	mov.pred 	%p1283, 0;
	@%p884 bra 	$L__BB0_744;
	mov.b32 	%r14574, 977;
	// begin inline asm
	mul.lo.u32 %r14575, %r14427, %r14574;
	mul.hi.u32 %r14576, %r14427, %r14574;
	
	// end inline asm
	mov.b32 	%r14610, 0;
	mov.u32 	%r14577, %r14610;
	mov.u32 	%r14578, %r14610;
	mov.u32 	%r14579, %r14610;
	mov.u32 	%r14580, %r14610;
	mov.u32 	%r14581, %r14610;
	mov.u32 	%r14582, %r14610;
	mov.u32 	%r14583, %r14610;
	// begin inline asm
	add.cc.u32 %r14575, %r14575, %r14583;
	addc.cc.u32 %r14576, %r14576, %r14427;
	addc.cc.u32 %r14577, %r14577, %r14583;
	addc.cc.u32 %r14578, %r14578, %r14583;
	addc.cc.u32 %r14579, %r14579, %r14583;
	addc.cc.u32 %r14580, %r14580, %r14583;
	addc.cc.u32 %r14581, %r14581, %r14583;
	addc.cc.u32 %r14582, %r14582, %r14583;
	addc.u32 %r14583, %r14583, %r14583;
	
	// end inline asm
	// begin inline asm
	add.cc.u32 %r20160, %r20160, %r14575;
	addc.cc.u32 %r20161, %r20161, %r14576;
	addc.cc.u32 %r20162, %r20162, %r14577;
	addc.cc.u32 %r20163, %r20163, %r14578;
	addc.cc.u32 %r20164, %r20164, %r14579;
	addc.cc.u32 %r20165, %r20165, %r14580;
	addc.cc.u32 %r20166, %r20166, %r14581;
	addc.cc.u32 %r20167, %r20167, %r14582;
	addc.u32 %r14610, %r14610, %r14583;
	
	// end inline asm
	setp.ne.s32 	%p1283, %r14610, 0;
$L__BB0_744:
	setp.gt.u32 	%p885, %r20167, %r20392;
	or.pred  	%p886, %p1283, %p885;
	@%p886 bra 	$L__BB0_758;
	setp.lt.u32 	%p887, %r20167, %r20392;
	@%p887 bra 	$L__BB0_759;
	setp.gt.u32 	%p888, %r20166, %r335;
	@%p888 bra 	$L__BB0_758;
	setp.lt.u32 	%p889, %r20166, %r335;
	@%p889 bra 	$L__BB0_759;
	setp.gt.u32 	%p890, %r20165, %r334;
	@%p890 bra 	$L__BB0_758;
	setp.lt.u32 	%p891, %r20165, %r334;
	@%p891 bra 	$L__BB0_759;
	setp.gt.u32 	%p892, %r20164, %r464;
	@%p892 bra 	$L__BB0_758;
	setp.lt.u32 	%p893, %r20164, %r464;
	@%p893 bra 	$L__BB0_759;
	setp.gt.u32 	%p894, %r20163, %r465;
	@%p894 bra 	$L__BB0_758;
	setp.lt.u32 	%p895, %r20163, %r465;
	@%p895 bra 	$L__BB0_759;
	setp.gt.u32 	%p896, %r20162, %r463;
	@%p896 bra 	$L__BB0_758;
	setp.lt.u32 	%p897, %r20162, %r463;
	@%p897 bra 	$L__BB0_759;
	setp.gt.u32 	%p898, %r20161, %r333;
	@%p898 bra 	$L__BB0_758;
	setp.lt.u32 	%p899, %r20161, %r333;
	setp.lt.u32 	%p900, %r20160, %r466;
	or.pred  	%p901, %p899, %p900;
	@%p901 bra 	$L__BB0_759;
$L__BB0_758:
	// begin inline asm
	sub.cc.u32 %r20160, %r20160, %r466;
	subc.cc.u32 %r20161, %r20161, %r333;
	subc.cc.u32 %r20162, %r20162, %r463;
	subc.cc.u32 %r20163, %r20163, %r465;
	subc.cc.u32 %r20164, %r20164, %r464;
	subc.cc.u32 %r20165, %r20165, %r334;
	subc.cc.u32 %r20166, %r20166, %r335;
	subc.u32 %r20167, %r20167, %r20392;
	
	// end inline asm
$L__BB0_759:
	setp.gt.u32 	%p902, %r20167, %r20392;
	@%p902 bra 	$L__BB0_772;
	bra.uni 	$L__BB0_773;
$L__BB0_760:
	setp.gt.u32 	%p904, %r20166, %r335;
	@%p904 bra 	$L__BB0_772;
	setp.lt.u32 	%p905, %r20166, %r335;
	@%p905 bra 	$L__BB0_774;
	setp.gt.u32 	%p906, %r20165, %r334;
	@%p906 bra 	$L__BB0_772;
	setp.lt.u32 	%p907, %r20165, %r334;
	@%p907 bra 	$L__BB0_774;
	setp.gt.u32 	%p908, %r20164, %r464;
	@%p908 bra 	$L__BB0_772;
	setp.lt.u32 	%p909, %r20164, %r464;
	@%p909 bra 	$L__BB0_774;
	setp.gt.u32 	%p910, %r20163, %r465;
	@%p910 bra 	$L__BB0_772;
	setp.lt.u32 	%p911, %r20163, %r465;
	@%p911 bra 	$L__BB0_774;
	setp.gt.u32 	%p912, %r20162, %r463;
	@%p912 bra 	$L__BB0_772;
	setp.lt.u32 	%p913, %r20162, %r463;
	@%p913 bra 	$L__BB0_774;
	setp.gt.u32 	%p914, %r20161, %r333;
	@%p914 bra 	$L__BB0_772;
	setp.lt.u32 	%p915, %r20161, %r333;
	setp.lt.u32 	%p916, %r20160, %r466;
	or.pred  	%p917, %p915, %p916;
	@%p917 bra 	$L__BB0_774;
$L__BB0_772:
	// begin inline asm
	sub.cc.u32 %r20160, %r20160, %r466;
	subc.cc.u32 %r20161, %r20161, %r333;
	subc.cc.u32 %r20162, %r20162, %r463;
	subc.cc.u32 %r20163, %r20163, %r465;
	subc.cc.u32 %r20164, %r20164, %r464;
	subc.cc.u32 %r20165, %r20165, %r334;
	subc.cc.u32 %r20166, %r20166, %r335;
	subc.u32 %r20167, %r20167, %r20392;
	
	// end inline asm
	bra.uni 	$L__BB0_774;
$L__BB0_773:
	setp.lt.u32 	%p903, %r20167, %r20392;
	@%p903 bra 	$L__BB0_774;
	bra.uni 	$L__BB0_760;
$L__BB0_774:
	// begin inline asm
	mul.lo.u32 %r20184, %r20160, %r20128;
	mul.hi.u32 %r14678, %r20160, %r20128;
	
	// end inline asm
	cvt.u64.u32 	%rd6050, %r14678;
	// begin inline asm
	mul.lo.u32 %r14681, %r20160, %r20129;
	mul.hi.u32 %r14682, %r20160, %r20129;
	
	// end inline asm
	cvt.u64.u32 	%rd6051, %r14681;
	add.s64 	%rd6052, %rd6050, %rd6051;
	and.b64  	%rd6053, %rd6052, 4294967295;
	{ .reg .b32 tmp; mov.b64 {tmp, %r15027}, %rd6052; }
	add.s32 	%r15028, %r14682, %r15027;
	cvt.u64.u32 	%rd6054, %r15028;
	// begin inline asm
	mul.lo.u32 %r14685, %r20160, %r20130;
	mul.hi.u32 %r14686, %r20160, %r20130;
	
	// end inline asm
	cvt.u64.u32 	%rd6055, %r14685;
	add.s64 	%rd6056, %rd6054, %rd6055;
	and.b64  	%rd6057, %rd6056, 4294967295;
	{ .reg .b32 tmp; mov.b64 {tmp, %r15029}, %rd6056; }
	add.s32 	%r15030, %r14686, %r15029;
	cvt.u64.u32 	%rd6058, %r15030;
	// begin inline asm
	mul.lo.u32 %r14689, %r20160, %r20131;
	mul.hi.u32 %r14690, %r20160, %r20131;
	
	// end inline asm
	cvt.u64.u32 	%rd6059, %r14689;
	add.s64 	%rd6060, %rd6058, %rd6059;
	and.b64  	%rd6061, %rd6060, 4294967295;
	{ .reg .b32 tmp; mov.b64 {tmp, %r15031}, %rd6060; }
	add.s32 	%r15032, %r14690, %r15031;
	cvt.u64.u32 	%rd6062, %r15032;
	// begin inline asm
	mul.lo.u32 %r14693, %r20160, %r20132;
	mul.hi.u32 %r14694, %r20160, %r20132;
	
	// end inline asm
	cvt.u64.u32 	%rd6063, %r14693;
	add.s64 	%rd6064, %rd6062, %rd6063;
	and.b64  	%rd6065, %rd6064, 4294967295;
	{ .reg .b32 tmp; mov.b64 {tmp, %r15033}, %rd6064; }
	add.s32 	%r15034, %r14694, %r15033;
	cvt.u64.u32 	%rd6066, %r15034;
	// begin inline asm
	mul.lo.u32 %r14697, %r20160, %r20133;
	mul.hi.u32 %r14698, %r20160, %r20133;
	
	// end inline asm
	cvt.u64.u32 	%rd6067, %r14697;
	add.s64 	%rd6068, %rd6066, %rd6067;
	and.b64  	%rd6069, %rd6068, 4294967295;
	{ .reg .b32 tmp; mov.b64 {tmp, %r15035}, %rd6068; }
	add.s32 	%r15036, %r14698, %r15035;
	cvt.u64.u32 	%rd6070, %r15036;
	// begin inline asm
	mul.lo.u32 %r14701, %r20160, %r20134;
	mul.hi.u32 %r14702, %r20160, %r20134;
	
	// end inline asm
	cvt.u64.u32 	%rd6071, %r14701;
	add.s64 	%rd6072, %rd6070, %rd6071;
	and.b64  	%rd6073, %rd6072, 4294967295;
	{ .reg .b32 tmp; mov.b64 {tmp, %r15037}, %rd6072; }
	add.s32 	%r15038, %r14702, %r15037;
	cvt.u64.u32 	%rd6074, %r15038;
	// begin inline asm
	mul.lo.u32 %r14705, %r20160, %r20135;
	mul.hi.u32 %r14706, %r20160, %r20135;
	
	// end inline asm
	cvt.u64.u32 	%rd6075, %r14705;
	add.s64 	%rd6076, %rd6074, %rd6075;
	and.b64  	%rd6077, %rd6076, 4294967295;
	{ .reg .b32 tmp; mov.b64 {tmp, %r15039}, %rd6076; }
	add.s32 	%r15040, %r14706, %r15039;
	cvt.u64.u32 	%rd6078, %r15040;
	// begin inline asm
	mul.lo.u32 %r14709, %r20161, %r20128;
	mul.hi.u32 %r14710, %r20161, %r20128;
	
	// end inline asm
	cvt.u64.u32 	%rd6079, %r14709;
	add.s64 	%rd6080, %rd6053, %rd6079;
	{ .reg .b32 tmp; mov.b64 {tmp, %r15041}, %rd6080; }
	add.s32 	%r15042, %r14710, %r15041;
	cvt.u64.u32 	%rd6081, %r15042;
	// begin inline asm
	mul.lo.u32 %r14713, %r20161, %r20129;
	mul.hi.u32 %r14714, %r20161, %r20129;
	
	// end inline asm
	cvt.u64.u32 	%rd6082, %r14713;
	add.s64 	%rd6083, %rd6057, %rd6081;
	add.s64 	%rd6084, %rd6083, %rd6082;
	and.b64  	%rd6085, %rd6084, 4294967295;
	{ .reg .b32 tmp; mov.b64 {tmp, %r15043}, %rd6084; }
	add.s32 	%r15044, %r14714, %r15043;
	cvt.u64.u32 	%rd6086, %r15044;
	// begin inline asm
	mul.lo.u32 %r14717, %r20161, %r20130;
	mul.hi.u32 %r14718, %r20161, %r20130;
	
	// end inline asm
	cvt.u64.u32 	%rd6087, %r14717;
	add.s64 	%rd6088, %rd6061, %rd6086;
	add.s64 	%rd6089, %rd6088, %rd6087;
	and.b64  	%rd6090, %rd6089, 4294967295;
	{ .reg .b32 tmp; mov.b64 {tmp, %r15045}, %rd6089; }
	add.s32 	%r15046, %r14718, %r15045;
	cvt.u64.u32 	%rd6091, %r15046;
	// begin inline asm
	mul.lo.u32 %r14721, %r20161, %r20131;
	mul.hi.u32 %r14722, %r20161, %r20131;
	
	// end inline asm
	cvt.u64.u32 	%rd6092, %r14721;
	add.s64 	%rd6093, %rd6065, %rd6091;
	add.s64 	%rd6094, %rd6093, %rd6092;
	and.b64  	%rd6095, %rd6094, 4294967295;
	{ .reg .b32 tmp; mov.b64 {tmp, %r15047}, %rd6094; }
	add.s32 	%r15048, %r14722, %r15047;
	cvt.u64.u32 	%rd6096, %r15048;
	// begin inline asm
	mul.lo.u32 %r14725, %r20161, %r20132;
	mul.hi.u32 %r14726, %r20161, %r20132;
	
	// end inline asm
	cvt.u64.u32 	%rd6097, %r14725;
	add.s64 	%rd6098, %rd6069, %rd6096;
	add.s64 	%rd6099, %rd6098, %rd6097;
	and.b64  	%rd6100, %rd6099, 4294967295;
	{ .reg .b32 tmp; mov.b64 {tmp, %r15049}, %rd6099; }
	add.s32 	%r15050, %r14726, %r15049;
	cvt.u64.u32 	%rd6101, %r15050;
	// begin inline asm
	mul.lo.u32 %r14729, %r20161, %r20133;
	mul.hi.u32 %r14730, %r20161, %r20133;
	
	// end inline asm
	cvt.u64.u32 	%rd6102, %r14729;
	add.s64 	%rd6103, %rd6073, %rd6101;
	add.s64 	%rd6104, %rd6103, %rd6102;
	and.b64  	%rd6105, %rd6104, 4294967295;
	{ .reg .b32 tmp; mov.b64 {tmp, %r15051}, %rd6104; }
	add.s32 	%r15052, %r14730, %r15051;
	cvt.u64.u32 	%rd6106, %r15052;
	// begin inline asm
	mul.lo.u32 %r14733, %r20161, %r20134;
	mul.hi.u32 %r14734, %r20161, %r20134;
	
	// end inline asm
	cvt.u64.u32 	%rd6107, %r14733;
	add.s64 	%rd6108, %rd6077, %rd6106;
	add.s64 	%rd6109, %rd6108, %rd6107;
	and.b64  	%rd6110, %rd6109, 4294967295;
	{ .reg .b32 tmp; mov.b64 {tmp, %r15053}, %rd6109; }
	add.s32 	%r15054, %r14734, %r15053;
	cvt.u64.u32 	%rd6111, %r15054;
	// begin inline asm
	mul.lo.u32 %r14737, %r20161, %r20135;
	mul.hi.u32 %r14738, %r20161, %r20135;
	
	// end inline asm
	cvt.u64.u32 	%rd6112, %r14737;
	add.s64 	%rd6113, %rd6078, %rd6111;
	add.s64 	%rd6114, %rd6113, %rd6112;
	and.b64  	%rd6115, %rd6114, 4294967295;
	{ .reg .b32 tmp; mov.b64 {tmp, %r15055}, %rd6114; }
	add.s32 	%r15056, %r14738, %r15055;
	cvt.u64.u32 	%rd6116, %r15056;
	// begin inline asm
	mul.lo.u32 %r14741, %r20162, %r20128;
	mul.hi.u32 %r14742, %r20162, %r20128;
	
	// end inline asm
	cvt.u64.u32 	%rd6117, %r14741;
	add.s64 	%rd6118, %rd6085, %rd6117;
	{ .reg .b32 tmp; mov.b64 {tmp, %r15057}, %rd6118; }
	add.s32 	%r15058, %r14742, %r15057;
	cvt.u64.u32 	%rd6119, %r15058;
	// begin inline asm
	mul.lo.u32 %r14745, %r20162, %r20129;
	mul.hi.u32 %r14746, %r20162, %r20129;
	
	// end inline asm
	cvt.u64.u32 	%rd6120, %r14745;
	add.s64 	%rd6121, %rd6090, %rd6119;
	add.s64 	%rd6122, %rd6121, %rd6120;
	and.b64  	%rd6123, %rd6122, 4294967295;
	{ .reg .b32 tmp; mov.b64 {tmp, %r15059}, %rd6122; }
	add.s32 	%r15060, %r14746, %r15059;
	cvt.u64.u32 	%rd6124, %r15060;
	// begin inline asm
	mul.lo.u32 %r14749, %r20162, %r20130;
	mul.hi.u32 %r14750, %r20162, %r20130;
	
	// end inline asm
	cvt.u64.u32 	%rd6125, %r14749;
	add.s64 	%rd6126, %rd6095, %rd6124;
	add.s64 	%rd6127, %rd6126, %rd6125;
	and.b64  	%rd6128, %rd6127, 4294967295;
	{ .reg .b32 tmp; mov.b64 {tmp, %r15061}, %rd6127; }
	add.s32 	%r15062, %r14750, %r15061;
	cvt.u64.u32 	%rd6129, %r15062;
	// begin inline asm
	mul.lo.u32 %r14753, %r20162, %r20131;
	mul.hi.u32 %r14754, %r20162, %r20131;
	
	// end inline asm
	cvt.u64.u32 	%rd6130, %r14753;
	add.s64 	%rd6131, %rd6100, %rd6129;
	add.s64 	%rd6132, %rd6131, %rd6130;
	and.b64  	%rd6133, %rd6132, 4294967295;
	{ .reg .b32 tmp; mov.b64 {tmp, %r15063}, %rd6132; }
	add.s32 	%r15064, %r14754, %r15063;
	cvt.u64.u32 	%rd6134, %r15064;
	// begin inline asm
	mul.lo.u32 %r14757, %r20162, %r20132;
	mul.hi.u32 %r14758, %r20162, %r20132;
	
	// end inline asm
	cvt.u64.u32 	%rd6135, %r14757;
	add.s64 	%rd6136, %rd6105, %rd6134;
	add.s64 	%rd6137, %rd6136, %rd6135;
	and.b64  	%rd6138, %rd6137, 4294967295;
	{ .reg .b32 tmp; mov.b64 {tmp, %r15065}, %rd6137; }
	add.s32 	%r15066, %r14758, %r15065;
	cvt.u64.u32 	%rd6139, %r15066;
	// begin inline asm
	mul.lo.u32 %r14761, %r20162, %r20133;
	mul.hi.u32 %r14762, %r20162, %r20133;
	
	// end inline asm
	cvt.u64.u32 	%rd6140, %r14761;
	add.s64 	%rd6141, %rd6110, %rd6139;
	add.s64 	%rd6142, %rd6141, %rd6140;
	and.b64  	%rd6143, %rd6142, 4294967295;
	{ .reg .b32 tmp; mov.b64 {tmp, %r15067}, %rd6142; }
	add.s32 	%r15068, %r14762, %r15067;
	cvt.u64.u32 	%rd6144, %r15068;
	// begin inline asm
	mul.lo.u32 %r14765, %r20162, %r20134;
	mul.hi.u32 %r14766, %r20162, %r20134;
	
	// end inline asm
	cvt.u64.u32 	%rd6145, %r14765;
	add.s64 	%rd6146, %rd6115, %rd6144;
	add.s64 	%rd6147, %rd6146, %rd6145;
	and.b64  	%rd6148, %rd6147, 4294967295;
	{ .reg .b32 tmp; mov.b64 {tmp, %r15069}, %rd6147; }
	add.s32 	%r15070, %r14766, %r15069;
	cvt.u64.u32 	%rd6149, %r15070;
	// begin inline asm
	mul.lo.u32 %r14769, %r20162, %r20135;
	mul.hi.u32 %r14770, %r20162, %r20135;
	
	// end inline asm
	cvt.u64.u32 	%rd6150, %r14769;
	add.s64 	%rd6151, %rd6116, %rd6149;
	add.s64 	%rd6152, %rd6151, %rd6150;
	and.b64  	%rd6153, %rd6152, 4294967295;
	{ .reg .b32 tmp; mov.b64 {tmp, %r15071}, %rd6152; }
	add.s32 	%r15072, %r14770, %r15071;
	cvt.u64.u32 	%rd6154, %r15072;
	// begin inline asm
	mul.lo.u32 %r14773, %r20163, %r20128;
	mul.hi.u32 %r14774, %r20163, %r20128;
	
	// end inline asm
	cvt.u64.u32 	%rd6155, %r14773;
	add.s64 	%rd6156, %rd6123, %rd6155;
	{ .reg .b32 tmp; mov.b64 {tmp, %r15073}, %rd6156; }
	add.s32 	%r15074, %r14774, %r15073;
	cvt.u64.u32 	%rd6157, %r15074;
	// begin inline asm
	mul.lo.u32 %r14777, %r20163, %r20129;
	mul.hi.u32 %r14778, %r20163, %r20129;
	
	// end inline asm
	cvt.u64.u32 	%rd6158, %r14777;
	add.s64 	%rd6159, %rd6128, %rd6157;
	add.s64 	%rd6160, %rd6159, %rd6158;
	and.b64  	%rd6161, %rd6160, 4294967295;
	{ .reg .b32 tmp; mov.b64 {tmp, %r15075}, %rd6160; }
	add.s32 	%r15076, %r14778, %r15075;
	cvt.u64.u32 	%rd6162, %r15076;
	// begin inline asm
	mul.lo.u32 %r14781, %r20163, %r20130;
	mul.hi.u32 %r14782, %r20163, %r20130;
	
	// end inline asm
	cvt.u64.u32 	%rd6163, %r14781;
	add.s64 	%rd6164, %rd6133, %rd6162;
	add.s64 	%rd6165, %rd6164, %rd6163;
	and.b64  	%rd6166, %rd6165, 4294967295;
	{ .reg .b32 tmp; mov.b64 {tmp, %r15077}, %rd6165; }
	add.s32 	%r15078, %r14782, %r15077;
	cvt.u64.u32 	%rd6167, %r15078;
	// begin inline asm
	mul.lo.u32 %r14785, %r20163, %r20131;
	mul.hi.u32 %r14786, %r20163, %r20131;
	
	// end inline asm
	cvt.u64.u32 	%rd6168, %r14785;
	add.s64 	%rd6169, %rd6138, %rd6167;
	add.s64 	%rd6170, %rd6169, %rd6168;
	and.b64  	%rd6171, %rd6170, 4294967295;
	{ .reg .b32 tmp; mov.b64 {tmp, %r15079}, %rd6170; }
	add.s32 	%r15080, %r14786, %r15079;
	cvt.u64.u32 	%rd6172, %r15080;
	// begin inline asm
	mul.lo.u32 %r14789, %r20163, %r20132;
	mul.hi.u32 %r14790, %r20163, %r20132;
	
	// end inline asm
	cvt.u64.u32 	%rd6173, %r14789;
	add.s64 	%rd6174, %rd6143, %rd6172;
	add.s64 	%rd6175, %rd6174, %rd6173;
	and.b64  	%rd6176, %rd6175, 4294967295;
	{ .reg .b32 tmp; mov.b64 {tmp, %r15081}, %rd6175; }
	add.s32 	%r15082, %r14790, %r15081;
	cvt.u64.u32 	%rd6177, %r15082;
	// begin inline asm
	mul.lo.u32 %r14793, %r20163, %r20133;
	mul.hi.u32 %r14794, %r20163, %r20133;
	
	// end inline asm
	cvt.u64.u32 	%rd6178, %r14793;
	add.s64 	%rd6179, %rd6148, %rd6177;
	add.s64 	%rd6180, %rd6179, %rd6178;
	and.b64  	%rd6181, %rd6180, 4294967295;
	{ .reg .b32 tmp; mov.b64 {tmp, %r15083}, %rd6180; }
	add.s32 	%r15084, %r14794, %r15083;
	cvt.u64.u32 	%rd6182, %r15084;
	// begin inline asm
	mul.lo.u32 %r14797, %r20163, %r20134;
	mul.hi.u32 %r14798, %r20163, %r20134;
	
	// end inline asm
	cvt.u64.u32 	%rd6183, %r14797;
	add.s64 	%rd6184, %rd6153, %rd6182;
	add.s64 	%rd6185, %rd6184, %rd6183;
	and.b64  	%rd6186, %rd6185, 4294967295;
	{ .reg .b32 tmp; mov.b64 {tmp, %r15085}, %rd6185; }
	add.s32 	%r15086, %r14798, %r15085;
	cvt.u64.u32 	%rd6187, %r15086;
	// begin inline asm
	mul.lo.u32 %r14801, %r20163, %r20135;
	mul.hi.u32 %r14802, %r20163, %r20135;
	
	// end inline asm
	cvt.u64.u32 	%rd6188, %r14801;
	add.s64 	%rd6189, %rd6154, %rd6187;
	add.s64 	%rd6190, %rd6189, %rd6188;
	and.b64  	%rd6191, %rd6190, 4294967295;
	{ .reg .b32 tmp; mov.b64 {tmp, %r15087}, %rd6190; }
	add.s32 	%r15088, %r14802, %r15087;
	cvt.u64.u32 	%rd6192, %r15088;
	// begin inline asm
	mul.lo.u32 %r14805, %r20164, %r20128;
	mul.hi.u32 %r14806, %r20164, %r20128;
	
	// end inline asm
	cvt.u64.u32 	%rd6193, %r14805;
	add.s64 	%rd6194, %rd6161, %rd6193;
	{ .reg .b32 tmp; mov.b64 {tmp, %r15089}, %rd6194; }
	add.s32 	%r15090, %r14806, %r15089;
	cvt.u64.u32 	%rd6195, %r15090;
	// begin inline asm
	mul.lo.u32 %r14809, %r20164, %r20129;
	mul.hi.u32 %r14810, %r20164, %r20129;
	
	// end inline asm
	cvt.u64.u32 	%rd6196, %r14809;
	add.s64 	%rd6197, %rd6166, %rd6195;
	add.s64 	%rd6198, %rd6197, %rd6196;
	and.b64  	%rd6199, %rd6198, 4294967295;
	{ .reg .b32 tmp; mov.b64 {tmp, %r15091}, %rd6198; }
	add.s32 	%r15092, %r14810, %r15091;
	cvt.u64.u32 	%rd6200, %r15092;
	// begin inline asm
	mul.lo.u32 %r14813, %r20164, %r20130;
	mul.hi.u32 %r14814, %r20164, %r20130;
	
	// end inline asm
	cvt.u64.u32 	%rd6201, %r14813;
	add.s64 	%rd6202, %rd6171, %rd6200;
	add.s64 	%rd6203, %rd6202, %rd6201;
	and.b64  	%rd6204, %rd6203, 4294967295;
	{ .reg .b32 tmp; mov.b64 {tmp, %r15093}, %rd6203; }
	add.s32 	%r15094, %r14814, %r15093;
	cvt.u64.u32 	%rd6205, %r15094;
	// begin inline asm
	mul.lo.u32 %r14817, %r20164, %r20131;
	mul.hi.u32 %r14818, %r20164, %r20131;
	
	// end inline asm
	cvt.u64.u32 	%rd6206, %r14817;
	add.s64 	%rd6207, %rd6176, %rd6205;
	add.s64 	%rd6208, %rd6207, %rd6206;
	and.b64  	%rd6209, %rd6208, 4294967295;
	{ .reg .b32 tmp; mov.b64 {tmp, %r15095}, %rd6208; }
	add.s32 	%r15096, %r14818, %r15095;
	cvt.u64.u32 	%rd6210, %r15096;
	// begin inline asm
	mul.lo.u32 %r14821, %r20164, %r20132;
	mul.hi.u32 %r14822, %r20164, %r20132;
	
	// end inline asm
	cvt.u64.u32 	%rd6211, %r14821;
	add.s64 	%rd6212, %rd6181, %rd6210;
	add.s64 	%rd6213, %rd6212, %rd6211;
	and.b64  	%rd6214, %rd6213, 4294967295;
	{ .reg .b32 tmp; mov.b64 {tmp, %r15097}, %rd6213; }
	add.s32 	%r15098, %r14822, %r15097;
	cvt.u64.u32 	%rd6215, %r15098;
	// begin inline asm
	mul.lo.u32 %r14825, %r20164, %r20133;
	mul.hi.u32 %r14826, %r20164, %r20133;
	
	// end inline asm
	cvt.u64.u32 	%rd6216, %r14825;
	add.s64 	%rd6217, %rd6186, %rd6215;
	add.s64 	%rd6218, %rd6217, %rd6216;
	and.b64  	%rd6219, %rd6218, 4294967295;
	{ .reg .b32 tmp; mov.b64 {tmp, %r15099}, %rd6218; }
	add.s32 	%r15100, %r14826, %r15099;
	cvt.u64.u32 	%rd6220, %r15100;
	// begin inline asm
	mul.lo.u32 %r14829, %r20164, %r20134;
	mul.hi.u32 %r14830, %r20164, %r20134;
	
	// end inline asm
	cvt.u64.u32 	%rd6221, %r14829;
	add.s64 	%rd6222, %rd6191, %rd6220;
	add.s64 	%rd6223, %rd6222, %rd6221;
	and.b64  	%rd6224, %rd6223, 4294967295;
	{ .reg .b32 tmp; mov.b64 {tmp, %r15101}, %rd6223; }
	add.s32 	%r15102, %r14830, %r15101;
	cvt.u64.u32 	%rd6225, %r15102;
	// begin inline asm
	mul.lo.u32 %r14833, %r20164, %r20135;
	mul.hi.u32 %r14834, %r20164, %r20135;
	
	// end inline asm
	cvt.u64.u32 	%rd6226, %r14833;
	add.s64 	%rd6227, %rd6192, %rd6225;
	add.s64 	%rd6228, %rd6227, %rd6226;
	and.b64  	%rd6229, %rd6228, 4294967295;
	{ .reg .b32 tmp; mov.b64 {tmp, %r15103}, %rd6228; }
	add.s32 	%r15104, %r14834, %r15103;
	cvt.u64.u32 	%rd6230, %r15104;
	// begin inline asm
	mul.lo.u32 %r14837, %r20165, %r20128;
	mul.hi.u32 %r14838, %r20165, %r20128;
	
	// end inline asm
	cvt.u64.u32 	%rd6231, %r14837;
	add.s64 	%rd6232, %rd6199, %rd6231;
	{ .reg .b32 tmp; mov.b64 {tmp, %r15105}, %rd6232; }
	add.s32 	%r15106, %r14838, %r15105;
	cvt.u64.u32 	%rd6233, %r15106;
	// begin inline asm
	mul.lo.u32 %r14841, %r20165, %r20129;
	mul.hi.u32 %r14842, %r20165, %r20129;
	
	// end inline asm
	cvt.u64.u32 	%rd6234, %r14841;
	add.s64 	%rd6235, %rd6204, %rd6233;
	add.s64 	%rd6236, %rd6235, %rd6234;
	and.b64  	%rd6237, %rd6236, 4294967295;
	{ .reg .b32 tmp; mov.b64 {tmp, %r15107}, %rd6236; }
	add.s32 	%r15108, %r14842, %r15107;
	cvt.u64.u32 	%rd6238, %r15108;
	// begin inline asm
	mul.lo.u32 %r14845, %r20165, %r20130;
	mul.hi.u32 %r14846, %r20165, %r20130;
	
	// end inline asm
	cvt.u64.u32 	%rd6239, %r14845;
	add.s64 	%rd6240, %rd6209, %rd6238;
	add.s64 	%rd6241, %rd6240, %rd6239;
	and.b64  	%rd6242, %rd6241, 4294967295;
	{ .reg .b32 tmp; mov.b64 {tmp, %r15109}, %rd6241; }
	add.s32 	%r15110, %r14846, %r15109;
	cvt.u64.u32 	%rd6243, %r15110;
	// begin inline asm
	mul.lo.u32 %r14849, %r20165, %r20131;
	mul.hi.u32 %r14850, %r20165, %r20131;
	
	// end inline asm
	cvt.u64.u32 	%rd6244, %r14849;
	add.s64 	%rd6245, %rd6214, %rd6243;
	add.s64 	%rd6246, %rd6245, %rd6244;
	and.b64  	%rd6247, %rd6246, 4294967295;
	{ .reg .b32 tmp; mov.b64 {tmp, %r15111}, %rd6246; }
	add.s32 	%r15112, %r14850, %r15111;
	cvt.u64.u32 	%rd6248, %r15112;
	// begin inline asm
	mul.lo.u32 %r14853, %r20165, %r20132;
	mul.hi.u32 %r14854, %r20165, %r20132;
	
	// end inline asm
	cvt.u64.u32 	%rd6249, %r14853;
	add.s64 	%rd6250, %rd6219, %rd6248;
	add.s64 	%rd6251, %rd6250, %rd6249;
	and.b64  	%rd6252, %rd6251, 4294967295;
	{ .reg .b32 tmp; mov.b64 {tmp, %r15113}, %rd6251; }
	add.s32 	%r15114, %r14854, %r15113;
	cvt.u64.u32 	%rd6253, %r15114;
	// begin inline asm
	mul.lo.u32 %r14857, %r20165, %r20133;
	mul.hi.u32 %r14858, %r20165, %r20133;
	
	// end inline asm
	cvt.u64.u32 	%rd6254, %r14857;
	add.s64 	%rd6255, %rd6224, %rd6253;
	add.s64 	%rd6256, %rd6255, %rd6254;
	and.b64  	%rd6257, %rd6256, 4294967295;
	{ .reg .b32 tmp; mov.b64 {tmp, %r15115}, %rd6256; }
	add.s32 	%r15116, %r14858, %r15115;
	cvt.u64.u32 	%rd6258, %r15116;
	// begin inline asm
	mul.lo.u32 %r14861, %r20165, %r20134;
	mul.hi.u32 %r14862, %r20165, %r20134;
	
	// end inline asm
	cvt.u64.u32 	%rd6259, %r14861;
	add.s64 	%rd6260, %rd6229, %rd6258;
	add.s64 	%rd6261, %rd6260, %rd6259;
	and.b64  	%rd6262, %rd6261, 4294967295;
	{ .reg .b32 tmp; mov.b64 {tmp, %r15117}, %rd6261; }
	add.s32 	%r15118, %r14862, %r15117;
	cvt.u64.u32 	%rd6263, %r15118;
	// begin inline asm
	mul.lo.u32 %r14865, %r20165, %r20135;
	mul.hi.u32 %r14866, %r20165, %r20135;
	
	// end inline asm
	cvt.u64.u32 	%rd6264, %r14865;
	add.s64 	%rd6265, %rd6230, %rd6263;
	add.s64 	%rd6266, %rd6265, %rd6264;
	and.b64  	%rd6267, %rd6266, 4294967295;
	{ .reg .b32 tmp; mov.b64 {tmp, %r15119}, %rd6266; }
	add.s32 	%r15120, %r14866, %r15119;
	cvt.u64.u32 	%rd6268, %r15120;
	// begin inline asm
	mul.lo.u32 %r14869, %r20166, %r20128;
	mul.hi.u32 %r14870, %r20166, %r20128;
	
	// end inline asm
	cvt.u64.u32 	%rd6269, %r14869;
	add.s64 	%rd6270, %rd6237, %rd6269;
	{ .reg .b32 tmp; mov.b64 {tmp, %r15121}, %rd6270; }
	add.s32 	%r15122, %r14870, %r15121;
	cvt.u64.u32 	%rd6271, %r15122;
	// begin inline asm
	mul.lo.u32 %r14873, %r20166, %r20129;
	mul.hi.u32 %r14874, %r20166, %r20129;
	
	// end inline asm
	cvt.u64.u32 	%rd6272, %r14873;
	add.s64 	%rd6273, %rd6242, %rd6271;
	add.s64 	%rd6274, %rd6273, %rd6272;
	and.b64  	%rd6275, %rd6274, 4294967295;
	{ .reg .b32 tmp; mov.b64 {tmp, %r15123}, %rd6274; }
	add.s32 	%r15124, %r14874, %r15123;
	cvt.u64.u32 	%rd6276, %r15124;
	// begin inline asm
	mul.lo.u32 %r14877, %r20166, %r20130;
	mul.hi.u32 %r14878, %r20166, %r20130;
	
	// end inline asm
	cvt.u64.u32 	%rd6277, %r14877;
	add.s64 	%rd6278, %rd6247, %rd6276;
	add.s64 	%rd6279, %rd6278, %rd6277;
	and.b64  	%rd6280, %rd6279, 4294967295;
	{ .reg .b32 tmp; mov.b64 {tmp, %r15125}, %rd6279; }
	add.s32 	%r15126, %r14878, %r15125;
	cvt.u64.u32 	%rd6281, %r15126;
	// begin inline asm
	mul.lo.u32 %r14881, %r20166, %r20131;
	mul.hi.u32 %r14882, %r20166, %r20131;
	
	// end inline asm
	cvt.u64.u32 	%rd6282, %r14881;
	add.s64 	%rd6283, %rd6252, %rd6281;
	add.s64 	%rd6284, %rd6283, %rd6282;
	and.b64  	%rd6285, %rd6284, 4294967295;
	{ .reg .b32 tmp; mov.b64 {tmp, %r15127}, %rd6284; }
	add.s32 	%r15128, %r14882, %r15127;
	cvt.u64.u32 	%rd6286, %r15128;
	// begin inline asm
	mul.lo.u32 %r14885, %r20166, %r20132;
	mul.hi.u32 %r14886, %r20166, %r20132;
	
	// end inline asm
	cvt.u64.u32 	%rd6287, %r14885;
	add.s64 	%rd6288, %rd6257, %rd6286;
	add.s64 	%rd6289, %rd6288, %rd6287;
	and.b64  	%rd6290, %rd6289, 4294967295;
	{ .reg .b32 tmp; mov.b64 {tmp, %r15129}, %rd6289; }
	add.s32 	%r15130, %r14886, %r15129;
	cvt.u64.u32 	%rd6291, %r15130;
	// begin inline asm
	mul.lo.u32 %r14889, %r20166, %r20133;
	mul.hi.u32 %r14890, %r20166, %r20133;
	
	// end inline asm
	cvt.u64.u32 	%rd6292, %r14889;
	add.s64 	%rd6293, %rd6262, %rd6291;
	add.s64 	%rd6294, %rd6293, %rd6292;
	and.b64  	%rd6295, %rd6294, 4294967295;
	{ .reg .b32 tmp; mov.b64 {tmp, %r15131}, %rd6294; }
	add.s32 	%r15132, %r14890, %r15131;
	cvt.u64.u32 	%rd6296, %r15132;
	// begin inline asm
	mul.lo.u32 %r14893, %r20166, %r20134;
	mul.hi.u32 %r14894, %r20166, %r20134;
	
	// end inline asm
	cvt.u64.u32 	%rd6297, %r14893;
	add.s64 	%rd6298, %rd6267, %rd6296;
	add.s64 	%rd6299, %rd6298, %rd6297;
	and.b64  	%rd6300, %rd6299, 4294967295;
	{ .reg .b32 tmp; mov.b64 {tmp, %r15133}, %rd6299; }
	add.s32 	%r15134, %r14894, %r15133;
	cvt.u64.u32 	%rd6301, %r15134;
	// begin inline asm
	mul.lo.u32 %r14897, %r20166, %r20135;
	mul.hi.u32 %r14898, %r20166, %r20135;
	
	// end inline asm
	cvt.u64.u32 	%rd6302, %r14897;
	add.s64 	%rd6303, %rd6268, %rd6301;
	add.s64 	%rd6304, %rd6303, %rd6302;
	and.b64  	%rd6305, %rd6304, 4294967295;
	{ .reg .b32 tmp; mov.b64 {tmp, %r15135}, %rd6304; }
	add.s32 	%r15136, %r14898, %r15135;
	cvt.u64.u32 	%rd6306, %r15136;
	// begin inline asm
	mul.lo.u32 %r14901, %r20167, %r20128;
	mul.hi.u32 %r14902, %r20167, %r20128;
	
	// end inline asm
	cvt.u64.u32 	%rd6307, %r14901;
	add.s64 	%rd6308, %rd6275, %rd6307;
	{ .reg .b32 tmp; mov.b64 {tmp, %r15137}, %rd6308; }
	add.s32 	%r15138, %r14902, %r15137;
	cvt.u64.u32 	%rd6309, %r15138;
	// begin inline asm
	mul.lo.u32 %r14905, %r20167, %r20129;
	mul.hi.u32 %r14906, %r20167, %r20129;
	
	// end inline asm
	cvt.u64.u32 	%rd6310, %r14905;
	add.s64 	%rd6311, %rd6280, %rd6309;
	add.s64 	%rd6312, %rd6311, %rd6310;
	{ .reg .b32 tmp; mov.b64 {tmp, %r15139}, %rd6312; }
	add.s32 	%r15140, %r14906, %r15139;
	cvt.u64.u32 	%rd6313, %r15140;
	// begin inline asm
	mul.lo.u32 %r14909, %r20167, %r20130;
	mul.hi.u32 %r14910, %r20167, %r20130;
	
	// end inline asm
	cvt.u64.u32 	%rd6314, %r14909;
	add.s64 	%rd6315, %rd6285, %rd6313;
	add.s64 	%rd6316, %rd6315, %rd6314;
	{ .reg .b32 tmp; mov.b64 {tmp, %r15141}, %rd6316; }
	add.s32 	%r15142, %r14910, %r15141;
	cvt.u64.u32 	%rd6317, %r15142;
	// begin inline asm
	mul.lo.u32 %r14913, %r20167, %r20131;
	mul.hi.u32 %r14914, %r20167, %r20131;
	
	// end inline asm
	cvt.u64.u32 	%rd6318, %r14913;
	add.s64 	%rd6319, %rd6290, %rd6317;
	add.s64 	%rd6320, %rd6319, %rd6318;
	{ .reg .b32 tmp; mov.b64 {tmp, %r15143}, %rd6320; }
	add.s32 	%r15144, %r14914, %r15143;
	cvt.u64.u32 	%rd6321, %r15144;
	// begin inline asm
	mul.lo.u32 %r14917, %r20167, %r20132;
	mul.hi.u32 %r14918, %r20167, %r20132;
	
	// end inline asm
	cvt.u64.u32 	%rd6322, %r14917;
	add.s64 	%rd6323, %rd6295, %rd6321;
	add.s64 	%rd6324, %rd6323, %rd6322;
	{ .reg .b32 tmp; mov.b64 {tmp, %r15145}, %rd6324; }
	add.s32 	%r15146, %r14918, %r15145;
	cvt.u64.u32 	%rd6325, %r15146;
	// begin inline asm
	mul.lo.u32 %r14921, %r20167, %r20133;
	mul.hi.u32 %r14922, %r20167, %r20133;
	
	// end inline asm
	cvt.u64.u32 	%rd6326, %r14921;
	add.s64 	%rd6327, %rd6300, %rd6325;
	add.s64 	%rd6328, %rd6327, %rd6326;
	{ .reg .b32 tmp; mov.b64 {tmp, %r15147}, %rd6328; }
	add.s32 	%r15148, %r14922, %r15147;
	cvt.u64.u32 	%rd6329, %r15148;
	// begin inline asm
	mul.lo.u32 %r14925, %r20167, %r20134;
	mul.hi.u32 %r14926, %r20167, %r20134;
	
	// end inline asm
	cvt.u64.u32 	%rd6330, %r14925;
	add.s64 	%rd6331, %rd6305, %rd6329;
	add.s64 	%rd6332, %rd6331, %rd6330;
	{ .reg .b32 tmp; mov.b64 {tmp, %r15149}, %rd6332; }
	add.s32 	%r15150, %r14926, %r15149;
	cvt.u64.u32 	%rd6333, %r15150;
	// begin inline asm
	mul.lo.u32 %r14929, %r20167, %r20135;
	mul.hi.u32 %r14930, %r20167, %r20135;
	
	// end inline asm
	cvt.u64.u32 	%rd6334, %r14929;
	add.s64 	%rd6335, %rd6306, %rd6333;
	add.s64 	%rd6336, %rd6335, %rd6334;
	{ .reg .b32 tmp; mov.b64 {tmp, %r15151}, %rd6336; }
	add.s32 	%r15017, %r14930, %r15151;
	cvt.u32.u64 	%r20185, %rd6080;
	cvt.u32.u64 	%r20186, %rd6118;
	cvt.u32.u64 	%r20187, %rd6156;
	cvt.u32.u64 	%r20188, %rd6194;
	cvt.u32.u64 	%r20189, %rd6232;
	cvt.u32.u64 	%r20190, %rd6270;
	cvt.u32.u64 	%r20191, %rd6308;
	cvt.u32.u64 	%r15010, %rd6312;
	cvt.u32.u64 	%r15011, %rd6316;
	cvt.u32.u64 	%r15012, %rd6320;
	cvt.u32.u64 	%r15013, %rd6324;
	cvt.u32.u64 	%r15014, %rd6328;
	cvt.u32.u64 	%r15015, %rd6332;
	cvt.u32.u64 	%r15016, %rd6336;
	mov.b32 	%r14971, 977;
	mov.b32 	%r15009, 0;
	// begin inline asm
	mad.lo.cc.u32 %r14933, %r15010, %r14971, %r15009;
	madc.hi.u32 %r14934, %r15010, %r14971, 0;
	
	// end inline asm
	// begin inline asm
	mad.lo.cc.u32 %r14938, %r15011, %r14971, %r14934;
	madc.hi.u32 %r14939, %r15011, %r14971, 0;
	
	// end inline asm
	// begin inline asm
	mad.lo.cc.u32 %r14943, %r15012, %r14971, %r14939;
	madc.hi.u32 %r14944, %r15012, %r14971, 0;
	
	// end inline asm
	// begin inline asm
	mad.lo.cc.u32 %r14948, %r15013, %r14971, %r14944;
	madc.hi.u32 %r14949, %r15013, %r14971, 0;
	
	// end inline asm
	// begin inline asm
	mad.lo.cc.u32 %r14953, %r15014, %r14971, %r14949;
	madc.hi.u32 %r14954, %r15014, %r14971, 0;
	
	// end inline asm
	// begin inline asm
	mad.lo.cc.u32 %r14958, %r15015, %r14971, %r14954;
	madc.hi.u32 %r14959, %r15015, %r14971, 0;
	
	// end inline asm
	// begin inline asm
	mad.lo.cc.u32 %r14963, %r15016, %r14971, %r14959;
	madc.hi.u32 %r14964, %r15016, %r14971, 0;
	
	// end inline asm
	// begin inline asm
	mad.lo.cc.u32 %r14968, %r15017, %r14971, %r14964;
	madc.hi.u32 %r14969, %r15017, %r14971, 0;
	
	// end inline asm
	mov.u32 	%r15008, %r15009;
	// begin inline asm
	add.cc.u32 %r20184, %r20184, %r14933;
	addc.cc.u32 %r20185, %r20185, %r14938;
	addc.cc.u32 %r20186, %r20186, %r14943;
	addc.cc.u32 %r20187, %r20187, %r14948;
	addc.cc.u32 %r20188, %r20188, %r14953;
	addc.cc.u32 %r20189, %r20189, %r14958;
	addc.cc.u32 %r20190, %r20190, %r14963;
	addc.cc.u32 %r20191, %r20191, %r14968;
	addc.u32 %r15008, %r15008, %r14969;
	
	// end inline asm
	// begin inline asm
	add.cc.u32 %r20184, %r20184, %r15009;
	addc.cc.u32 %r20185, %r20185, %r15010;
	addc.cc.u32 %r20186, %r20186, %r15011;
	addc.cc.u32 %r20187, %r20187, %r15012;
	addc.cc.u32 %r20188, %r20188, %r15013;
	addc.cc.u32 %r20189, %r20189, %r15014;
	addc.cc.u32 %r20190, %r20190, %r15015;
	addc.cc.u32 %r20191, %r20191, %r15016;
	addc.u32 %r15008, %r15008, %r15017;
	
	// end inline asm
	setp.eq.s32 	%p919, %r15008, 0;
	mov.pred 	%p1284, 0;
	@%p919 bra 	$L__BB0_776;
	mov.b32 	%r15155, 977;
	// begin inline asm
	mul.lo.u32 %r15156, %r15008, %r15155;
	mul.hi.u32 %r15157, %r15008, %r15155;
	
	// end inline asm
	mov.b32 	%r15191, 0;
	mov.u32 	%r15158, %r15191;
	mov.u32 	%r15159, %r15191;
	mov.u32 	%r15160, %r15191;
	mov.u32 	%r15161, %r15191;
	mov.u32 	%r15162, %r15191;
	mov.u32 	%r15163, %r15191;
	mov.u32 	%r15164, %r15191;
	// begin inline asm
	add.cc.u32 %r15156, %r15156, %r15164;
	addc.cc.u32 %r15157, %r15157, %r15008;
	addc.cc.u32 %r15158, %r15158, %r15164;
	addc.cc.u32 %r15159, %r15159, %r15164;
	addc.cc.u32 %r15160, %r15160, %r15164;
	addc.cc.u32 %r15161, %r15161, %r15164;
	addc.cc.u32 %r15162, %r15162, %r15164;
	addc.cc.u32 %r15163, %r15163, %r15164;
	addc.u32 %r15164, %r15164, %r15164;
	
	// end inline asm
	// begin inline asm
	add.cc.u32 %r20184, %r20184, %r15156;
	addc.cc.u32 %r20185, %r20185, %r15157;
	addc.cc.u32 %r20186, %r20186, %r15158;
	addc.cc.u32 %r20187, %r20187, %r15159;
	addc.cc.u32 %r20188, %r20188, %r15160;
	addc.cc.u32 %r20189, %r20189, %r15161;
	addc.cc.u32 %r20190, %r20190, %r15162;
	addc.cc.u32 %r20191, %r20191, %r15163;
	addc.u32 %r15191, %r15191, %r15164;
	
	// end inline asm
	setp.ne.s32 	%p1284, %r15191, 0;
$L__BB0_776:
	ld.const.u32 	%r1442, [const_p+4];
	ld.const.u32 	%r1443, [const_p+20];
	ld.const.u32 	%r1444, [const_p+24];
	ld.const.u32 	%r1445, [const_p+8];
	ld.const.u32 	%r1446, [const_p+16];
	ld.const.u32 	%r1447, [const_p+12];
	ld.const.u32 	%r1448, [const_p];
	ld.const.u32 	%r15210, [const_p+28];
	setp.gt.u32 	%p920, %r20191, %r15210;
	or.pred  	%p921, %p1284, %p920;
	@%p921 bra 	$L__BB0_790;
	setp.lt.u32 	%p922, %r20191, %r15210;
	@%p922 bra 	$L__BB0_791;
	setp.gt.u32 	%p923, %r20190, %r1444;
	@%p923 bra 	$L__BB0_790;
	setp.lt.u32 	%p924, %r20190, %r1444;
	@%p924 bra 	$L__BB0_791;
	setp.gt.u32 	%p925, %r20189, %r1443;
	@%p925 bra 	$L__BB0_790;
	setp.lt.u32 	%p926, %r20189, %r1443;
	@%p926 bra 	$L__BB0_791;
	setp.gt.u32 	%p927, %r20188, %r1446;
	@%p927 bra 	$L__BB0_790;
	setp.lt.u32 	%p928, %r20188, %r1446;
	@%p928 bra 	$L__BB0_791;
	setp.gt.u32 	%p929, %r20187, %r1447;
	@%p929 bra 	$L__BB0_790;
	setp.lt.u32 	%p930, %r20187, %r1447;
	@%p930 bra 	$L__BB0_791;
	setp.gt.u32 	%p931, %r20186, %r1445;
	@%p931 bra 	$L__BB0_790;
	setp.lt.u32 	%p932, %r20186, %r1445;
	@%p932 bra 	$L__BB0_791;
	setp.gt.u32 	%p933, %r20185, %r1442;
	@%p933 bra 	$L__BB0_790;
	setp.lt.u32 	%p934, %r20185, %r1442;
	setp.lt.u32 	%p935, %r20184, %r1448;
	or.pred  	%p936, %p934, %p935;
	@%p936 bra 	$L__BB0_791;
$L__BB0_790:
	// begin inline asm
	sub.cc.u32 %r20184, %r20184, %r1448;
	subc.cc.u32 %r20185, %r20185, %r1442;
	subc.cc.u32 %r20186, %r20186, %r1445;
	subc.cc.u32 %r20187, %r20187, %r1447;
	subc.cc.u32 %r20188, %r20188, %r1446;
	subc.cc.u32 %r20189, %r20189, %r1443;
	subc.cc.u32 %r20190, %r20190, %r1444;
	subc.u32 %r20191, %r20191, %r15210;
	
	// end inline asm
$L__BB0_791:
	setp.gt.u32 	%p937, %r20191, %r15210;
	@%p937 bra 	$L__BB0_804;
	bra.uni 	$L__BB0_805;
$L__BB0_792:
	setp.gt.u32 	%p939, %r20190, %r1444;
	@%p939 bra 	$L__BB0_804;
	setp.lt.u32 	%p940, %r20190, %r1444;
	@%p940 bra 	$L__BB0_806;
	setp.gt.u32 	%p941, %r20189, %r1443;
	@%p941 bra 	$L__BB0_804;
	setp.lt.u32 	%p942, %r20189, %r1443;
	@%p942 bra 	$L__BB0_806;
	setp.gt.u32 	%p943, %r20188, %r1446;
	@%p943 bra 	$L__BB0_804;
	setp.lt.u32 	%p944, %r20188, %r1446;
	@%p944 bra 	$L__BB0_806;
	setp.gt.u32 	%p945, %r20187, %r1447;
	@%p945 bra 	$L__BB0_804;
	setp.lt.u32 	%p946, %r20187, %r1447;
	@%p946 bra 	$L__BB0_806;
	setp.gt.u32 	%p947, %r20186, %r1445;
	@%p947 bra 	$L__BB0_804;
	setp.lt.u32 	%p948, %r20186, %r1445;
	@%p948 bra 	$L__BB0_806;
	setp.gt.u32 	%p949, %r20185, %r1442;
	@%p949 bra 	$L__BB0_804;
	setp.lt.u32 	%p950, %r20185, %r1442;
	setp.lt.u32 	%p951, %r20184, %r1448;
	or.pred  	%p952, %p950, %p951;
	@%p952 bra 	$L__BB0_806;
$L__BB0_804:
	// begin inline asm
	sub.cc.u32 %r20184, %r20184, %r1448;
	subc.cc.u32 %r20185, %r20185, %r1442;
	subc.cc.u32 %r20186, %r20186, %r1445;
	subc.cc.u32 %r20187, %r20187, %r1447;
	subc.cc.u32 %r20188, %r20188, %r1446;
	subc.cc.u32 %r20189, %r20189, %r1443;
	subc.cc.u32 %r20190, %r20190, %r1444;
	subc.u32 %r20191, %r20191, %r15210;
	
	// end inline asm
	bra.uni 	$L__BB0_806;
$L__BB0_805:
	setp.lt.u32 	%p938, %r20191, %r15210;
	@%p938 bra 	$L__BB0_806;
	bra.uni 	$L__BB0_792;
$L__BB0_806:
	// begin inline asm
	mul.lo.u32 %r20208, %r19693, %r20160;
	mul.hi.u32 %r15260, %r19693, %r20160;
	
	// end inline asm
	cvt.u64.u32 	%rd6337, %r15260;
	// begin inline asm
	mul.lo.u32 %r15263, %r19693, %r20161;
	mul.hi.u32 %r15264, %r19693, %r20161;
	
	// end inline asm
	cvt.u64.u32 	%rd6338, %r15263;
	add.s64 	%rd6339, %rd6337, %rd6338;
	and.b64  	%rd6340, %rd6339, 4294967295;
	{ .reg .b32 tmp; mov.b64 {tmp, %r15609}, %rd6339; }
	add.s32 	%r15610, %r15264, %r15609;
	cvt.u64.u32 	%rd6341, %r15610;
	// begin inline asm
	mul.lo.u32 %r15267, %r19693, %r20162;
	mul.hi.u32 %r15268, %r19693, %r20162;
	
	// end inline asm
	cvt.u64.u32 	%rd6342, %r15267;
	add.s64 	%rd6343, %rd6341, %rd6342;
	and.b64  	%rd6344, %rd6343, 4294967295;
	{ .reg .b32 tmp; mov.b64 {tmp, %r15611}, %rd6343; }
	add.s32 	%r15612, %r15268, %r15611;
	cvt.u64.u32 	%rd6345, %r15612;
	// begin inline asm
	mul.lo.u32 %r15271, %r19693, %r20163;
	mul.hi.u32 %r15272, %r19693, %r20163;
	
	// end inline asm
	cvt.u64.u32 	%rd6346, %r15271;
	add.s64 	%rd6347, %rd6345, %rd6346;
	and.b64  	%rd6348, %rd6347, 4294967295;
	{ .reg .b32 tmp; mov.b64 {tmp, %r15613}, %rd6347; }
	add.s32 	%r15614, %r15272, %r15613;
	cvt.u64.u32 	%rd6349, %r15614;
	// begin inline asm
	mul.lo.u32 %r15275, %r19693, %r20164;
	mul.hi.u32 %r15276, %r19693, %r20164;
	
	// end inline asm
	cvt.u64.u32 	%rd6350, %r15275;
	add.s64 	%rd6351, %rd6349, %rd6350;
	and.b64  	%rd6352, %rd6351, 4294967295;
	{ .reg .b32 tmp; mov.b64 {tmp, %r15615}, %rd6351; }
	add.s32 	%r15616, %r15276, %r15615;
	cvt.u64.u32 	%rd6353, %r15616;
	// begin inline asm
	mul.lo.u32 %r15279, %r19693, %r20165;
	mul.hi.u32 %r15280, %r19693, %r20165;
	
	// end inline asm
	cvt.u64.u32 	%rd6354, %r15279;
	add.s64 	%rd6355, %rd6353, %rd6354;
	and.b64  	%rd6356, %rd6355, 4294967295;
	{ .reg .b32 tmp; mov.b64 {tmp, %r15617}, %rd6355; }
	add.s32 	%r15618, %r15280, %r15617;
	cvt.u64.u32 	%rd6357, %r15618;
	// begin inline asm
	mul.lo.u32 %r15283, %r19693, %r20166;
	mul.hi.u32 %r15284, %r19693, %r20166;
	
	// end inline asm
	cvt.u64.u32 	%rd6358, %r15283;
	add.s64 	%rd6359, %rd6357, %rd6358;
	and.b64  	%rd6360, %rd6359, 4294967295;
	{ .reg .b32 tmp; mov.b64 {tmp, %r15619}, %rd6359; }
	add.s32 	%r15620, %r15284, %r15619;
	cvt.u64.u32 	%rd6361, %r15620;
	// begin inline asm
	mul.lo.u32 %r15287, %r19693, %r20167;
	mul.hi.u32 %r15288, %r19693, %r20167;
	
	// end inline asm
	cvt.u64.u32 	%rd6362, %r15287;
	add.s64 	%rd6363, %rd6361, %rd6362;
	and.b64  	%rd6364, %rd6363, 4294967295;
	{ .reg .b32 tmp; mov.b64 {tmp, %r15621}, %rd6363; }
	add.s32 	%r15622, %r15288, %r15621;
	cvt.u64.u32 	%rd6365, %r15622;
	// begin inline asm
	mul.lo.u32 %r15291, %r19692, %r20160;
	mul.hi.u32 %r15292, %r19692, %r20160;
	
	// end inline asm
	cvt.u64.u32 	%rd6366, %r15291;
	add.s64 	%rd6367, %rd6340, %rd6366;
	{ .reg .b32 tmp; mov.b64 {tmp, %r15623}, %rd6367; }
	add.s32 	%r15624, %r15292, %r15623;
	cvt.u64.u32 	%rd6368, %r15624;
	// begin inline asm
	mul.lo.u32 %r15295, %r19692, %r20161;
	mul.hi.u32 %r15296, %r19692, %r20161;
	
	// end inline asm
	cvt.u64.u32 	%rd6369, %r15295;
	add.s64 	%rd6370, %rd6344, %rd6368;
	add.s64 	%rd6371, %rd6370, %rd6369;
	and.b64  	%rd6372, %rd6371, 4294967295;
	{ .reg .b32 tmp; mov.b64 {tmp, %r15625}, %rd6371; }
	add.s32 	%r15626, %r15296, %r15625;
	cvt.u64.u32 	%rd6373, %r15626;
	// begin inline asm
	mul.lo.u32 %r15299, %r19692, %r20162;
	mul.hi.u32 %r15300, %r19692, %r20162;
	
	// end inline asm
	cvt.u64.u32 	%rd6374, %r15299;
	add.s64 	%rd6375, %rd6348, %rd6373;
	add.s64 	%rd6376, %rd6375, %rd6374;
	and.b64  	%rd6377, %rd6376, 4294967295;
	{ .reg .b32 tmp; mov.b64 {tmp, %r15627}, %rd6376; }
	add.s32 	%r15628, %r15300, %r15627;
	cvt.u64.u32 	%rd6378, %r15628;
	// begin inline asm
	mul.lo.u32 %r15303, %r19692, %r20163;
	mul.hi.u32 %r15304, %r19692, %r20163;
	
	// end inline asm
	cvt.u64.u32 	%rd6379, %r15303;
	add.s64 	%rd6380, %rd6352, %rd6378;
	add.s64 	%rd6381, %rd6380, %rd6379;
	and.b64  	%rd6382, %rd6381, 4294967295;
	{ .reg .b32 tmp; mov.b64 {tmp, %r15629}, %rd6381; }
	add.s32 	%r15630, %r15304, %r15629;
	cvt.u64.u32 	%rd6383, %r15630;
	// begin inline asm
	mul.lo.u32 %r15307, %r19692, %r20164;
	mul.hi.u32 %r15308, %r19692, %r20164;
	
	// end inline asm
	cvt.u64.u32 	%rd6384, %r15307;
	add.s64 	%rd6385, %rd6356, %rd6383;
	add.s64 	%rd6386, %rd6385, %rd6384;
	and.b64  	%rd6387, %rd6386, 4294967295;
	{ .reg .b32 tmp; mov.b64 {tmp, %r15631}, %rd6386; }
	add.s32 	%r15632, %r15308, %r15631;
	cvt.u64.u32 	%rd6388, %r15632;
	// begin inline asm
	mul.lo.u32 %r15311, %r19692, %r20165;
	mul.hi.u32 %r15312, %r19692, %r20165;
	
	// end inline asm
	cvt.u64.u32 	%rd6389, %r15311;
	add.s64 	%rd6390, %rd6360, %rd6388;
	add.s64 	%rd6391, %rd6390, %rd6389;
	and.b64  	%rd6392, %rd6391, 4294967295;
	{ .reg .b32 tmp; mov.b64 {tmp, %r15633}, %rd6391; }
	add.s32 	%r15634, %r15312, %r15633;
	cvt.u64.u32 	%rd6393, %r15634;
	// begin inline asm
	mul.lo.u32 %r15315, %r19692, %r20166;
	mul.hi.u32 %r15316, %r19692, %r20166;
	
	// end inline asm
	cvt.u64.u32 	%rd6394, %r15315;
	add.s64 	%rd6395, %rd6364, %rd6393;
	add.s64 	%rd6396, %rd6395, %rd6394;
	and.b64  	%rd6397, %rd6396, 4294967295;
	{ .reg .b32 tmp; mov.b64 {tmp, %r15635}, %rd6396; }
	add.s32 	%r15636, %r15316, %r15635;
	cvt.u64.u32 	%rd6398, %r15636;
	// begin inline asm
	mul.lo.u32 %r15319, %r19692, %r20167;
	mul.hi.u32 %r15320, %r19692, %r20167;
	
	// end inline asm
	cvt.u64.u32 	%rd6399, %r15319;
	add.s64 	%rd6400, %rd6365, %rd6398;
	add.s64 	%rd6401, %rd6400, %rd6399;
	and.b64  	%rd6402, %rd6401, 4294967295;
	{ .reg .b32 tmp; mov.b64 {tmp, %r15637}, %rd6401; }
	add.s32 	%r15638, %r15320, %r15637;
	cvt.u64.u32 	%rd6403, %r15638;
	// begin inline asm
	mul.lo.u32 %r15323, %r19691, %r20160;
	mul.hi.u32 %r15324, %r19691, %r20160;
	
	// end inline asm
	cvt.u64.u32 	%rd6404, %r15323;
	add.s64 	%rd6405, %rd6372, %rd6404;
	{ .reg .b32 tmp; mov.b64 {tmp, %r15639}, %rd6405; }
	add.s32 	%r15640, %r15324, %r15639;
	cvt.u64.u32 	%rd6406, %r15640;
	// begin inline asm
	mul.lo.u32 %r15327, %r19691, %r20161;
	mul.hi.u32 %r15328, %r19691, %r20161;
	
	// end inline asm
	cvt.u64.u32 	%rd6407, %r15327;
	add.s64 	%rd6408, %rd6377, %rd6406;
	add.s64 	%rd6409, %rd6408, %rd6407;
	and.b64  	%rd6410, %rd6409, 4294967295;
	{ .reg .b32 tmp; mov.b64 {tmp, %r15641}, %rd6409; }
	add.s32 	%r15642, %r15328, %r15641;
	cvt.u64.u32 	%rd6411, %r15642;
	// begin inline asm
	mul.lo.u32 %r15331, %r19691, %r20162;
	mul.hi.u32 %r15332, %r19691, %r20162;
	
	// end inline asm
	cvt.u64.u32 	%rd6412, %r15331;
	add.s64 	%rd6413, %rd6382, %rd6411;
	add.s64 	%rd6414, %rd6413, %rd6412;
	and.b64  	%rd6415, %rd6414, 4294967295;
	{ .reg .b32 tmp; mov.b64 {tmp, %r15643}, %rd6414; }
	add.s32 	%r15644, %r15332, %r15643;
	cvt.u64.u32 	%rd6416, %r15644;
	// begin inline asm
	mul.lo.u32 %r15335, %r19691, %r20163;
	mul.hi.u32 %r15336, %r19691, %r20163;
	
	// end inline asm
	cvt.u64.u32 	%rd6417, %r15335;
	add.s64 	%rd6418, %rd6387, %rd6416;
	add.s64 	%rd6419, %rd6418, %rd6417;
	and.b64  	%rd6420, %rd6419, 4294967295;
	{ .reg .b32 tmp; mov.b64 {tmp, %r15645}, %rd6419; }
	add.s32 	%r15646, %r15336, %r15645;
	cvt.u64.u32 	%rd6421, %r15646;
	// begin inline asm
	mul.lo.u32 %r15339, %r19691, %r20164;
	mul.hi.u32 %r15340, %r19691, %r20164;
	
	// end inline asm
	cvt.u64.u32 	%rd6422, %r15339;
	add.s64 	%rd6423, %rd6392, %rd6421;
	add.s64 	%rd6424, %rd6423, %rd6422;
	and.b64  	%rd6425, %rd6424, 4294967295;
	{ .reg .b32 tmp; mov.b64 {tmp, %r15647}, %rd6424; }
	add.s32 	%r15648, %r15340, %r15647;
	cvt.u64.u32 	%rd6426, %r15648;
	// begin inline asm
	mul.lo.u32 %r15343, %r19691, %r20165;
	mul.hi.u32 %r15344, %r19691, %r20165;
	
	// end inline asm
	cvt.u64.u32 	%rd6427, %r15343;
	add.s64 	%rd6428, %rd6397, %rd6426;
	add.s64 	%rd6429, %rd6428, %rd6427;
	and.b64  	%rd6430, %rd6429, 4294967295;
	{ .reg .b32 tmp; mov.b64 {tmp, %r15649}, %rd6429; }
	add.s32 	%r15650, %r15344, %r15649;
	cvt.u64.u32 	%rd6431, %r15650;
	// begin inline asm
	mul.lo.u32 %r15347, %r19691, %r20166;
	mul.hi.u32 %r15348, %r19691, %r20166;
	
	// end inline asm
	cvt.u64.u32 	%rd6432, %r15347;
	add.s64 	%rd6433, %rd6402, %rd6431;
	add.s64 	%rd6434, %rd6433, %rd6432;
	and.b64  	%rd6435, %rd6434, 4294967295;
	{ .reg .b32 tmp; mov.b64 {tmp, %r15651}, %rd6434; }
	add.s32 	%r15652, %r15348, %r15651;
	cvt.u64.u32 	%rd6436, %r15652;
	// begin inline asm
	mul.lo.u32 %r15351, %r19691, %r20167;
	mul.hi.u32 %r15352, %r19691, %r20167;
	
	// end inline asm
	cvt.u64.u32 	%rd6437, %r15351;
	add.s64 	%rd6438, %rd6403, %rd6436;
	add.s64 	%rd6439, %rd6438, %rd6437;
	and.b64  	%rd6440, %rd6439, 4294967295;
	{ .reg .b32 tmp; mov.b64 {tmp, %r15653}, %rd6439; }
	add.s32 	%r15654, %r15352, %r15653;
	cvt.u64.u32 	%rd6441, %r15654;
	// begin inline asm
	mul.lo.u32 %r15355, %r19690, %r20160;
	mul.hi.u32 %r15356, %r19690, %r20160;
	
	// end inline asm
	cvt.u64.u32 	%rd6442, %r15355;
	add.s64 	%rd6443, %rd6410, %rd6442;
	{ .reg .b32 tmp; mov.b64 {tmp, %r15655}, %rd6443; }
	add.s32 	%r15656, %r15356, %r15655;
	cvt.u64.u32 	%rd6444, %r15656;
	// begin inline asm
	mul.lo.u32 %r15359, %r19690, %r20161;
	mul.hi.u32 %r15360, %r19690, %r20161;
	
	// end inline asm
	cvt.u64.u32 	%rd6445, %r15359;
	add.s64 	%rd6446, %rd6415, %rd6444;
	add.s64 	%rd6447, %rd6446, %rd6445;
	and.b64  	%rd6448, %rd6447, 4294967295;
	{ .reg .b32 tmp; mov.b64 {tmp, %r15657}, %rd6447; }
	add.s32 	%r15658, %r15360, %r15657;
	cvt.u64.u32 	%rd6449, %r15658;
	// begin inline asm
	mul.lo.u32 %r15363, %r19690, %r20162;
	mul.hi.u32 %r15364, %r19690, %r20162;
	
	// end inline asm
	cvt.u64.u32 	%rd6450, %r15363;
	add.s64 	%rd6451, %rd6420, %rd6449;
	add.s64 	%rd6452, %rd6451, %rd6450;
	and.b64  	%rd6453, %rd6452, 4294967295;
	{ .reg .b32 tmp; mov.b64 {tmp, %r15659}, %rd6452; }
	add.s32 	%r15660, %r15364, %r15659;
	cvt.u64.u32 	%rd6454, %r15660;
	// begin inline asm
	mul.lo.u32 %r15367, %r19690, %r20163;
	mul.hi.u32 %r15368, %r19690, %r20163;
	
	// end inline asm
	cvt.u64.u32 	%rd6455, %r15367;
	add.s64 	%rd6456, %rd6425, %rd6454;
	add.s64 	%rd6457, %rd6456, %rd6455;
	and.b64  	%rd6458, %rd6457, 4294967295;
	{ .reg .b32 tmp; mov.b64 {tmp, %r15661}, %rd6457; }
	add.s32 	%r15662, %r15368, %r15661;
	cvt.u64.u32 	%rd6459, %r15662;
	// begin inline asm
	mul.lo.u32 %r15371, %r19690, %r20164;
	mul.hi.u32 %r15372, %r19690, %r20164;
	
	// end inline asm
	cvt.u64.u32 	%rd6460, %r15371;
	add.s64 	%rd6461, %rd6430, %rd6459;
	add.s64 	%rd6462, %rd6461, %rd6460;
	and.b64  	%rd6463, %rd6462, 4294967295;
	{ .reg .b32 tmp; mov.b64 {tmp, %r15663}, %rd6462; }
	add.s32 	%r15664, %r15372, %r15663;
	cvt.u64.u32 	%rd6464, %r15664;
	// begin inline asm
	mul.lo.u32 %r15375, %r19690, %r20165;
	mul.hi.u32 %r15376, %r19690, %r20165;
	
	// end inline asm
	cvt.u64.u32 	%rd6465, %r15375;
	add.s64 	%rd6466, %rd6435, %rd6464;
	add.s64 	%rd6467, %rd6466, %rd6465;
	and.b64  	%rd6468, %rd6467, 4294967295;
	{ .reg .b32 tmp; mov.b64 {tmp, %r15665}, %rd6467; }
	add.s32 	%r15666, %r15376, %r15665;
	cvt.u64.u32 	%rd6469, %r15666;
	// begin inline asm
	mul.lo.u32 %r15379, %r19690, %r20166;
	mul.hi.u32 %r15380, %r19690, %r20166;
	
	// end inline asm
	cvt.u64.u32 	%rd6470, %r15379;
	add.s64 	%rd6471, %rd6440, %rd6469;
	add.s64 	%rd6472, %rd6471, %rd6470;
	and.b64  	%rd6473, %rd6472, 4294967295;
	{ .reg .b32 tmp; mov.b64 {tmp, %r15667}, %rd6472; }
	add.s32 	%r15668, %r15380, %r15667;
	cvt.u64.u32 	%rd6474, %r15668;
	// begin inline asm
	mul.lo.u32 %r15383, %r19690, %r20167;
	mul.hi.u32 %r15384, %r19690, %r20167;
	
	// end inline asm
	cvt.u64.u32 	%rd6475, %r15383;
	add.s64 	%rd6476, %rd6441, %rd6474;
	add.s64 	%rd6477, %rd6476, %rd6475;
	and.b64  	%rd6478, %rd6477, 4294967295;
	{ .reg .b32 tmp; mov.b64 {tmp, %r15669}, %rd6477; }
	add.s32 	%r15670, %r15384, %r15669;
	cvt.u64.u32 	%rd6479, %r15670;
	// begin inline asm
	mul.lo.u32 %r15387, %r19689, %r20160;
	mul.hi.u32 %r15388, %r19689, %r20160;
	
	// end inline asm
	cvt.u64.u32 	%rd6480, %r15387;
	add.s64 	%rd6481, %rd6448, %rd6480;
	{ .reg .b32 tmp; mov.b64 {tmp, %r15671}, %rd6481; }
	add.s32 	%r15672, %r15388, %r15671;
	cvt.u64.u32 	%rd6482, %r15672;
	// begin inline asm
	mul.lo.u32 %r15391, %r19689, %r20161;
	mul.hi.u32 %r15392, %r19689, %r20161;
	
	// end inline asm
	cvt.u64.u32 	%rd6483, %r15391;
	add.s64 	%rd6484, %rd6453, %rd6482;
	add.s64 	%rd6485, %rd6484, %rd6483;
	and.b64  	%rd6486, %rd6485, 4294967295;
	{ .reg .b32 tmp; mov.b64 {tmp, %r15673}, %rd6485; }
	add.s32 	%r15674, %r15392, %r15673;
	cvt.u64.u32 	%rd6487, %r15674;
	// begin inline asm
	mul.lo.u32 %r15395, %r19689, %r20162;
	mul.hi.u32 %r15396, %r19689, %r20162;
	
	// end inline asm
	cvt.u64.u32 	%rd6488, %r15395;
	add.s64 	%rd6489, %rd6458, %rd6487;
	add.s64 	%rd6490, %rd6489, %rd6488;
	and.b64  	%rd6491, %rd6490, 4294967295;
	{ .reg .b32 tmp; mov.b64 {tmp, %r15675}, %rd6490; }
	add.s32 	%r15676, %r15396, %r15675;
	cvt.u64.u32 	%rd6492, %r15676;
	// begin inline asm
	mul.lo.u32 %r15399, %r19689, %r20163;
	mul.hi.u32 %r15400, %r19689, %r20163;
	
	// end inline asm
	cvt.u64.u32 	%rd6493, %r15399;
	add.s64 	%rd6494, %rd6463, %rd6492;
	add.s64 	%rd6495, %rd6494, %rd6493;
	and.b64  	%rd6496, %rd6495, 4294967295;
	{ .reg .b32 tmp; mov.b64 {tmp, %r15677}, %rd6495; }
	add.s32 	%r15678, %r15400, %r15677;
	cvt.u64.u32 	%rd6497, %r15678;
	// begin inline asm
	mul.lo.u32 %r15403, %r19689, %r20164;
	mul.hi.u32 %r15404, %r19689, %r20164;
	
	// end inline asm
	cvt.u64.u32 	%rd6498, %r15403;
	add.s64 	%rd6499, %rd6468, %rd6497;
	add.s64 	%rd6500, %rd6499, %rd6498;
	and.b64  	%rd6501, %rd6500, 4294967295;
	{ .reg .b32 tmp; mov.b64 {tmp, %r15679}, %rd6500; }
	add.s32 	%r15680, %r15404, %r15679;
	cvt.u64.u32 	%rd6502, %r15680;
	// begin inline asm
	mul.lo.u32 %r15407, %r19689, %r20165;
	mul.hi.u32 %r15408, %r19689, %r20165;
	
	// end inline asm
	cvt.u64.u32 	%rd6503, %r15407;
	add.s64 	%rd6504, %rd6473, %rd6502;
	add.s64 	%rd6505, %rd6504, %rd6503;
	and.b64  	%rd6506, %rd6505, 4294967295;
	{ .reg .b32 tmp; mov.b64 {tmp, %r15681}, %rd6505; }
	add.s32 	%r15682, %r15408, %r15681;
	cvt.u64.u32 	%rd6507, %r15682;
	// begin inline asm
	mul.lo.u32 %r15411, %r19689, %r20166;
	mul.hi.u32 %r15412, %r19689, %r20166;
	
	// end inline asm
	cvt.u64.u32 	%rd6508, %r15411;
	add.s64 	%rd6509, %rd6478, %rd6507;
	add.s64 	%rd6510, %rd6509, %rd6508;
	and.b64  	%rd6511, %rd6510, 4294967295;
	{ .reg .b32 tmp; mov.b64 {tmp, %r15683}, %rd6510; }
	add.s32 	%r15684, %r15412, %r15683;
	cvt.u64.u32 	%rd6512, %r15684;
	// begin inline asm
	mul.lo.u32 %r15415, %r19689, %r20167;
	mul.hi.u32 %r15416, %r19689, %r20167;
	
	// end inline asm
	cvt.u64.u32 	%rd6513, %r15415;
	add.s64 	%rd6514, %rd6479, %rd6512;
	add.s64 	%rd6515, %rd6514, %rd6513;
	and.b64  	%rd6516, %rd6515, 4294967295;
	{ .reg .b32 tmp; mov.b64 {tmp, %r15685}, %rd6515; }
	add.s32 	%r15686, %r15416, %r15685;
	cvt.u64.u32 	%rd6517, %r15686;
	// begin inline asm
	mul.lo.u32 %r15419, %r19688, %r20160;
	mul.hi.u32 %r15420, %r19688, %r20160;
	
	// end inline asm
	cvt.u64.u32 	%rd6518, %r15419;
	add.s64 	%rd6519, %rd6486, %rd6518;
	{ .reg .b32 tmp; mov.b64 {tmp, %r15687}, %rd6519; }
	add.s32 	%r15688, %r15420, %r15687;
	cvt.u64.u32 	%rd6520, %r15688;
	// begin inline asm
	mul.lo.u32 %r15423, %r19688, %r20161;
	mul.hi.u32 %r15424, %r19688, %r20161;
	
	// end inline asm
	cvt.u64.u32 	%rd6521, %r15423;
	add.s64 	%rd6522, %rd6491, %rd6520;
	add.s64 	%rd6523, %rd6522, %rd6521;
	and.b64  	%rd6524, %rd6523, 4294967295;
	{ .reg .b32 tmp; mov.b64 {tmp, %r15689}, %rd6523; }
	add.s32 	%r15690, %r15424, %r15689;
	cvt.u64.u32 	%rd6525, %r15690;
	// begin inline asm
	mul.lo.u32 %r15427, %r19688, %r20162;
	mul.hi.u32 %r15428, %r19688, %r20162;
	
	// end inline asm
	cvt.u64.u32 	%rd6526, %r15427;
	add.s64 	%rd6527, %rd6496, %rd6525;
	add.s64 	%rd6528, %rd6527, %rd6526;
	and.b64  	%rd6529, %rd6528, 4294967295;
	{ .reg .b32 tmp; mov.b64 {tmp, %r15691}, %rd6528; }
	add.s32 	%r15692, %r15428, %r15691;
	cvt.u64.u32 	%rd6530, %r15692;
	// begin inline asm
	mul.lo.u32 %r15431, %r19688, %r20163;
	mul.hi.u32 %r15432, %r19688, %r20163;
	
	// end inline asm
	cvt.u64.u32 	%rd6531, %r15431;
	add.s64 	%rd6532, %rd6501, %rd6530;
	add.s64 	%rd6533, %rd6532, %rd6531;
	and.b64  	%rd6534, %rd6533, 4294967295;
	{ .reg .b32 tmp; mov.b64 {tmp, %r15693}, %rd6533; }
	add.s32 	%r15694, %r15432, %r15693;
	cvt.u64.u32 	%rd6535, %r15694;
	// begin inline asm
	mul.lo.u32 %r15435, %r19688, %r20164;
	mul.hi.u32 %r15436, %r19688, %r20164;
	
	// end inline asm
	cvt.u64.u32 	%rd6536, %r15435;
	add.s64 	%rd6537, %rd6506, %rd6535;
	add.s64 	%rd6538, %rd6537, %rd6536;
	and.b64  	%rd6539, %rd6538, 4294967295;
	{ .reg .b32 tmp; mov.b64 {tmp, %r15695}, %rd6538; }
	add.s32 	%r15696, %r15436, %r15695;
	cvt.u64.u32 	%rd6540, %r15696;
	// begin inline asm
	mul.lo.u32 %r15439, %r19688, %r20165;
	mul.hi.u32 %r15440, %r19688, %r20165;
	
	// end inline asm
	cvt.u64.u32 	%rd6541, %r15439;
	add.s64 	%rd6542, %rd6511, %rd6540;
	add.s64 	%rd6543, %rd6542, %rd6541;
	and.b64  	%rd6544, %rd6543, 4294967295;
	{ .reg .b32 tmp; mov.b64 {tmp, %r15697}, %rd6543; }
	add.s32 	%r15698, %r15440, %r15697;
	cvt.u64.u32 	%rd6545, %r15698;
	// begin inline asm
	mul.lo.u32 %r15443, %r19688, %r20166;
	mul.hi.u32 %r15444, %r19688, %r20166;
	
	// end inline asm
	cvt.u64.u32 	%rd6546, %r15443;
	add.s64 	%rd6547, %rd6516, %rd6545;
	add.s64 	%rd6548, %rd6547, %rd6546;
	and.b64  	%rd6549, %rd6548, 4294967295;
	{ .reg .b32 tmp; mov.b64 {tmp, %r15699}, %rd6548; }
	add.s32 	%r15700, %r15444, %r15699;
	cvt.u64.u32 	%rd6550, %r15700;
	// begin inline asm
	mul.lo.u32 %r15447, %r19688, %r20167;
	mul.hi.u32 %r15448, %r19688, %r20167;
	
	// end inline asm
	cvt.u64.u32 	%rd6551, %r15447;
	add.s64 	%rd6552, %rd6517, %rd6550;
	add.s64 	%rd6553, %rd6552, %rd6551;
	and.b64  	%rd6554, %rd6553, 4294967295;
	{ .reg .b32 tmp; mov.b64 {tmp, %r15701}, %rd6553; }
	add.s32 	%r15702, %r15448, %r15701;
	cvt.u64.u32 	%rd6555, %r15702;
	// begin inline asm
	mul.lo.u32 %r15451, %r19687, %r20160;
	mul.hi.u32 %r15452, %r19687, %r20160;
	
	// end inline asm
	cvt.u64.u32 	%rd6556, %r15451;
	add.s64 	%rd6557, %rd6524, %rd6556;
	{ .reg .b32 tmp; mov.b64 {tmp, %r15703}, %rd6557; }
	add.s32 	%r15704, %r15452, %r15703;
	cvt.u64.u32 	%rd6558, %r15704;
	// begin inline asm
	mul.lo.u32 %r15455, %r19687, %r20161;
	mul.hi.u32 %r15456, %r19687, %r20161;
	
	// end inline asm
	cvt.u64.u32 	%rd6559, %r15455;
	add.s64 	%rd6560, %rd6529, %rd6558;
	add.s64 	%rd6561, %rd6560, %rd6559;
	and.b64  	%rd6562, %rd6561, 4294967295;
	{ .reg .b32 tmp; mov.b64 {tmp, %r15705}, %rd6561; }
	add.s32 	%r15706, %r15456, %r15705;
	cvt.u64.u32 	%rd6563, %r15706;
	// begin inline asm
	mul.lo.u32 %r15459, %r19687, %r20162;
	mul.hi.u32 %r15460, %r19687, %r20162;
	
	// end inline asm
	cvt.u64.u32 	%rd6564, %r15459;
	add.s64 	%rd6565, %rd6534, %rd6563;
	add.s64 	%rd6566, %rd6565, %rd6564;
	and.b64  	%rd6567, %rd6566, 4294967295;
	{ .reg .b32 tmp; mov.b64 {tmp, %r15707}, %rd6566; }
	add.s32 	%r15708, %r15460, %r15707;
	cvt.u64.u32 	%rd6568, %r15708;
	// begin inline asm
	mul.lo.u32 %r15463, %r19687, %r20163;
	mul.hi.u32 %r15464, %r19687, %r20163;
	
	// end inline asm
	cvt.u64.u32 	%rd6569, %r15463;
	add.s64 	%rd6570, %rd6539, %rd6568;
	add.s64 	%rd6571, %rd6570, %rd6569;
	and.b64  	%rd6572, %rd6571, 4294967295;
	{ .reg .b32 tmp; mov.b64 {tmp, %r15709}, %rd6571; }
	add.s32 	%r15710, %r15464, %r15709;
	cvt.u64.u32 	%rd6573, %r15710;
	// begin inline asm
	mul.lo.u32 %r15467, %r19687, %r20164;
	mul.hi.u32 %r15468, %r19687, %r20164;
	
	// end inline asm
	cvt.u64.u32 	%rd6574, %r15467;
	add.s64 	%rd6575, %rd6544, %rd6573;
	add.s64 	%rd6576, %rd6575, %rd6574;
	and.b64  	%rd6577, %rd6576, 4294967295;
	{ .reg .b32 tmp; mov.b64 {tmp, %r15711}, %rd6576; }
	add.s32 	%r15712, %r15468, %r15711;
	cvt.u64.u32 	%rd6578, %r15712;
	// begin inline asm
	mul.lo.u32 %r15471, %r19687, %r20165;
	mul.hi.u32 %r15472, %r19687, %r20165;
	
	// end inline asm
	cvt.u64.u32 	%rd6579, %r15471;
	add.s64 	%rd6580, %rd6549, %rd6578;
	add.s64 	%rd6581, %rd6580, %rd6579;
	and.b64  	%rd6582, %rd6581, 4294967295;
	{ .reg .b32 tmp; mov.b64 {tmp, %r15713}, %rd6581; }
	add.s32 	%r15714, %r15472, %r15713;
	cvt.u64.u32 	%rd6583, %r15714;
	// begin inline asm
	mul.lo.u32 %r15475, %r19687, %r20166;
	mul.hi.u32 %r15476, %r19687, %r20166;
	
	// end inline asm
	cvt.u64.u32 	%rd6584, %r15475;
	add.s64 	%rd6585, %rd6554, %rd6583;
	add.s64 	%rd6586, %rd6585, %rd6584;
	and.b64  	%rd6587, %rd6586, 4294967295;
	{ .reg .b32 tmp; mov.b64 {tmp, %r15715}, %rd6586; }
	add.s32 	%r15716, %r15476, %r15715;
	cvt.u64.u32 	%rd6588, %r15716;
	// begin inline asm
	mul.lo.u32 %r15479, %r19687, %r20167;
	mul.hi.u32 %r15480, %r19687, %r20167;
	
	// end inline asm
	cvt.u64.u32 	%rd6589, %r15479;
	add.s64 	%rd6590, %rd6555, %rd6588;
	add.s64 	%rd6591, %rd6590, %rd6589;
	and.b64  	%rd6592, %rd6591, 4294967295;
	{ .reg .b32 tmp; mov.b64 {tmp, %r15717}, %rd6591; }
	add.s32 	%r15718, %r15480, %r15717;
	cvt.u64.u32 	%rd6593, %r15718;
	// begin inline asm
	mul.lo.u32 %r15483, %r19686, %r20160;
	mul.hi.u32 %r15484, %r19686, %r20160;
	
	// end inline asm
	cvt.u64.u32 	%rd6594, %r15483;
	add.s64 	%rd6595, %rd6562, %rd6594;
	{ .reg .b32 tmp; mov.b64 {tmp, %r15719}, %rd6595; }
	add.s32 	%r15720, %r15484, %r15719;
	cvt.u64.u32 	%rd6596, %r15720;
	// begin inline asm
	mul.lo.u32 %r15487, %r19686, %r20161;
	mul.hi.u32 %r15488, %r19686, %r20161;
	
	// end inline asm
	cvt.u64.u32 	%rd6597, %r15487;
	add.s64 	%rd6598, %rd6567, %rd6596;
	add.s64 	%rd6599, %rd6598, %rd6597;
	{ .reg .b32 tmp; mov.b64 {tmp, %r15721}, %rd6599; }
	add.s32 	%r15722, %r15488, %r15721;
	cvt.u64.u32 	%rd6600, %r15722;
	// begin inline asm
	mul.lo.u32 %r15491, %r19686, %r20162;
	mul.hi.u32 %r15492, %r19686, %r20162;
	
	// end inline asm
	cvt.u64.u32 	%rd6601, %r15491;
	add.s64 	%rd6602, %rd6572, %rd6600;
	add.s64 	%rd6603, %rd6602, %rd6601;
	{ .reg .b32 tmp; mov.b64 {tmp, %r15723}, %rd6603; }
	add.s32 	%r15724, %r15492, %r15723;
	cvt.u64.u32 	%rd6604, %r15724;
	// begin inline asm
	mul.lo.u32 %r15495, %r19686, %r20163;
	mul.hi.u32 %r15496, %r19686, %r20163;
	
	// end inline asm
	cvt.u64.u32 	%rd6605, %r15495;
	add.s64 	%rd6606, %rd6577, %rd6604;
	add.s64 	%rd6607, %rd6606, %rd6605;
	{ .reg .b32 tmp; mov.b64 {tmp, %r15725}, %rd6607; }
	add.s32 	%r15726, %r15496, %r15725;
	cvt.u64.u32 	%rd6608, %r15726;
	// begin inline asm
	mul.lo.u32 %r15499, %r19686, %r20164;
	mul.hi.u32 %r15500, %r19686, %r20164;
	
	// end inline asm
	cvt.u64.u32 	%rd6609, %r15499;
	add.s64 	%rd6610, %rd6582, %rd6608;
	add.s64 	%rd6611, %rd6610, %rd6609;
	{ .reg .b32 tmp; mov.b64 {tmp, %r15727}, %rd6611; }
	add.s32 	%r15728, %r15500, %r15727;
	cvt.u64.u32 	%rd6612, %r15728;
	// begin inline asm
	mul.lo.u32 %r15503, %r19686, %r20165;
	mul.hi.u32 %r15504, %r19686, %r20165;
	
	// end inline asm
	cvt.u64.u32 	%rd6613, %r15503;
	add.s64 	%rd6614, %rd6587, %rd6612;
	add.s64 	%rd6615, %rd6614, %rd6613;
	{ .reg .b32 tmp; mov.b64 {tmp, %r15729}, %rd6615; }
	add.s32 	%r15730, %r15504, %r15729;
	cvt.u64.u32 	%rd6616, %r15730;
	// begin inline asm
	mul.lo.u32 %r15507, %r19686, %r20166;
	mul.hi.u32 %r15508, %r19686, %r20166;
	
	// end inline asm
	cvt.u64.u32 	%rd6617, %r15507;
	add.s64 	%rd6618, %rd6592, %rd6616;
	add.s64 	%rd6619, %rd6618, %rd6617;
	{ .reg .b32 tmp; mov.b64 {tmp, %r15731}, %rd6619; }
	add.s32 	%r15732, %r15508, %r15731;
	cvt.u64.u32 	%rd6620, %r15732;
	// begin inline asm
	mul.lo.u32 %r15511, %r19686, %r20167;
	mul.hi.u32 %r15512, %r19686, %r20167;
	
	// end inline asm
	cvt.u64.u32 	%rd6621, %r15511;
	add.s64 	%rd6622, %rd6593, %rd6620;
	add.s64 	%rd6623, %rd6622, %rd6621;
	{ .reg .b32 tmp; mov.b64 {tmp, %r15733}, %rd6623; }
	add.s32 	%r15599, %r15512, %r15733;
	cvt.u32.u64 	%r20209, %rd6367;
	cvt.u32.u64 	%r20210, %rd6405;
	cvt.u32.u64 	%r20211, %rd6443;
	cvt.u32.u64 	%r20212, %rd6481;
	cvt.u32.u64 	%r20213, %rd6519;
	cvt.u32.u64 	%r20214, %rd6557;
	cvt.u32.u64 	%r20215, %rd6595;
	cvt.u32.u64 	%r15592, %rd6599;
	cvt.u32.u64 	%r15593, %rd6603;
	cvt.u32.u64 	%r15594, %rd6607;
	cvt.u32.u64 	%r15595, %rd6611;
	cvt.u32.u64 	%r15596, %rd6615;
	cvt.u32.u64 	%r15597, %rd6619;
	cvt.u32.u64 	%r15598, %rd6623;
	mov.b32 	%r15553, 977;
	mov.b32 	%r15591, 0;
	// begin inline asm
	mad.lo.cc.u32 %r15515, %r15592, %r15553, %r15591;
	madc.hi.u32 %r15516, %r15592, %r15553, 0;
	
	// end inline asm
	// begin inline asm
	mad.lo.cc.u32 %r15520, %r15593, %r15553, %r15516;
	madc.hi.u32 %r15521, %r15593, %r15553, 0;
	
	// end inline asm
	// begin inline asm
	mad.lo.cc.u32 %r15525, %r15594, %r15553, %r15521;
	madc.hi.u32 %r15526, %r15594, %r15553, 0;
	
	// end inline asm
	// begin inline asm
	mad.lo.cc.u32 %r15530, %r15595, %r15553, %r15526;
	madc.hi.u32 %r15531, %r15595, %r15553, 0;
	
	// end inline asm
	// begin inline asm
	mad.lo.cc.u32 %r15535, %r15596, %r15553, %r15531;
	madc.hi.u32 %r15536, %r15596, %r15553, 0;
	
	// end inline asm
	// begin inline asm
	mad.lo.cc.u32 %r15540, %r15597, %r15553, %r15536;
	madc.hi.u32 %r15541, %r15597, %r15553, 0;
	
	// end inline asm
	// begin inline asm
	mad.lo.cc.u32 %r15545, %r15598, %r15553, %r15541;
	madc.hi.u32 %r15546, %r15598, %r15553, 0;
	
	// end inline asm
	// begin inline asm
	mad.lo.cc.u32 %r15550, %r15599, %r15553, %r15546;
	madc.hi.u32 %r15551, %r15599, %r15553, 0;
	
	// end inline asm
	mov.u32 	%r15590, %r15591;
	// begin inline asm
	add.cc.u32 %r20208, %r20208, %r15515;
	addc.cc.u32 %r20209, %r20209, %r15520;
	addc.cc.u32 %r20210, %r20210, %r15525;
	addc.cc.u32 %r20211, %r20211, %r15530;
	addc.cc.u32 %r20212, %r20212, %r15535;
	addc.cc.u32 %r20213, %r20213, %r15540;
	addc.cc.u32 %r20214, %r20214, %r15545;
	addc.cc.u32 %r20215, %r20215, %r15550;
	addc.u32 %r15590, %r15590, %r15551;
	
	// end inline asm
	// begin inline asm
	add.cc.u32 %r20208, %r20208, %r15591;
	addc.cc.u32 %r20209, %r20209, %r15592;
	addc.cc.u32 %r20210, %r20210, %r15593;
	addc.cc.u32 %r20211, %r20211, %r15594;
	addc.cc.u32 %r20212, %r20212, %r15595;
	addc.cc.u32 %r20213, %r20213, %r15596;
	addc.cc.u32 %r20214, %r20214, %r15597;
	addc.cc.u32 %r20215, %r20215, %r15598;
	addc.u32 %r15590, %r15590, %r15599;
	
	// end inline asm
	setp.eq.s32 	%p954, %r15590, 0;
	mov.pred 	%p1285, 0;
	@%p954 bra 	$L__BB0_808;
	mov.b32 	%r15737, 977;
	// begin inline asm
	mul.lo.u32 %r15738, %r15590, %r15737;
	mul.hi.u32 %r15739, %r15590, %r15737;
	
	// end inline asm
	mov.b32 	%r15773, 0;
	mov.u32 	%r15740, %r15773;
	mov.u32 	%r15741, %r15773;
	mov.u32 	%r15742, %r15773;
	mov.u32 	%r15743, %r15773;
	mov.u32 	%r15744, %r15773;
	mov.u32 	%r15745, %r15773;
	mov.u32 	%r15746, %r15773;
	// begin inline asm
	add.cc.u32 %r15738, %r15738, %r15746;
	addc.cc.u32 %r15739, %r15739, %r15590;
	addc.cc.u32 %r15740, %r15740, %r15746;
	addc.cc.u32 %r15741, %r15741, %r15746;
	addc.cc.u32 %r15742, %r15742, %r15746;
	addc.cc.u32 %r15743, %r15743, %r15746;
	addc.cc.u32 %r15744, %r15744, %r15746;
	addc.cc.u32 %r15745, %r15745, %r15746;
	addc.u32 %r15746, %r15746, %r15746;
	
	// end inline asm
	// begin inline asm
	add.cc.u32 %r20208, %r20208, %r15738;
	addc.cc.u32 %r20209, %r20209, %r15739;
	addc.cc.u32 %r20210, %r20210, %r15740;
	addc.cc.u32 %r20211, %r20211, %r15741;
	addc.cc.u32 %r20212, %r20212, %r15742;
	addc.cc.u32 %r20213, %r20213, %r15743;
	addc.cc.u32 %r20214, %r20214, %r15744;
	addc.cc.u32 %r20215, %r20215, %r15745;
	addc.u32 %r15773, %r15773, %r15746;
	
	// end inline asm
	setp.ne.s32 	%p1285, %r15773, 0;
$L__BB0_808:
	ld.const.u32 	%r1507, [const_p+4];
	ld.const.u32 	%r1508, [const_p+20];
	ld.const.u32 	%r1509, [const_p+24];
	ld.const.u32 	%r1510, [const_p+8];
	ld.const.u32 	%r1511, [const_p+16];
	ld.const.u32 	%r1512, [const_p+12];
	ld.const.u32 	%r1513, [const_p];
	ld.const.u32 	%r15792, [const_p+28];
	setp.gt.u32 	%p955, %r20215, %r15792;
	or.pred  	%p956, %p1285, %p955;
	@%p956 bra 	$L__BB0_822;
	setp.lt.u32 	%p957, %r20215, %r15792;
	@%p957 bra 	$L__BB0_823;
	setp.gt.u32 	%p958, %r20214, %r1509;
	@%p958 bra 	$L__BB0_822;
	setp.lt.u32 	%p959, %r20214, %r1509;
	@%p959 bra 	$L__BB0_823;
	setp.gt.u32 	%p960, %r20213, %r1508;
	@%p960 bra 	$L__BB0_822;
	setp.lt.u32 	%p961, %r20213, %r1508;
	@%p961 bra 	$L__BB0_823;
	setp.gt.u32 	%p962, %r20212, %r1511;
	@%p962 bra 	$L__BB0_822;
	setp.lt.u32 	%p963, %r20212, %r1511;
	@%p963 bra 	$L__BB0_823;
	setp.gt.u32 	%p964, %r20211, %r1512;
	@%p964 bra 	$L__BB0_822;
	setp.lt.u32 	%p965, %r20211, %r1512;
	@%p965 bra 	$L__BB0_823;
	setp.gt.u32 	%p966, %r20210, %r1510;
	@%p966 bra 	$L__BB0_822;
	setp.lt.u32 	%p967, %r20210, %r1510;
	@%p967 bra 	$L__BB0_823;
	setp.gt.u32 	%p968, %r20209, %r1507;
	@%p968 bra 	$L__BB0_822;
	setp.lt.u32 	%p969, %r20209, %r1507;
	setp.lt.u32 	%p970, %r20208, %r1513;
	or.pred  	%p971, %p969, %p970;
	@%p971 bra 	$L__BB0_823;
$L__BB0_822:
	// begin inline asm
	sub.cc.u32 %r20208, %r20208, %r1513;
	subc.cc.u32 %r20209, %r20209, %r1507;
	subc.cc.u32 %r20210, %r20210, %r1510;
	subc.cc.u32 %r20211, %r20211, %r1512;
	subc.cc.u32 %r20212, %r20212, %r1511;
	subc.cc.u32 %r20213, %r20213, %r1508;
	subc.cc.u32 %r20214, %r20214, %r1509;
	subc.u32 %r20215, %r20215, %r15792;
	
	// end inline asm
$L__BB0_823:
	setp.gt.u32 	%p972, %r20215, %r15792;
	@%p972 bra 	$L__BB0_836;
	bra.uni 	$L__BB0_837;
$L__BB0_824:
	setp.gt.u32 	%p974, %r20214, %r1509;
	@%p974 bra 	$L__BB0_836;
	setp.lt.u32 	%p975, %r20214, %r1509;
	@%p975 bra 	$L__BB0_838;
	setp.gt.u32 	%p976, %r20213, %r1508;
	@%p976 bra 	$L__BB0_836;
	setp.lt.u32 	%p977, %r20213, %r1508;
	@%p977 bra 	$L__BB0_838;
	setp.gt.u32 	%p978, %r20212, %r1511;
	@%p978 bra 	$L__BB0_836;
	setp.lt.u32 	%p979, %r20212, %r1511;
	@%p979 bra 	$L__BB0_838;
	setp.gt.u32 	%p980, %r20211, %r1512;
	@%p980 bra 	$L__BB0_836;
	setp.lt.u32 	%p981, %r20211, %r1512;
	@%p981 bra 	$L__BB0_838;
	setp.gt.u32 	%p982, %r20210, %r1510;
	@%p982 bra 	$L__BB0_836;
	setp.lt.u32 	%p983, %r20210, %r1510;
	@%p983 bra 	$L__BB0_838;
	setp.gt.u32 	%p984, %r20209, %r1507;
	@%p984 bra 	$L__BB0_836;
	setp.lt.u32 	%p985, %r20209, %r1507;
	setp.lt.u32 	%p986, %r20208, %r1513;
	or.pred  	%p987, %p985, %p986;
	@%p987 bra 	$L__BB0_838;
$L__BB0_836:
	// begin inline asm
	sub.cc.u32 %r20208, %r20208, %r1513;
	subc.cc.u32 %r20209, %r20209, %r1507;
	subc.cc.u32 %r20210, %r20210, %r1510;
	subc.cc.u32 %r20211, %r20211, %r1512;
	subc.cc.u32 %r20212, %r20212, %r1511;
	subc.cc.u32 %r20213, %r20213, %r1508;
	subc.cc.u32 %r20214, %r20214, %r1509;
	subc.u32 %r20215, %r20215, %r15792;
	
	// end inline asm
	bra.uni 	$L__BB0_838;
$L__BB0_837:
	setp.lt.u32 	%p973, %r20215, %r15792;
	@%p973 bra 	$L__BB0_838;
	bra.uni 	$L__BB0_824;
$L__BB0_838:
	// begin inline asm
	mul.lo.u32 %r20232, %r20136, %r20136;
	mul.hi.u32 %r15842, %r20136, %r20136;
	
	// end inline asm
	cvt.u64.u32 	%rd6624, %r15842;
	// begin inline asm
	mul.lo.u32 %r15845, %r20136, %r20137;
	mul.hi.u32 %r15846, %r20136, %r20137;
	
	// end inline asm
	cvt.u64.u32 	%rd6625, %r15845;
	add.s64 	%rd6626, %rd6624, %rd6625;
	and.b64  	%rd6627, %rd6626, 4294967295;
	{ .reg .b32 tmp; mov.b64 {tmp, %r16191}, %rd6626; }
	add.s32 	%r16192, %r15846, %r16191;
	cvt.u64.u32 	%rd6628, %r16192;
	// begin inline asm
	mul.lo.u32 %r15849, %r20136, %r20138;
	mul.hi.u32 %r15850, %r20136, %r20138;
	
	// end inline asm
	cvt.u64.u32 	%rd6629, %r15849;
	add.s64 	%rd6630, %rd6628, %rd6629;
	and.b64  	%rd6631, %rd6630, 4294967295;
	{ .reg .b32 tmp; mov.b64 {tmp, %r16193}, %rd6630; }
	add.s32 	%r16194, %r15850, %r16193;
	cvt.u64.u32 	%rd6632, %r16194;
	// begin inline asm
	mul.lo.u32 %r15853, %r20136, %r20139;
	mul.hi.u32 %r15854, %r20136, %r20139;
	
	// end inline asm
	cvt.u64.u32 	%rd6633, %r15853;
	add.s64 	%rd6634, %rd6632, %rd6633;
	and.b64  	%rd6635, %rd6634, 4294967295;
	{ .reg .b32 tmp; mov.b64 {tmp, %r16195}, %rd6634; }
	add.s32 	%r16196, %r15854, %r16195;
	cvt.u64.u32 	%rd6636, %r16196;
	// begin inline asm
	mul.lo.u32 %r15857, %r20136, %r20140;
	mul.hi.u32 %r15858, %r20136, %r20140;
	
	// end inline asm
	cvt.u64.u32 	%rd6637, %r15857;
	add.s64 	%rd6638, %rd6636, %rd6637;
	and.b64  	%rd6639, %rd6638, 4294967295;
	{ .reg .b32 tmp; mov.b64 {tmp, %r16197}, %rd6638; }
	add.s32 	%r16198, %r15858, %r16197;
	cvt.u64.u32 	%rd6640, %r16198;
	// begin inline asm
	mul.lo.u32 %r15861, %r20136, %r20141;
	mul.hi.u32 %r15862, %r20136, %r20141;
	
	// end inline asm
	cvt.u64.u32 	%rd6641, %r15861;
	add.s64 	%rd6642, %rd6640, %rd6641;
	and.b64  	%rd6643, %rd6642, 4294967295;
	{ .reg .b32 tmp; mov.b64 {tmp, %r16199}, %rd6642; }
	add.s32 	%r16200, %r15862, %r16199;
	cvt.u64.u32 	%rd6644, %r16200;
	// begin inline asm
	mul.lo.u32 %r15865, %r20136, %r20142;
	mul.hi.u32 %r15866, %r20136, %r20142;
	
	// end inline asm
	cvt.u64.u32 	%rd6645, %r15865;
	add.s64 	%rd6646, %rd6644, %rd6645;
	and.b64  	%rd6647, %rd6646, 4294967295;
	{ .reg .b32 tmp; mov.b64 {tmp, %r16201}, %rd6646; }
	add.s32 	%r16202, %r15866, %r16201;
	cvt.u64.u32 	%rd6648, %r16202;
	// begin inline asm
	mul.lo.u32 %r15869, %r20136, %r20143;
	mul.hi.u32 %r15870, %r20136, %r20143;
	
	// end inline asm
	cvt.u64.u32 	%rd6649, %r15869;
	add.s64 	%rd6650, %rd6648, %rd6649;
	and.b64  	%rd6651, %rd6650, 4294967295;
	{ .reg .b32 tmp; mov.b64 {tmp, %r16203}, %rd6650; }
	add.s32 	%r16204, %r15870, %r16203;
	cvt.u64.u32 	%rd6652, %r16204;
	// begin inline asm
	mul.lo.u32 %r15873, %r20137, %r20136;
	mul.hi.u32 %r15874, %r20137, %r20136;
	
	// end inline asm
	cvt.u64.u32 	%rd6653, %r15873;
	add.s64 	%rd6654, %rd6627, %rd6653;
	{ .reg .b32 tmp; mov.b64 {tmp, %r16205}, %rd6654; }
	add.s32 	%r16206, %r15874, %r16205;
	cvt.u64.u32 	%rd6655, %r16206;
	// begin inline asm
	mul.lo.u32 %r15877, %r20137, %r20137;
	mul.hi.u32 %r15878, %r20137, %r20137;
	
	// end inline asm
	cvt.u64.u32 	%rd6656, %r15877;
	add.s64 	%rd6657, %rd6631, %rd6655;
	add.s64 	%rd6658, %rd6657, %rd6656;
	and.b64  	%rd6659, %rd6658, 4294967295;
	{ .reg .b32 tmp; mov.b64 {tmp, %r16207}, %rd6658; }
	add.s32 	%r16208, %r15878, %r16207;
	cvt.u64.u32 	%rd6660, %r16208;
	// begin inline asm
	mul.lo.u32 %r15881, %r20137, %r20138;
	mul.hi.u32 %r15882, %r20137, %r20138;
	
	// end inline asm
	cvt.u64.u32 	%rd6661, %r15881;
	add.s64 	%rd6662, %rd6635, %rd6660;
	add.s64 	%rd6663, %rd6662, %rd6661;
	and.b64  	%rd6664, %rd6663, 4294967295;
	{ .reg .b32 tmp; mov.b64 {tmp, %r16209}, %rd6663; }
	add.s32 	%r16210, %r15882, %r16209;
	cvt.u64.u32 	%rd6665, %r16210;
	// begin inline asm
	mul.lo.u32 %r15885, %r20137, %r20139;
	mul.hi.u32 %r15886, %r20137, %r20139;
	
	// end inline asm
	cvt.u64.u32 	%rd6666, %r15885;
	add.s64 	%rd6667, %rd6639, %rd6665;
	add.s64 	%rd6668, %rd6667, %rd6666;
	and.b64  	%rd6669, %rd6668, 4294967295;
	{ .reg .b32 tmp; mov.b64 {tmp, %r16211}, %rd6668; }
	add.s32 	%r16212, %r15886, %r16211;
	cvt.u64.u32 	%rd6670, %r16212;
	// begin inline asm
	mul.lo.u32 %r15889, %r20137, %r20140;
	mul.hi.u32 %r15890, %r20137, %r20140;
	
	// end inline asm
	cvt.u64.u32 	%rd6671, %r15889;
	add.s64 	%rd6672, %rd6643, %rd6670;
	add.s64 	%rd6673, %rd6672, %rd6671;
	and.b64  	%rd6674, %rd6673, 4294967295;
	{ .reg .b32 tmp; mov.b64 {tmp, %r16213}, %rd6673; }
	add.s32 	%r16214, %r15890, %r16213;
	cvt.u64.u32 	%rd6675, %r16214;
	// begin inline asm
	mul.lo.u32 %r15893, %r20137, %r20141;
	mul.hi.u32 %r15894, %r20137, %r20141;
	
	// end inline asm
	cvt.u64.u32 	%rd6676, %r15893;
	add.s64 	%rd6677, %rd6647, %rd6675;
	add.s64 	%rd6678, %rd6677, %rd6676;
	and.b64  	%rd6679, %rd6678, 4294967295;
	{ .reg .b32 tmp; mov.b64 {tmp, %r16215}, %rd6678; }
	add.s32 	%r16216, %r15894, %r16215;
	cvt.u64.u32 	%rd6680, %r16216;
	// begin inline asm
	mul.lo.u32 %r15897, %r20137, %r20142;
	mul.hi.u32 %r15898, %r20137, %r20142;
	
	// end inline asm
	cvt.u64.u32 	%rd6681, %r15897;
	add.s64 	%rd6682, %rd6651, %rd6680;
	add.s64 	%rd6683, %rd6682, %rd6681;
	and.b64  	%rd6684, %rd6683, 4294967295;
	{ .reg .b32 tmp; mov.b64 {tmp, %r16217}, %rd6683; }
	add.s32 	%r16218, %r15898, %r16217;
	cvt.u64.u32 	%rd6685, %r16218;
	// begin inline asm
	mul.lo.u32 %r15901, %r20137, %r20143;
	mul.hi.u32 %r15902, %r20137, %r20143;
	
	// end inline asm
	cvt.u64.u32 	%rd6686, %r15901;
	add.s64 	%rd6687, %rd6652, %rd6685;
	add.s64 	%rd6688, %rd6687, %rd6686;
	and.b64  	%rd6689, %rd6688, 4294967295;
	{ .reg .b32 tmp; mov.b64 {tmp, %r16219}, %rd6688; }
	add.s32 	%r16220, %r15902, %r16219;
	cvt.u64.u32 	%rd6690, %r16220;
	// begin inline asm
	mul.lo.u32 %r15905, %r20138, %r20136;
	mul.hi.u32 %r15906, %r20138, %r20136;
	
	// end inline asm
	cvt.u64.u32 	%rd6691, %r15905;
	add.s64 	%rd6692, %rd6659, %rd6691;
	{ .reg .b32 tmp; mov.b64 {tmp, %r16221}, %rd6692; }
	add.s32 	%r16222, %r15906, %r16221;
	cvt.u64.u32 	%rd6693, %r16222;
	// begin inline asm
	mul.lo.u32 %r15909, %r20138, %r20137;
	mul.hi.u32 %r15910, %r20138, %r20137;
	
	// end inline asm
	cvt.u64.u32 	%rd6694, %r15909;
	add.s64 	%rd6695, %rd6664, %rd6693;
	add.s64 	%rd6696, %rd6695, %rd6694;
	and.b64  	%rd6697, %rd6696, 4294967295;
	{ .reg .b32 tmp; mov.b64 {tmp, %r16223}, %rd6696; }
	add.s32 	%r16224, %r15910, %r16223;
	cvt.u64.u32 	%rd6698, %r16224;
	// begin inline asm
	mul.lo.u32 %r15913, %r20138, %r20138;
	mul.hi.u32 %r15914, %r20138, %r20138;
	
	// end inline asm
	cvt.u64.u32 	%rd6699, %r15913;
	add.s64 	%rd6700, %rd6669, %rd6698;
	add.s64 	%rd6701, %rd6700, %rd6699;
	and.b64  	%rd6702, %rd6701, 4294967295;
	{ .reg .b32 tmp; mov.b64 {tmp, %r16225}, %rd6701; }
	add.s32 	%r16226, %r15914, %r16225;
	cvt.u64.u32 	%rd6703, %r16226;
	// begin inline asm
	mul.lo.u32 %r15917, %r20138, %r20139;
	mul.hi.u32 %r15918, %r20138, %r20139;
	
	// end inline asm
	cvt.u64.u32 	%rd6704, %r15917;
	add.s64 	%rd6705, %rd6674, %rd6703;
	add.s64 	%rd6706, %rd6705, %rd6704;
	and.b64  	%rd6707, %rd6706, 4294967295;
	{ .reg .b32 tmp; mov.b64 {tmp, %r16227}, %rd6706; }
	add.s32 	%r16228, %r15918, %r16227;
	cvt.u64.u32 	%rd6708, %r16228;
	// begin inline asm
	mul.lo.u32 %r15921, %r20138, %r20140;
	mul.hi.u32 %r15922, %r20138, %r20140;
	
	// end inline asm
	cvt.u64.u32 	%rd6709, %r15921;
	add.s64 	%rd6710, %rd6679, %rd6708;
	add.s64 	%rd6711, %rd6710, %rd6709;
	and.b64  	%rd6712, %rd6711, 4294967295;
	{ .reg .b32 tmp; mov.b64 {tmp, %r16229}, %rd6711; }
	add.s32 	%r16230, %r15922, %r16229;
	cvt.u64.u32 	%rd6713, %r16230;
	// begin inline asm
	mul.lo.u32 %r15925, %r20138, %r20141;
	mul.hi.u32 %r15926, %r20138, %r20141;
	
	// end inline asm
	cvt.u64.u32 	%rd6714, %r15925;
	add.s64 	%rd6715, %rd6684, %rd6713;
	add.s64 	%rd6716, %rd6715, %rd6714;
	and.b64  	%rd6717, %rd6716, 4294967295;
	{ .reg .b32 tmp; mov.b64 {tmp, %r16231}, %rd6716; }
	add.s32 	%r16232, %r15926, %r16231;
	cvt.u64.u32 	%rd6718, %r16232;
	// begin inline asm
	mul.lo.u32 %r15929, %r20138, %r20142;
	mul.hi.u32 %r15930, %r20138, %r20142;
	
	// end inline asm
	cvt.u64.u32 	%rd6719, %r15929;
	add.s64 	%rd6720, %rd6689, %rd6718;
	add.s64 	%rd6721, %rd6720, %rd6719;
	and.b64  	%rd6722, %rd6721, 4294967295;
	{ .reg .b32 tmp; mov.b64 {tmp, %r16233}, %rd6721; }
	add.s32 	%r16234, %r15930, %r16233;
	cvt.u64.u32 	%rd6723, %r16234;
	// begin inline asm
	mul.lo.u32 %r15933, %r20138, %r20143;
	mul.hi.u32 %r15934, %r20138, %r20143;
	
	// end inline asm
	cvt.u64.u32 	%rd6724, %r15933;
	add.s64 	%rd6725, %rd6690, %rd6723;
	add.s64 	%rd6726, %rd6725, %rd6724;
	and.b64  	%rd6727, %rd6726, 4294967295;
	{ .reg .b32 tmp; mov.b64 {tmp, %r16235}, %rd6726; }
	add.s32 	%r16236, %r15934, %r16235;
	cvt.u64.u32 	%rd6728, %r16236;
	// begin inline asm
	mul.lo.u32 %r15937, %r20139, %r20136;
	mul.hi.u32 %r15938, %r20139, %r20136;
	
	// end inline asm
	cvt.u64.u32 	%rd6729, %r15937;
	add.s64 	%rd6730, %rd6697, %rd6729;
	{ .reg .b32 tmp; mov.b64 {tmp, %r16237}, %rd6730; }
	add.s32 	%r16238, %r15938, %r16237;
	cvt.u64.u32 	%rd6731, %r16238;
	// begin inline asm
	mul.lo.u32 %r15941, %r20139, %r20137;
	mul.hi.u32 %r15942, %r20139, %r20137;
	
	// end inline asm
	cvt.u64.u32 	%rd6732, %r15941;
	add.s64 	%rd6733, %rd6702, %rd6731;
	add.s64 	%rd6734, %rd6733, %rd6732;
	and.b64  	%rd6735, %rd6734, 4294967295;
	{ .reg .b32 tmp; mov.b64 {tmp, %r16239}, %rd6734; }
	add.s32 	%r16240, %r15942, %r16239;
	cvt.u64.u32 	%rd6736, %r16240;
	// begin inline asm
	mul.lo.u32 %r15945, %r20139, %r20138;
	mul.hi.u32 %r15946, %r20139, %r20138;
	
	// end inline asm
	cvt.u64.u32 	%rd6737, %r15945;
	add.s64 	%rd6738, %rd6707, %rd6736;
	add.s64 	%rd6739, %rd6738, %rd6737;
	and.b64  	%rd6740, %rd6739, 4294967295;
	{ .reg .b32 tmp; mov.b64 {tmp, %r16241}, %rd6739; }
	add.s32 	%r16242, %r15946, %r16241;
	cvt.u64.u32 	%rd6741, %r16242;
	// begin inline asm
	mul.lo.u32 %r15949, %r20139, %r20139;
	mul.hi.u32 %r15950, %r20139, %r20139;
	
	// end inline asm
	cvt.u64.u32 	%rd6742, %r15949;
	add.s64 	%rd6743, %rd6712, %rd6741;
	add.s64 	%rd6744, %rd6743, %rd6742;
	and.b64  	%rd6745, %rd6744, 4294967295;
	{ .reg .b32 tmp; mov.b64 {tmp, %r16243}, %rd6744; }
	add.s32 	%r16244, %r15950, %r16243;
	cvt.u64.u32 	%rd6746, %r16244;
	// begin inline asm
	mul.lo.u32 %r15953, %r20139, %r20140;
	mul.hi.u32 %r15954, %r20139, %r20140;
	
	// end inline asm
	cvt.u64.u32 	%rd6747, %r15953;
	add.s64 	%rd6748, %rd6717, %rd6746;
	add.s64 	%rd6749, %rd6748, %rd6747;
	and.b64  	%rd6750, %rd6749, 4294967295;
	{ .reg .b32 tmp; mov.b64 {tmp, %r16245}, %rd6749; }
	add.s32 	%r16246, %r15954, %r16245;
	cvt.u64.u32 	%rd6751, %r16246;
	// begin inline asm
	mul.lo.u32 %r15957, %r20139, %r20141;
	mul.hi.u32 %r15958, %r20139, %r20141;
	
	// end inline asm
	cvt.u64.u32 	%rd6752, %r15957;
	add.s64 	%rd6753, %rd6722, %rd6751;
	add.s64 	%rd6754, %rd6753, %rd6752;
	and.b64  	%rd6755, %rd6754, 4294967295;
	{ .reg .b32 tmp; mov.b64 {tmp, %r16247}, %rd6754; }
	add.s32 	%r16248, %r15958, %r16247;
	cvt.u64.u32 	%rd6756, %r16248;
	// begin inline asm
	mul.lo.u32 %r15961, %r20139, %r20142;
	mul.hi.u32 %r15962, %r20139, %r20142;
	
	// end inline asm
	cvt.u64.u32 	%rd6757, %r15961;
	add.s64 	%rd6758, %rd6727, %rd6756;
	add.s64 	%rd6759, %rd6758, %rd6757;
	and.b64  	%rd6760, %rd6759, 4294967295;
	{ .reg .b32 tmp; mov.b64 {tmp, %r16249}, %rd6759; }
	add.s32 	%r16250, %r15962, %r16249;
	cvt.u64.u32 	%rd6761, %r16250;
	// begin inline asm
	mul.lo.u32 %r15965, %r20139, %r20143;
	mul.hi.u32 %r15966, %r20139, %r20143;
	
	// end inline asm
	cvt.u64.u32 	%rd6762, %r15965;
	add.s64 	%rd6763, %rd6728, %rd6761;
	add.s64 	%rd6764, %rd6763, %rd6762;
	and.b64  	%rd6765, %rd6764, 4294967295;
	{ .reg .b32 tmp; mov.b64 {tmp, %r16251}, %rd6764; }
	add.s32 	%r16252, %r15966, %r16251;
	cvt.u64.u32 	%rd6766, %r16252;
	// begin inline asm
	mul.lo.u32 %r15969, %r20140, %r20136;
	mul.hi.u32 %r15970, %r20140, %r20136;
	
	// end inline asm
	cvt.u64.u32 	%rd6767, %r15969;
	add.s64 	%rd6768, %rd6735, %rd6767;
	{ .reg .b32 tmp; mov.b64 {tmp, %r16253}, %rd6768; }
	add.s32 	%r16254, %r15970, %r16253;
	cvt.u64.u32 	%rd6769, %r16254;
	// begin inline asm
	mul.lo.u32 %r15973, %r20140, %r20137;
	mul.hi.u32 %r15974, %r20140, %r20137;
	
	// end inline asm
	cvt.u64.u32 	%rd6770, %r15973;
	add.s64 	%rd6771, %rd6740, %rd6769;
	add.s64 	%rd6772, %rd6771, %rd6770;
	and.b64  	%rd6773, %rd6772, 4294967295;
	{ .reg .b32 tmp; mov.b64 {tmp, %r16255}, %rd6772; }
	add.s32 	%r16256, %r15974, %r16255;
	cvt.u64.u32 	%rd6774, %r16256;
	// begin inline asm
	mul.lo.u32 %r15977, %r20140, %r20138;
	mul.hi.u32 %r15978, %r20140, %r20138;
	
	// end inline asm
	cvt.u64.u32 	%rd6775, %r15977;
	add.s64 	%rd6776, %rd6745, %rd6774;
	add.s64 	%rd6777, %rd6776, %rd6775;
	and.b64  	%rd6778, %rd6777, 4294967295;
	{ .reg .b32 tmp; mov.b64 {tmp, %r16257}, %rd6777; }
	add.s32 	%r16258, %r15978, %r16257;
	cvt.u64.u32 	%rd6779, %r16258;
	// begin inline asm
	mul.lo.u32 %r15981, %r20140, %r20139;
	mul.hi.u32 %r15982, %r20140, %r20139;
	
	// end inline asm
	cvt.u64.u32 	%rd6780, %r15981;
	add.s64 	%rd6781, %rd6750, %rd6779;
	add.s64 	%rd6782, %rd6781, %rd6780;
	and.b64  	%rd6783, %rd6782, 4294967295;
	{ .reg .b32 tmp; mov.b64 {tmp, %r16259}, %rd6782; }
	add.s32 	%r16260, %r15982, %r16259;
	cvt.u64.u32 	%rd6784, %r16260;
	// begin inline asm
	mul.lo.u32 %r15985, %r20140, %r20140;
	mul.hi.u32 %r15986, %r20140, %r20140;
	
	// end inline asm
	cvt.u64.u32 	%rd6785, %r15985;
	add.s64 	%rd6786, %rd6755, %rd6784;
	add.s64 	%rd6787, %rd6786, %rd6785;
	and.b64  	%rd6788, %rd6787, 4294967295;
	{ .reg .b32 tmp; mov.b64 {tmp, %r16261}, %rd6787; }
	add.s32 	%r16262, %r15986, %r16261;
	cvt.u64.u32 	%rd6789, %r16262;
	// begin inline asm
	mul.lo.u32 %r15989, %r20140, %r20141;
	mul.hi.u32 %r15990, %r20140, %r20141;
	
	// end inline asm
	cvt.u64.u32 	%rd6790, %r15989;
	add.s64 	%rd6791, %rd6760, %rd6789;
	add.s64 	%rd6792, %rd6791, %rd6790;
	and.b64  	%rd6793, %rd6792, 4294967295;
	{ .reg .b32 tmp; mov.b64 {tmp, %r16263}, %rd6792; }
	add.s32 	%r16264, %r15990, %r16263;
	cvt.u64.u32 	%rd6794, %r16264;
	// begin inline asm
	mul.lo.u32 %r15993, %r20140, %r20142;
	mul.hi.u32 %r15994, %r20140, %r20142;
	
	// end inline asm
	cvt.u64.u32 	%rd6795, %r15993;
	add.s64 	%rd6796, %rd6765, %rd6794;
	add.s64 	%rd6797, %rd6796, %rd6795;
	and.b64  	%rd6798, %rd6797, 4294967295;
	{ .reg .b32 tmp; mov.b64 {tmp, %r16265}, %rd6797; }
	add.s32 	%r16266, %r15994, %r16265;
	cvt.u64.u32 	%rd6799, %r16266;
	// begin inline asm
	mul.lo.u32 %r15997, %r20140, %r20143;
	mul.hi.u32 %r15998, %r20140, %r20143;
	
	// end inline asm
	cvt.u64.u32 	%rd6800, %r15997;
	add.s64 	%rd6801, %rd6766, %rd6799;
	add.s64 	%rd6802, %rd6801, %rd6800;
	and.b64  	%rd6803, %rd6802, 4294967295;
	{ .reg .b32 tmp; mov.b64 {tmp, %r16267}, %rd6802; }
	add.s32 	%r16268, %r15998, %r16267;
	cvt.u64.u32 	%rd6804, %r16268;
	// begin inline asm
	mul.lo.u32 %r16001, %r20141, %r20136;
	mul.hi.u32 %r16002, %r20141, %r20136;
	
	// end inline asm
	cvt.u64.u32 	%rd6805, %r16001;
	add.s64 	%rd6806, %rd6773, %rd6805;
	{ .reg .b32 tmp; mov.b64 {tmp, %r16269}, %rd6806; }
	add.s32 	%r16270, %r16002, %r16269;
	cvt.u64.u32 	%rd6807, %r16270;
	// begin inline asm
	mul.lo.u32 %r16005, %r20141, %r20137;
	mul.hi.u32 %r16006, %r20141, %r20137;
	
	// end inline asm
	cvt.u64.u32 	%rd6808, %r16005;
	add.s64 	%rd6809, %rd6778, %rd6807;
	add.s64 	%rd6810, %rd6809, %rd6808;
	and.b64  	%rd6811, %rd6810, 4294967295;
	{ .reg .b32 tmp; mov.b64 {tmp, %r16271}, %rd6810; }
	add.s32 	%r16272, %r16006, %r16271;
	cvt.u64.u32 	%rd6812, %r16272;
	// begin inline asm
	mul.lo.u32 %r16009, %r20141, %r20138;
	mul.hi.u32 %r16010, %r20141, %r20138;
	
	// end inline asm
	cvt.u64.u32 	%rd6813, %r16009;
	add.s64 	%rd6814, %rd6783, %rd6812;
	add.s64 	%rd6815, %rd6814, %rd6813;
	and.b64  	%rd6816, %rd6815, 4294967295;
	{ .reg .b32 tmp; mov.b64 {tmp, %r16273}, %rd6815; }
	add.s32 	%r16274, %r16010, %r16273;
	cvt.u64.u32 	%rd6817, %r16274;
	// begin inline asm
	mul.lo.u32 %r16013, %r20141, %r20139;
	mul.hi.u32 %r16014, %r20141, %r20139;
	
	// end inline asm
	cvt.u64.u32 	%rd6818, %r16013;
	add.s64 	%rd6819, %rd6788, %rd6817;
	add.s64 	%rd6820, %rd6819, %rd6818;
	and.b64  	%rd6821, %rd6820, 4294967295;
	{ .reg .b32 tmp; mov.b64 {tmp, %r16275}, %rd6820; }
	add.s32 	%r16276, %r16014, %r16275;
	cvt.u64.u32 	%rd6822, %r16276;
	// begin inline asm
	mul.lo.u32 %r16017, %r20141, %r20140;
	mul.hi.u32 %r16018, %r20141, %r20140;
	
	// end inline asm
	cvt.u64.u32 	%rd6823, %r16017;
	add.s64 	%rd6824, %rd6793, %rd6822;
	add.s64 	%rd6825, %rd6824, %rd6823;
	and.b64  	%rd6826, %rd6825, 4294967295;
	{ .reg .b32 tmp; mov.b64 {tmp, %r16277}, %rd6825; }
	add.s32 	%r16278, %r16018, %r16277;
	cvt.u64.u32 	%rd6827, %r16278;
	// begin inline asm
	mul.lo.u32 %r16021, %r20141, %r20141;
	mul.hi.u32 %r16022, %r20141, %r20141;
	
	// end inline asm
	cvt.u64.u32 	%rd6828, %r16021;
	add.s64 	%rd6829, %rd6798, %rd6827;
	add.s64 	%rd6830, %rd6829, %rd6828;
	and.b64  	%rd6831, %rd6830, 4294967295;
	{ .reg .b32 tmp; mov.b64 {tmp, %r16279}, %rd6830; }
	add.s32 	%r16280, %r16022, %r16279;
	cvt.u64.u32 	%rd6832, %r16280;
	// begin inline asm
	mul.lo.u32 %r16025, %r20141, %r20142;
	mul.hi.u32 %r16026, %r20141, %r20142;
	
	// end inline asm
	cvt.u64.u32 	%rd6833, %r16025;
	add.s64 	%rd6834, %rd6803, %rd6832;
	add.s64 	%rd6835, %rd6834, %rd6833;
	and.b64  	%rd6836, %rd6835, 4294967295;
	{ .reg .b32 tmp; mov.b64 {tmp, %r16281}, %rd6835; }
	add.s32 	%r16282, %r16026, %r16281;
	cvt.u64.u32 	%rd6837, %r16282;
	// begin inline asm
	mul.lo.u32 %r16029, %r20141, %r20143;
	mul.hi.u32 %r16030, %r20141, %r20143;
	
	// end inline asm
	cvt.u64.u32 	%rd6838, %r16029;
	add.s64 	%rd6839, %rd6804, %rd6837;
	add.s64 	%rd6840, %rd6839, %rd6838;
	and.b64  	%rd6841, %rd6840, 4294967295;
	{ .reg .b32 tmp; mov.b64 {tmp, %r16283}, %rd6840; }
	add.s32 	%r16284, %r16030, %r16283;
	cvt.u64.u32 	%rd6842, %r16284;
	// begin inline asm
	mul.lo.u32 %r16033, %r20142, %r20136;
	mul.hi.u32 %r16034, %r20142, %r20136;
	
	// end inline asm
	cvt.u64.u32 	%rd6843, %r16033;
	add.s64 	%rd6844, %rd6811, %rd6843;
	{ .reg .b32 tmp; mov.b64 {tmp, %r16285}, %rd6844; }
	add.s32 	%r16286, %r16034, %r16285;
	cvt.u64.u32 	%rd6845, %r16286;
	// begin inline asm
	mul.lo.u32 %r16037, %r20142, %r20137;
	mul.hi.u32 %r16038, %r20142, %r20137;
	
	// end inline asm
	cvt.u64.u32 	%rd6846, %r16037;
	add.s64 	%rd6847, %rd6816, %rd6845;
	add.s64 	%rd6848, %rd6847, %rd6846;
	and.b64  	%rd6849, %rd6848, 4294967295;
	{ .reg .b32 tmp; mov.b64 {tmp, %r16287}, %rd6848; }
	add.s32 	%r16288, %r16038, %r16287;
	cvt.u64.u32 	%rd6850, %r16288;
	// begin inline asm
	mul.lo.u32 %r16041, %r20142, %r20138;
	mul.hi.u32 %r16042, %r20142, %r20138;
	
	// end inline asm
	cvt.u64.u32 	%rd6851, %r16041;
	add.s64 	%rd6852, %rd6821, %rd6850;
	add.s64 	%rd6853, %rd6852, %rd6851;
	and.b64  	%rd6854, %rd6853, 4294967295;
	{ .reg .b32 tmp; mov.b64 {tmp, %r16289}, %rd6853; }
	add.s32 	%r16290, %r16042, %r16289;
	cvt.u64.u32 	%rd6855, %r16290;
	// begin inline asm
	mul.lo.u32 %r16045, %r20142, %r20139;
	mul.hi.u32 %r16046, %r20142, %r20139;
	
	// end inline asm
	cvt.u64.u32 	%rd6856, %r16045;
	add.s64 	%rd6857, %rd6826, %rd6855;
	add.s64 	%rd6858, %rd6857, %rd6856;
	and.b64  	%rd6859, %rd6858, 4294967295;
	{ .reg .b32 tmp; mov.b64 {tmp, %r16291}, %rd6858; }
	add.s32 	%r16292, %r16046, %r16291;
	cvt.u64.u32 	%rd6860, %r16292;
	// begin inline asm
	mul.lo.u32 %r16049, %r20142, %r20140;
	mul.hi.u32 %r16050, %r20142, %r20140;
	
	// end inline asm
	cvt.u64.u32 	%rd6861, %r16049;
	add.s64 	%rd6862, %rd6831, %rd6860;
	add.s64 	%rd6863, %rd6862, %rd6861;
	and.b64  	%rd6864, %rd6863, 4294967295;
	{ .reg .b32 tmp; mov.b64 {tmp, %r16293}, %rd6863; }
	add.s32 	%r16294, %r16050, %r16293;
	cvt.u64.u32 	%rd6865, %r16294;
	// begin inline asm
	mul.lo.u32 %r16053, %r20142, %r20141;
	mul.hi.u32 %r16054, %r20142, %r20141;
	
	// end inline asm
	cvt.u64.u32 	%rd6866, %r16053;
	add.s64 	%rd6867, %rd6836, %rd6865;
	add.s64 	%rd6868, %rd6867, %rd6866;
	and.b64  	%rd6869, %rd6868, 4294967295;
	{ .reg .b32 tmp; mov.b64 {tmp, %r16295}, %rd6868; }
	add.s32 	%r16296, %r16054, %r16295;
	cvt.u64.u32 	%rd6870, %r16296;
	// begin inline asm
	mul.lo.u32 %r16057, %r20142, %r20142;
	mul.hi.u32 %r16058, %r20142, %r20142;
	
	// end inline asm
	cvt.u64.u32 	%rd6871, %r16057;
	add.s64 	%rd6872, %rd6841, %rd6870;
	add.s64 	%rd6873, %rd6872, %rd6871;
	and.b64  	%rd6874, %rd6873, 4294967295;
	{ .reg .b32 tmp; mov.b64 {tmp, %r16297}, %rd6873; }
	add.s32 	%r16298, %r16058, %r16297;
	cvt.u64.u32 	%rd6875, %r16298;
	// begin inline asm
	mul.lo.u32 %r16061, %r20142, %r20143;
	mul.hi.u32 %r16062, %r20142, %r20143;
	
	// end inline asm
	cvt.u64.u32 	%rd6876, %r16061;
	add.s64 	%rd6877, %rd6842, %rd6875;
	add.s64 	%rd6878, %rd6877, %rd6876;
	and.b64  	%rd6879, %rd6878, 4294967295;
	{ .reg .b32 tmp; mov.b64 {tmp, %r16299}, %rd6878; }
	add.s32 	%r16300, %r16062, %r16299;
	cvt.u64.u32 	%rd6880, %r16300;
	// begin inline asm
	mul.lo.u32 %r16065, %r20143, %r20136;
	mul.hi.u32 %r16066, %r20143, %r20136;
	
	// end inline asm
	cvt.u64.u32 	%rd6881, %r16065;
	add.s64 	%rd6882, %rd6849, %rd6881;
	{ .reg .b32 tmp; mov.b64 {tmp, %r16301}, %rd6882; }
	add.s32 	%r16302, %r16066, %r16301;
	cvt.u64.u32 	%rd6883, %r16302;
	// begin inline asm
	mul.lo.u32 %r16069, %r20143, %r20137;
	mul.hi.u32 %r16070, %r20143, %r20137;
	
	// end inline asm
	cvt.u64.u32 	%rd6884, %r16069;
	add.s64 	%rd6885, %rd6854, %rd6883;
	add.s64 	%rd6886, %rd6885, %rd6884;
	{ .reg .b32 tmp; mov.b64 {tmp, %r16303}, %rd6886; }
	add.s32 	%r16304, %r16070, %r16303;
	cvt.u64.u32 	%rd6887, %r16304;
	// begin inline asm
	mul.lo.u32 %r16073, %r20143, %r20138;
	mul.hi.u32 %r16074, %r20143, %r20138;
	
	// end inline asm
	cvt.u64.u32 	%rd6888, %r16073;
	add.s64 	%rd6889, %rd6859, %rd6887;
	add.s64 	%rd6890, %rd6889, %rd6888;
	{ .reg .b32 tmp; mov.b64 {tmp, %r16305}, %rd6890; }
	add.s32 	%r16306, %r16074, %r16305;
	cvt.u64.u32 	%rd6891, %r16306;
	// begin inline asm
	mul.lo.u32 %r16077, %r20143, %r20139;
	mul.hi.u32 %r16078, %r20143, %r20139;
	
	// end inline asm
	cvt.u64.u32 	%rd6892, %r16077;
	add.s64 	%rd6893, %rd6864, %rd6891;
	add.s64 	%rd6894, %rd6893, %rd6892;
	{ .reg .b32 tmp; mov.b64 {tmp, %r16307}, %rd6894; }
	add.s32 	%r16308, %r16078, %r16307;
	cvt.u64.u32 	%rd6895, %r16308;
	// begin inline asm
	mul.lo.u32 %r16081, %r20143, %r20140;
	mul.hi.u32 %r16082, %r20143, %r20140;
	
	// end inline asm
	cvt.u64.u32 	%rd6896, %r16081;
	add.s64 	%rd6897, %rd6869, %rd6895;
	add.s64 	%rd6898, %rd6897, %rd6896;
	{ .reg .b32 tmp; mov.b64 {tmp, %r16309}, %rd6898; }
	add.s32 	%r16310, %r16082, %r16309;
	cvt.u64.u32 	%rd6899, %r16310;
	// begin inline asm
	mul.lo.u32 %r16085, %r20143, %r20141;
	mul.hi.u32 %r16086, %r20143, %r20141;
	
	// end inline asm
	cvt.u64.u32 	%rd6900, %r16085;
	add.s64 	%rd6901, %rd6874, %rd6899;
	add.s64 	%rd6902, %rd6901, %rd6900;
	{ .reg .b32 tmp; mov.b64 {tmp, %r16311}, %rd6902; }
	add.s32 	%r16312, %r16086, %r16311;
	cvt.u64.u32 	%rd6903, %r16312;
	// begin inline asm
	mul.lo.u32 %r16089, %r20143, %r20142;
	mul.hi.u32 %r16090, %r20143, %r20142;
	
	// end inline asm
	cvt.u64.u32 	%rd6904, %r16089;
	add.s64 	%rd6905, %rd6879, %rd6903;
	add.s64 	%rd6906, %rd6905, %rd6904;
	{ .reg .b32 tmp; mov.b64 {tmp, %r16313}, %rd6906; }
	add.s32 	%r16314, %r16090, %r16313;
	cvt.u64.u32 	%rd6907, %r16314;
	// begin inline asm
	mul.lo.u32 %r16093, %r20143, %r20143;
	mul.hi.u32 %r16094, %r20143, %r20143;
	
	// end inline asm
	cvt.u64.u32 	%rd6908, %r16093;
	add.s64 	%rd6909, %rd6880, %rd6907;
	add.s64 	%rd6910, %rd6909, %rd6908;
	{ .reg .b32 tmp; mov.b64 {tmp, %r16315}, %rd6910; }
	add.s32 	%r16181, %r16094, %r16315;
	cvt.u32.u64 	%r20233, %rd6654;
	cvt.u32.u64 	%r20234, %rd6692;
	cvt.u32.u64 	%r20235, %rd6730;
	cvt.u32.u64 	%r20236, %rd6768;
	cvt.u32.u64 	%r20237, %rd6806;
	cvt.u32.u64 	%r20238, %rd6844;
	cvt.u32.u64 	%r20239, %rd6882;
	cvt.u32.u64 	%r16174, %rd6886;
	cvt.u32.u64 	%r16175, %rd6890;
	cvt.u32.u64 	%r16176, %rd6894;
	cvt.u32.u64 	%r16177, %rd6898;
	cvt.u32.u64 	%r16178, %rd6902;
	cvt.u32.u64 	%r16179, %rd6906;
	cvt.u32.u64 	%r16180, %rd6910;
	mov.b32 	%r16135, 977;
	mov.b32 	%r16173, 0;
	// begin inline asm
	mad.lo.cc.u32 %r16097, %r16174, %r16135, %r16173;
	madc.hi.u32 %r16098, %r16174, %r16135, 0;
	
	// end inline asm
	// begin inline asm
	mad.lo.cc.u32 %r16102, %r16175, %r16135, %r16098;
	madc.hi.u32 %r16103, %r16175, %r16135, 0;
	
	// end inline asm
	// begin inline asm
	mad.lo.cc.u32 %r16107, %r16176, %r16135, %r16103;
	madc.hi.u32 %r16108, %r16176, %r16135, 0;
	
	// end inline asm
	// begin inline asm
	mad.lo.cc.u32 %r16112, %r16177, %r16135, %r16108;
	madc.hi.u32 %r16113, %r16177, %r16135, 0;
	
	// end inline asm
	// begin inline asm
	mad.lo.cc.u32 %r16117, %r16178, %r16135, %r16113;
	madc.hi.u32 %r16118, %r16178, %r16135, 0;
	
	// end inline asm
	// begin inline asm
	mad.lo.cc.u32 %r16122, %r16179, %r16135, %r16118;
	madc.hi.u32 %r16123, %r16179, %r16135, 0;
	
	// end inline asm
	// begin inline asm
	mad.lo.cc.u32 %r16127, %r16180, %r16135, %r16123;
	madc.hi.u32 %r16128, %r16180, %r16135, 0;
	
	// end inline asm
	// begin inline asm
	mad.lo.cc.u32 %r16132, %r16181, %r16135, %r16128;
	madc.hi.u32 %r16133, %r16181, %r16135, 0;
	
	// end inline asm
	mov.u32 	%r16172, %r16173;
	// begin inline asm
	add.cc.u32 %r20232, %r20232, %r16097;
	addc.cc.u32 %r20233, %r20233, %r16102;
	addc.cc.u32 %r20234, %r20234, %r16107;
	addc.cc.u32 %r20235, %r20235, %r16112;
	addc.cc.u32 %r20236, %r20236, %r16117;
	addc.cc.u32 %r20237, %r20237, %r16122;
	addc.cc.u32 %r20238, %r20238, %r16127;
	addc.cc.u32 %r20239, %r20239, %r16132;
	addc.u32 %r16172, %r16172, %r16133;
	
	// end inline asm
	// begin inline asm
	add.cc.u32 %r20232, %r20232, %r16173;
	addc.cc.u32 %r20233, %r20233, %r16174;
	addc.cc.u32 %r20234, %r20234, %r16175;
	addc.cc.u32 %r20235, %r20235, %r16176;
	addc.cc.u32 %r20236, %r20236, %r16177;
	addc.cc.u32 %r20237, %r20237, %r16178;
	addc.cc.u32 %r20238, %r20238, %r16179;
	addc.cc.u32 %r20239, %r20239, %r16180;
	addc.u32 %r16172, %r16172, %r16181;
	
	// end inline asm
	setp.eq.s32 	%p989, %r16172, 0;
	mov.pred 	%p1286, 0;
	@%p989 bra 	$L__BB0_840;
	mov.b32 	%r16319, 977;
	// begin inline asm
	mul.lo.u32 %r16320, %r16172, %r16319;
	mul.hi.u32 %r16321, %r16172, %r16319;
	
	// end inline asm
	mov.b32 	%r16355, 0;
	mov.u32 	%r16322, %r16355;
	mov.u32 	%r16323, %r16355;
	mov.u32 	%r16324, %r16355;
	mov.u32 	%r16325, %r16355;
	mov.u32 	%r16326, %r16355;
	mov.u32 	%r16327, %r16355;
	mov.u32 	%r16328, %r16355;
	// begin inline asm
	add.cc.u32 %r16320, %r16320, %r16328;
	addc.cc.u32 %r16321, %r16321, %r16172;
	addc.cc.u32 %r16322, %r16322, %r16328;
	addc.cc.u32 %r16323, %r16323, %r16328;
	addc.cc.u32 %r16324, %r16324, %r16328;
	addc.cc.u32 %r16325, %r16325, %r16328;
	addc.cc.u32 %r16326, %r16326, %r16328;
	addc.cc.u32 %r16327, %r16327, %r16328;
	addc.u32 %r16328, %r16328, %r16328;
	
	// end inline asm
	// begin inline asm
	add.cc.u32 %r20232, %r20232, %r16320;
	addc.cc.u32 %r20233, %r20233, %r16321;
	addc.cc.u32 %r20234, %r20234, %r16322;
	addc.cc.u32 %r20235, %r20235, %r16323;
	addc.cc.u32 %r20236, %r20236, %r16324;
	addc.cc.u32 %r20237, %r20237, %r16325;
	addc.cc.u32 %r20238, %r20238, %r16326;
	addc.cc.u32 %r20239, %r20239, %r16327;
	addc.u32 %r16355, %r16355, %r16328;
	
	// end inline asm
	setp.ne.s32 	%p1286, %r16355, 0;
$L__BB0_840:
	ld.const.u32 	%r1572, [const_p+4];
	ld.const.u32 	%r1573, [const_p+20];
	ld.const.u32 	%r1574, [const_p+24];
	ld.const.u32 	%r1575, [const_p+8];
	ld.const.u32 	%r1576, [const_p+16];
	ld.const.u32 	%r1577, [const_p+12];
	ld.const.u32 	%r1578, [const_p];
	ld.const.u32 	%r16374, [const_p+28];
	setp.gt.u32 	%p990, %r20239, %r16374;
	or.pred  	%p991, %p1286, %p990;
	@%p991 bra 	$L__BB0_854;
	setp.lt.u32 	%p992, %r20239, %r16374;
	@%p992 bra 	$L__BB0_855;
	setp.gt.u32 	%p993, %r20238, %r1574;
	@%p993 bra 	$L__BB0_854;
	setp.lt.u32 	%p994, %r20238, %r1574;
	@%p994 bra 	$L__BB0_855;
	setp.gt.u32 	%p995, %r20237, %r1573;
	@%p995 bra 	$L__BB0_854;
	setp.lt.u32 	%p996, %r20237, %r1573;
	@%p996 bra 	$L__BB0_855;
	setp.gt.u32 	%p997, %r20236, %r1576;
	@%p997 bra 	$L__BB0_854;
	setp.lt.u32 	%p998, %r20236, %r1576;
	@%p998 bra 	$L__BB0_855;
	setp.gt.u32 	%p999, %r20235, %r1577;
	@%p999 bra 	$L__BB0_854;
	setp.lt.u32 	%p1000, %r20235, %r1577;
	@%p1000 bra 	$L__BB0_855;
	setp.gt.u32 	%p1001, %r20234, %r1575;
	@%p1001 bra 	$L__BB0_854;
	setp.lt.u32 	%p1002, %r20234, %r1575;
	@%p1002 bra 	$L__BB0_855;
	setp.gt.u32 	%p1003, %r20233, %r1572;
	@%p1003 bra 	$L__BB0_854;
	setp.lt.u32 	%p1004, %r20233, %r1572;
	setp.lt.u32 	%p1005, %r20232, %r1578;
	or.pred  	%p1006, %p1004, %p1005;
	@%p1006 bra 	$L__BB0_855;
$L__BB0_854:
	// begin inline asm
	sub.cc.u32 %r20232, %r20232, %r1578;
	subc.cc.u32 %r20233, %r20233, %r1572;
	subc.cc.u32 %r20234, %r20234, %r1575;
	subc.cc.u32 %r20235, %r20235, %r1577;
	subc.cc.u32 %r20236, %r20236, %r1576;
	subc.cc.u32 %r20237, %r20237, %r1573;
	subc.cc.u32 %r20238, %r20238, %r1574;
	subc.u32 %r20239, %r20239, %r16374;
	
	// end inline asm
$L__BB0_855:
	setp.gt.u32 	%p1007, %r20239, %r16374;
	@%p1007 bra 	$L__BB0_868;
	bra.uni 	$L__BB0_869;
$L__BB0_856:
	setp.gt.u32 	%p1009, %r20238, %r1574;
	@%p1009 bra 	$L__BB0_868;
	setp.lt.u32 	%p1010, %r20238, %r1574;
	@%p1010 bra 	$L__BB0_870;
	setp.gt.u32 	%p1011, %r20237, %r1573;
	@%p1011 bra 	$L__BB0_868;
	setp.lt.u32 	%p1012, %r20237, %r1573;
	@%p1012 bra 	$L__BB0_870;
	setp.gt.u32 	%p1013, %r20236, %r1576;
	@%p1013 bra 	$L__BB0_868;
	setp.lt.u32 	%p1014, %r20236, %r1576;
	@%p1014 bra 	$L__BB0_870;
	setp.gt.u32 	%p1015, %r20235, %r1577;
	@%p1015 bra 	$L__BB0_868;
	setp.lt.u32 	%p1016, %r20235, %r1577;
	@%p1016 bra 	$L__BB0_870;
	setp.gt.u32 	%p1017, %r20234, %r1575;
	@%p1017 bra 	$L__BB0_868;
	setp.lt.u32 	%p1018, %r20234, %r1575;
	@%p1018 bra 	$L__BB0_870;
	setp.gt.u32 	%p1019, %r20233, %r1572;
	@%p1019 bra 	$L__BB0_868;
	setp.lt.u32 	%p1020, %r20233, %r1572;
	setp.lt.u32 	%p1021, %r20232, %r1578;
	or.pred  	%p1022, %p1020, %p1021;
	@%p1022 bra 	$L__BB0_870;
$L__BB0_868:
	// begin inline asm
	sub.cc.u32 %r20232, %r20232, %r1578;
	subc.cc.u32 %r20233, %r20233, %r1572;
	subc.cc.u32 %r20234, %r20234, %r1575;
	subc.cc.u32 %r20235, %r20235, %r1577;
	subc.cc.u32 %r20236, %r20236, %r1576;
	subc.cc.u32 %r20237, %r20237, %r1573;
	subc.cc.u32 %r20238, %r20238, %r1574;
	subc.u32 %r20239, %r20239, %r16374;
	
	// end inline asm
	bra.uni 	$L__BB0_870;
$L__BB0_869:
	setp.lt.u32 	%p1008, %r20239, %r16374;
	@%p1008 bra 	$L__BB0_870;
	bra.uni 	$L__BB0_856;
$L__BB0_870:
	mov.b32 	%r16650, 2;
	// begin inline asm
	mul.lo.u32 %r20256, %r20208, %r16650;
	mul.hi.u32 %r16424, %r20208, %r16650;
	
	// end inline asm
	cvt.u64.u32 	%rd6911, %r16424;
	mov.b32 	%r16755, 0;
	// begin inline asm
	mul.lo.u32 %r16427, %r20208, %r16755;
	mul.hi.u32 %r16428, %r20208, %r16755;
	
	// end inline asm
	cvt.u64.u32 	%rd6912, %r16427;
	add.s64 	%rd6913, %rd6911, %rd6912;
	and.b64  	%rd6914, %rd6913, 4294967295;
	{ .reg .b32 tmp; mov.b64 {tmp, %r16773}, %rd6913; }
	add.s32 	%r16774, %r16428, %r16773;
	cvt.u64.u32 	%rd6915, %r16774;
	// begin inline asm
	mul.lo.u32 %r16431, %r20208, %r16755;
	mul.hi.u32 %r16432, %r20208, %r16755;
	
	// end inline asm
	cvt.u64.u32 	%rd6916, %r16431;
	add.s64 	%rd6917, %rd6915, %rd6916;
	and.b64  	%rd6918, %rd6917, 4294967295;
	{ .reg .b32 tmp; mov.b64 {tmp, %r16775}, %rd6917; }
	add.s32 	%r16776, %r16432, %r16775;
	cvt.u64.u32 	%rd6919, %r16776;
	// begin inline asm
	mul.lo.u32 %r16435, %r20208, %r16755;
	mul.hi.u32 %r16436, %r20208, %r16755;
	
	// end inline asm
	cvt.u64.u32 	%rd6920, %r16435;
	add.s64 	%rd6921, %rd6919, %rd6920;
	and.b64  	%rd6922, %rd6921, 4294967295;
	{ .reg .b32 tmp; mov.b64 {tmp, %r16777}, %rd6921; }
	add.s32 	%r16778, %r16436, %r16777;
	cvt.u64.u32 	%rd6923, %r16778;
	// begin inline asm
	mul.lo.u32 %r16439, %r20208, %r16755;
	mul.hi.u32 %r16440, %r20208, %r16755;
	
	// end inline asm
	cvt.u64.u32 	%rd6924, %r16439;
	add.s64 	%rd6925, %rd6923, %rd6924;
	and.b64  	%rd6926, %rd6925, 4294967295;
	{ .reg .b32 tmp; mov.b64 {tmp, %r16779}, %rd6925; }
	add.s32 	%r16780, %r16440, %r16779;
	cvt.u64.u32 	%rd6927, %r16780;
	// begin inline asm
	mul.lo.u32 %r16443, %r20208, %r16755;
	mul.hi.u32 %r16444, %r20208, %r16755;
	
	// end inline asm
	cvt.u64.u32 	%rd6928, %r16443;
	add.s64 	%rd6929, %rd6927, %rd6928;
	and.b64  	%rd6930, %rd6929, 4294967295;
	{ .reg .b32 tmp; mov.b64 {tmp, %r16781}, %rd6929; }
	add.s32 	%r16782, %r16444, %r16781;
	cvt.u64.u32 	%rd6931, %r16782;
	// begin inline asm
	mul.lo.u32 %r16447, %r20208, %r16755;
	mul.hi.u32 %r16448, %r20208, %r16755;
	
	// end inline asm
	cvt.u64.u32 	%rd6932, %r16447;
	add.s64 	%rd6933, %rd6931, %rd6932;
	and.b64  	%rd6934, %rd6933, 4294967295;
	{ .reg .b32 tmp; mov.b64 {tmp, %r16783}, %rd6933; }
	add.s32 	%r16784, %r16448, %r16783;
	cvt.u64.u32 	%rd6935, %r16784;
	// begin inline asm
	mul.lo.u32 %r16451, %r20208, %r16755;
	mul.hi.u32 %r16452, %r20208, %r16755;
	
	// end inline asm
	cvt.u64.u32 	%rd6936, %r16451;
	add.s64 	%rd6937, %rd6935, %rd6936;
	and.b64  	%rd6938, %rd6937, 4294967295;
	{ .reg .b32 tmp; mov.b64 {tmp, %r16785}, %rd6937; }
	add.s32 	%r16786, %r16452, %r16785;
	cvt.u64.u32 	%rd6939, %r16786;
	// begin inline asm
	mul.lo.u32 %r16455, %r20209, %r16650;
	mul.hi.u32 %r16456, %r20209, %r16650;
	
	// end inline asm
	cvt.u64.u32 	%rd6940, %r16455;
	add.s64 	%rd6941, %rd6914, %rd6940;
	{ .reg .b32 tmp; mov.b64 {tmp, %r16787}, %rd6941; }
	add.s32 	%r16788, %r16456, %r16787;
	cvt.u64.u32 	%rd6942, %r16788;
	// begin inline asm
	mul.lo.u32 %r16459, %r20209, %r16755;
	mul.hi.u32 %r16460, %r20209, %r16755;
	
	// end inline asm
	cvt.u64.u32 	%rd6943, %r16459;
	add.s64 	%rd6944, %rd6918, %rd6942;
	add.s64 	%rd6945, %rd6944, %rd6943;
	and.b64  	%rd6946, %rd6945, 4294967295;
	{ .reg .b32 tmp; mov.b64 {tmp, %r16789}, %rd6945; }
	add.s32 	%r16790, %r16460, %r16789;
	cvt.u64.u32 	%rd6947, %r16790;
	// begin inline asm
	mul.lo.u32 %r16463, %r20209, %r16755;
	mul.hi.u32 %r16464, %r20209, %r16755;
	
	// end inline asm
	cvt.u64.u32 	%rd6948, %r16463;
	add.s64 	%rd6949, %rd6922, %rd6947;
	add.s64 	%rd6950, %rd6949, %rd6948;
	and.b64  	%rd6951, %rd6950, 4294967295;
	{ .reg .b32 tmp; mov.b64 {tmp, %r16791}, %rd6950; }
	add.s32 	%r16792, %r16464, %r16791;
	cvt.u64.u32 	%rd6952, %r16792;
	// begin inline asm
	mul.lo.u32 %r16467, %r20209, %r16755;
	mul.hi.u32 %r16468, %r20209, %r16755;
	
	// end inline asm
	cvt.u64.u32 	%rd6953, %r16467;
	add.s64 	%rd6954, %rd6926, %rd6952;
	add.s64 	%rd6955, %rd6954, %rd6953;
	and.b64  	%rd6956, %rd6955, 4294967295;
	{ .reg .b32 tmp; mov.b64 {tmp, %r16793}, %rd6955; }
	add.s32 	%r16794, %r16468, %r16793;
	cvt.u64.u32 	%rd6957, %r16794;
	// begin inline asm
	mul.lo.u32 %r16471, %r20209, %r16755;
	mul.hi.u32 %r16472, %r20209, %r16755;
	
	// end inline asm
	cvt.u64.u32 	%rd6958, %r16471;
	add.s64 	%rd6959, %rd6930, %rd6957;
	add.s64 	%rd6960, %rd6959, %rd6958;
	and.b64  	%rd6961, %rd6960, 4294967295;
	{ .reg .b32 tmp; mov.b64 {tmp, %r16795}, %rd6960; }
	add.s32 	%r16796, %r16472, %r16795;
	cvt.u64.u32 	%rd6962, %r16796;
	// begin inline asm
	mul.lo.u32 %r16475, %r20209, %r16755;
	mul.hi.u32 %r16476, %r20209, %r16755;
	
	// end inline asm
	cvt.u64.u32 	%rd6963, %r16475;
	add.s64 	%rd6964, %rd6934, %rd6962;
	add.s64 	%rd6965, %rd6964, %rd6963;
	and.b64  	%rd6966, %rd6965, 4294967295;
	{ .reg .b32 tmp; mov.b64 {tmp, %r16797}, %rd6965; }
	add.s32 	%r16798, %r16476, %r16797;
	cvt.u64.u32 	%rd6967, %r16798;
	// begin inline asm
	mul.lo.u32 %r16479, %r20209, %r16755;
	mul.hi.u32 %r16480, %r20209, %r16755;
	
	// end inline asm
	cvt.u64.u32 	%rd6968, %r16479;
	add.s64 	%rd6969, %rd6938, %rd6967;
	add.s64 	%rd6970, %rd6969, %rd6968;
	and.b64  	%rd6971, %rd6970, 4294967295;
	{ .reg .b32 tmp; mov.b64 {tmp, %r16799}, %rd6970; }
	add.s32 	%r16800, %r16480, %r16799;
	cvt.u64.u32 	%rd6972, %r16800;
	// begin inline asm
	mul.lo.u32 %r16483, %r20209, %r16755;
	mul.hi.u32 %r16484, %r20209, %r16755;
	
	// end inline asm
	cvt.u64.u32 	%rd6973, %r16483;
	add.s64 	%rd6974, %rd6939, %rd6972;
	add.s64 	%rd6975, %rd6974, %rd6973;
	and.b64  	%rd6976, %rd6975, 4294967295;
	{ .reg .b32 tmp; mov.b64 {tmp, %r16801}, %rd6975; }
	add.s32 	%r16802, %r16484, %r16801;
	cvt.u64.u32 	%rd6977, %r16802;
	// begin inline asm
	mul.lo.u32 %r16487, %r20210, %r16650;
	mul.hi.u32 %r16488, %r20210, %r16650;
	
	// end inline asm
	cvt.u64.u32 	%rd6978, %r16487;
	add.s64 	%rd6979, %rd6946, %rd6978;
	{ .reg .b32 tmp; mov.b64 {tmp, %r16803}, %rd6979; }
	add.s32 	%r16804, %r16488, %r16803;
	cvt.u64.u32 	%rd6980, %r16804;
	// begin inline asm
	mul.lo.u32 %r16491, %r20210, %r16755;
	mul.hi.u32 %r16492, %r20210, %r16755;
	
	// end inline asm
	cvt.u64.u32 	%rd6981, %r16491;
	add.s64 	%rd6982, %rd6951, %rd6980;
	add.s64 	%rd6983, %rd6982, %rd6981;
	and.b64  	%rd6984, %rd6983, 4294967295;
	{ .reg .b32 tmp; mov.b64 {tmp, %r16805}, %rd6983; }
	add.s32 	%r16806, %r16492, %r16805;
	cvt.u64.u32 	%rd6985, %r16806;
	// begin inline asm
	mul.lo.u32 %r16495, %r20210, %r16755;
	mul.hi.u32 %r16496, %r20210, %r16755;
	
	// end inline asm
	cvt.u64.u32 	%rd6986, %r16495;
	add.s64 	%rd6987, %rd6956, %rd6985;
	add.s64 	%rd6988, %rd6987, %rd6986;
	and.b64  	%rd6989, %rd6988, 4294967295;
	{ .reg .b32 tmp; mov.b64 {tmp, %r16807}, %rd6988; }
	add.s32 	%r16808, %r16496, %r16807;
	cvt.u64.u32 	%rd6990, %r16808;
	// begin inline asm
	mul.lo.u32 %r16499, %r20210, %r16755;
	mul.hi.u32 %r16500, %r20210, %r16755;
	
	// end inline asm
	cvt.u64.u32 	%rd6991, %r16499;
	add.s64 	%rd6992, %rd6961, %rd6990;
	add.s64 	%rd6993, %rd6992, %rd6991;
	and.b64  	%rd6994, %rd6993, 4294967295;
	{ .reg .b32 tmp; mov.b64 {tmp, %r16809}, %rd6993; }
	add.s32 	%r16810, %r16500, %r16809;
	cvt.u64.u32 	%rd6995, %r16810;
	// begin inline asm
	mul.lo.u32 %r16503, %r20210, %r16755;
	mul.hi.u32 %r16504, %r20210, %r16755;
	
	// end inline asm
	cvt.u64.u32 	%rd6996, %r16503;
	add.s64 	%rd6997, %rd6966, %rd6995;
	add.s64 	%rd6998, %rd6997, %rd6996;
	and.b64  	%rd6999, %rd6998, 4294967295;
	{ .reg .b32 tmp; mov.b64 {tmp, %r16811}, %rd6998; }
	add.s32 	%r16812, %r16504, %r16811;
	cvt.u64.u32 	%rd7000, %r16812;
	// begin inline asm
	mul.lo.u32 %r16507, %r20210, %r16755;
	mul.hi.u32 %r16508, %r20210, %r16755;
	
	// end inline asm
	cvt.u64.u32 	%rd7001, %r16507;
	add.s64 	%rd7002, %rd6971, %rd7000;
	add.s64 	%rd7003, %rd7002, %rd7001;
	and.b64  	%rd7004, %rd7003, 4294967295;
	{ .reg .b32 tmp; mov.b64 {tmp, %r16813}, %rd7003; }
	add.s32 	%r16814, %r16508, %r16813;
	cvt.u64.u32 	%rd7005, %r16814;
	// begin inline asm
	mul.lo.u32 %r16511, %r20210, %r16755;
	mul.hi.u32 %r16512, %r20210, %r16755;
	
	// end inline asm
	cvt.u64.u32 	%rd7006, %r16511;
	add.s64 	%rd7007, %rd6976, %rd7005;
	add.s64 	%rd7008, %rd7007, %rd7006;
	and.b64  	%rd7009, %rd7008, 4294967295;
	{ .reg .b32 tmp; mov.b64 {tmp, %r16815}, %rd7008; }
	add.s32 	%r16816, %r16512, %r16815;
	cvt.u64.u32 	%rd7010, %r16816;
	// begin inline asm
	mul.lo.u32 %r16515, %r20210, %r16755;
	mul.hi.u32 %r16516, %r20210, %r16755;
	
	// end inline asm
	cvt.u64.u32 	%rd7011, %r16515;
	add.s64 	%rd7012, %rd6977, %rd7010;
	add.s64 	%rd7013, %rd7012, %rd7011;
	and.b64  	%rd7014, %rd7013, 4294967295;
	{ .reg .b32 tmp; mov.b64 {tmp, %r16817}, %rd7013; }
	add.s32 	%r16818, %r16516, %r16817;
	cvt.u64.u32 	%rd7015, %r16818;
	// begin inline asm
	mul.lo.u32 %r16519, %r20211, %r16650;
	mul.hi.u32 %r16520, %r20211, %r16650;
	
	// end inline asm
	cvt.u64.u32 	%rd7016, %r16519;
	add.s64 	%rd7017, %rd6984, %rd7016;
	{ .reg .b32 tmp; mov.b64 {tmp, %r16819}, %rd7017; }
	add.s32 	%r16820, %r16520, %r16819;
	cvt.u64.u32 	%rd7018, %r16820;
	// begin inline asm
	mul.lo.u32 %r16523, %r20211, %r16755;
	mul.hi.u32 %r16524, %r20211, %r16755;
	
	// end inline asm
	cvt.u64.u32 	%rd7019, %r16523;
	add.s64 	%rd7020, %rd6989, %rd7018;
	add.s64 	%rd7021, %rd7020, %rd7019;
	and.b64  	%rd7022, %rd7021, 4294967295;
	{ .reg .b32 tmp; mov.b64 {tmp, %r16821}, %rd7021; }
	add.s32 	%r16822, %r16524, %r16821;
	cvt.u64.u32 	%rd7023, %r16822;
	// begin inline asm
	mul.lo.u32 %r16527, %r20211, %r16755;
	mul.hi.u32 %r16528, %r20211, %r16755;
	
	// end inline asm
	cvt.u64.u32 	%rd7024, %r16527;
	add.s64 	%rd7025, %rd6994, %rd7023;
	add.s64 	%rd7026, %rd7025, %rd7024;
	and.b64  	%rd7027, %rd7026, 4294967295;
	{ .reg .b32 tmp; mov.b64 {tmp, %r16823}, %rd7026; }
	add.s32 	%r16824, %r16528, %r16823;
	cvt.u64.u32 	%rd7028, %r16824;
	// begin inline asm
	mul.lo.u32 %r16531, %r20211, %r16755;
	mul.hi.u32 %r16532, %r20211, %r16755;
	
	// end inline asm
	cvt.u64.u32 	%rd7029, %r16531;
	add.s64 	%rd7030, %rd6999, %rd7028;
	add.s64 	%rd7031, %rd7030, %rd7029;
	and.b64  	%rd7032, %rd7031, 4294967295;
	{ .reg .b32 tmp; mov.b64 {tmp, %r16825}, %rd7031; }
	add.s32 	%r16826, %r16532, %r16825;
	cvt.u64.u32 	%rd7033, %r16826;
	// begin inline asm
	mul.lo.u32 %r16535, %r20211, %r16755;
	mul.hi.u32 %r16536, %r20211, %r16755;
	
	// end inline asm
	cvt.u64.u32 	%rd7034, %r16535;
	add.s64 	%rd7035, %rd7004, %rd7033;
	add.s64 	%rd7036, %rd7035, %rd7034;
	and.b64  	%rd7037, %rd7036, 4294967295;
	{ .reg .b32 tmp; mov.b64 {tmp, %r16827}, %rd7036; }
	add.s32 	%r16828, %r16536, %r16827;
	cvt.u64.u32 	%rd7038, %r16828;
	// begin inline asm
	mul.lo.u32 %r16539, %r20211, %r16755;
	mul.hi.u32 %r16540, %r20211, %r16755;
	
	// end inline asm
	cvt.u64.u32 	%rd7039, %r16539;
	add.s64 	%rd7040, %rd7009, %rd7038;
	add.s64 	%rd7041, %rd7040, %rd7039;
	and.b64  	%rd7042, %rd7041, 4294967295;
	{ .reg .b32 tmp; mov.b64 {tmp, %r16829}, %rd7041; }
	add.s32 	%r16830, %r16540, %r16829;
	cvt.u64.u32 	%rd7043, %r16830;
	// begin inline asm
	mul.lo.u32 %r16543, %r20211, %r16755;
	mul.hi.u32 %r16544, %r20211, %r16755;
	
	// end inline asm
	cvt.u64.u32 	%rd7044, %r16543;
	add.s64 	%rd7045, %rd7014, %rd7043;
	add.s64 	%rd7046, %rd7045, %rd7044;
	and.b64  	%rd7047, %rd7046, 4294967295;
	{ .reg .b32 tmp; mov.b64 {tmp, %r16831}, %rd7046; }
	add.s32 	%r16832, %r16544, %r16831;
	cvt.u64.u32 	%rd7048, %r16832;
	// begin inline asm
	mul.lo.u32 %r16547, %r20211, %r16755;
	mul.hi.u32 %r16548, %r20211, %r16755;
	
	// end inline asm
	cvt.u64.u32 	%rd7049, %r16547;
	add.s64 	%rd7050, %rd7015, %rd7048;
	add.s64 	%rd7051, %rd7050, %rd7049;
	and.b64  	%rd7052, %rd7051, 4294967295;
	{ .reg .b32 tmp; mov.b64 {tmp, %r16833}, %rd7051; }
	add.s32 	%r16834, %r16548, %r16833;
	cvt.u64.u32 	%rd7053, %r16834;
	// begin inline asm
	mul.lo.u32 %r16551, %r20212, %r16650;
	mul.hi.u32 %r16552, %r20212, %r16650;
	
	// end inline asm
	cvt.u64.u32 	%rd7054, %r16551;
	add.s64 	%rd7055, %rd7022, %rd7054;
	{ .reg .b32 tmp; mov.b64 {tmp, %r16835}, %rd7055; }
	add.s32 	%r16836, %r16552, %r16835;
	cvt.u64.u32 	%rd7056, %r16836;
	// begin inline asm
	mul.lo.u32 %r16555, %r20212, %r16755;
	mul.hi.u32 %r16556, %r20212, %r16755;
	
	// end inline asm
	cvt.u64.u32 	%rd7057, %r16555;
	add.s64 	%rd7058, %rd7027, %rd7056;
	add.s64 	%rd7059, %rd7058, %rd7057;
	and.b64  	%rd7060, %rd7059, 4294967295;
	{ .reg .b32 tmp; mov.b64 {tmp, %r16837}, %rd7059; }
	add.s32 	%r16838, %r16556, %r16837;
	cvt.u64.u32 	%rd7061, %r16838;
	// begin inline asm
	mul.lo.u32 %r16559, %r20212, %r16755;
	mul.hi.u32 %r16560, %r20212, %r16755;
	
	// end inline asm
	cvt.u64.u32 	%rd7062, %r16559;
	add.s64 	%rd7063, %rd7032, %rd7061;
	add.s64 	%rd7064, %rd7063, %rd7062;
	and.b64  	%rd7065, %rd7064, 4294967295;
	{ .reg .b32 tmp; mov.b64 {tmp, %r16839}, %rd7064; }
	add.s32 	%r16840, %r16560, %r16839;
	cvt.u64.u32 	%rd7066, %r16840;
	// begin inline asm
	mul.lo.u32 %r16563, %r20212, %r16755;
	mul.hi.u32 %r16564, %r20212, %r16755;
	
	// end inline asm
	cvt.u64.u32 	%rd7067, %r16563;
	add.s64 	%rd7068, %rd7037, %rd7066;
	add.s64 	%rd7069, %rd7068, %rd7067;
	and.b64  	%rd7070, %rd7069, 4294967295;
	{ .reg .b32 tmp; mov.b64 {tmp, %r16841}, %rd7069; }
	add.s32 	%r16842, %r16564, %r16841;
	cvt.u64.u32 	%rd7071, %r16842;
	// begin inline asm
	mul.lo.u32 %r16567, %r20212, %r16755;
	mul.hi.u32 %r16568, %r20212, %r16755;
	
	// end inline asm
	cvt.u64.u32 	%rd7072, %r16567;
	add.s64 	%rd7073, %rd7042, %rd7071;
	add.s64 	%rd7074, %rd7073, %rd7072;
	and.b64  	%rd7075, %rd7074, 4294967295;
	{ .reg .b32 tmp; mov.b64 {tmp, %r16843}, %rd7074; }
	add.s32 	%r16844, %r16568, %r16843;
	cvt.u64.u32 	%rd7076, %r16844;
	// begin inline asm
	mul.lo.u32 %r16571, %r20212, %r16755;
	mul.hi.u32 %r16572, %r20212, %r16755;
	
	// end inline asm
	cvt.u64.u32 	%rd7077, %r16571;
	add.s64 	%rd7078, %rd7047, %rd7076;
	add.s64 	%rd7079, %rd7078, %rd7077;
	and.b64  	%rd7080, %rd7079, 4294967295;
	{ .reg .b32 tmp; mov.b64 {tmp, %r16845}, %rd7079; }
	add.s32 	%r16846, %r16572, %r16845;
	cvt.u64.u32 	%rd7081, %r16846;
	// begin inline asm
	mul.lo.u32 %r16575, %r20212, %r16755;
	mul.hi.u32 %r16576, %r20212, %r16755;
	
	// end inline asm
	cvt.u64.u32 	%rd7082, %r16575;
	add.s64 	%rd7083, %rd7052, %rd7081;
	add.s64 	%rd7084, %rd7083, %rd7082;
	and.b64  	%rd7085, %rd7084, 4294967295;
	{ .reg .b32 tmp; mov.b64 {tmp, %r16847}, %rd7084; }
	add.s32 	%r16848, %r16576, %r16847;
	cvt.u64.u32 	%rd7086, %r16848;
	// begin inline asm
	mul.lo.u32 %r16579, %r20212, %r16755;
	mul.hi.u32 %r16580, %r20212, %r16755;
	
	// end inline asm
	cvt.u64.u32 	%rd7087, %r16579;
	add.s64 	%rd7088, %rd7053, %rd7086;
	add.s64 	%rd7089, %rd7088, %rd7087;
	and.b64  	%rd7090, %rd7089, 4294967295;
	{ .reg .b32 tmp; mov.b64 {tmp, %r16849}, %rd7089; }
	add.s32 	%r16850, %r16580, %r16849;
	cvt.u64.u32 	%rd7091, %r16850;
	// begin inline asm
	mul.lo.u32 %r16583, %r20213, %r16650;
	mul.hi.u32 %r16584, %r20213, %r16650;
	
	// end inline asm
	cvt.u64.u32 	%rd7092, %r16583;
	add.s64 	%rd7093, %rd7060, %rd7092;
	{ .reg .b32 tmp; mov.b64 {tmp, %r16851}, %rd7093; }
	add.s32 	%r16852, %r16584, %r16851;
	cvt.u64.u32 	%rd7094, %r16852;
	// begin inline asm
	mul.lo.u32 %r16587, %r20213, %r16755;
	mul.hi.u32 %r16588, %r20213, %r16755;
	
	// end inline asm
	cvt.u64.u32 	%rd7095, %r16587;
	add.s64 	%rd7096, %rd7065, %rd7094;
	add.s64 	%rd7097, %rd7096, %rd7095;
	and.b64  	%rd7098, %rd7097, 4294967295;
	{ .reg .b32 tmp; mov.b64 {tmp, %r16853}, %rd7097; }
	add.s32 	%r16854, %r16588, %r16853;
	cvt.u64.u32 	%rd7099, %r16854;
	// begin inline asm
	mul.lo.u32 %r16591, %r20213, %r16755;
	mul.hi.u32 %r16592, %r20213, %r16755;
	
	// end inline asm
	cvt.u64.u32 	%rd7100, %r16591;
	add.s64 	%rd7101, %rd7070, %rd7099;
	add.s64 	%rd7102, %rd7101, %rd7100;
	and.b64  	%rd7103, %rd7102, 4294967295;
	{ .reg .b32 tmp; mov.b64 {tmp, %r16855}, %rd7102; }
	add.s32 	%r16856, %r16592, %r16855;
	cvt.u64.u32 	%rd7104, %r16856;
	// begin inline asm
	mul.lo.u32 %r16595, %r20213, %r16755;
	mul.hi.u32 %r16596, %r20213, %r16755;
	
	// end inline asm
	cvt.u64.u32 	%rd7105, %r16595;
	add.s64 	%rd7106, %rd7075, %rd7104;
	add.s64 	%rd7107, %rd7106, %rd7105;
	and.b64  	%rd7108, %rd7107, 4294967295;
	{ .reg .b32 tmp; mov.b64 {tmp, %r16857}, %rd7107; }
	add.s32 	%r16858, %r16596, %r16857;
	cvt.u64.u32 	%rd7109, %r16858;
	// begin inline asm
	mul.lo.u32 %r16599, %r20213, %r16755;
	mul.hi.u32 %r16600, %r20213, %r16755;
	
	// end inline asm
	cvt.u64.u32 	%rd7110, %r16599;
	add.s64 	%rd7111, %rd7080, %rd7109;
	add.s64 	%rd7112, %rd7111, %rd7110;
	and.b64  	%rd7113, %rd7112, 4294967295;
	{ .reg .b32 tmp; mov.b64 {tmp, %r16859}, %rd7112; }
	add.s32 	%r16860, %r16600, %r16859;
	cvt.u64.u32 	%rd7114, %r16860;
	// begin inline asm
	mul.lo.u32 %r16603, %r20213, %r16755;
	mul.hi.u32 %r16604, %r20213, %r16755;
	
	// end inline asm
	cvt.u64.u32 	%rd7115, %r16603;
	add.s64 	%rd7116, %rd7085, %rd7114;
	add.s64 	%rd7117, %rd7116, %rd7115;
	and.b64  	%rd7118, %rd7117, 4294967295;
	{ .reg .b32 tmp; mov.b64 {tmp, %r16861}, %rd7117; }
	add.s32 	%r16862, %r16604, %r16861;
	cvt.u64.u32 	%rd7119, %r16862;
	// begin inline asm
	mul.lo.u32 %r16607, %r20213, %r16755;
	mul.hi.u32 %r16608, %r20213, %r16755;
	
	// end inline asm
	cvt.u64.u32 	%rd7120, %r16607;
	add.s64 	%rd7121, %rd7090, %rd7119;
	add.s64 	%rd7122, %rd7121, %rd7120;
	and.b64  	%rd7123, %rd7122, 4294967295;
	{ .reg .b32 tmp; mov.b64 {tmp, %r16863}, %rd7122; }
	add.s32 	%r16864, %r16608, %r16863;
	cvt.u64.u32 	%rd7124, %r16864;
	// begin inline asm
	mul.lo.u32 %r16611, %r20213, %r16755;
	mul.hi.u32 %r16612, %r20213, %r16755;
	
	// end inline asm
	cvt.u64.u32 	%rd7125, %r16611;
	add.s64 	%rd7126, %rd7091, %rd7124;
	add.s64 	%rd7127, %rd7126, %rd7125;
	and.b64  	%rd7128, %rd7127, 4294967295;
	{ .reg .b32 tmp; mov.b64 {tmp, %r16865}, %rd7127; }
	add.s32 	%r16866, %r16612, %r16865;
	cvt.u64.u32 	%rd7129, %r16866;
	// begin inline asm
	mul.lo.u32 %r16615, %r20214, %r16650;
	mul.hi.u32 %r16616, %r20214, %r16650;
	
	// end inline asm
	cvt.u64.u32 	%rd7130, %r16615;
	add.s64 	%rd7131, %rd7098, %rd7130;
	{ .reg .b32 tmp; mov.b64 {tmp, %r16867}, %rd7131; }
	add.s32 	%r16868, %r16616, %r16867;
	cvt.u64.u32 	%rd7132, %r16868;
	// begin inline asm
	mul.lo.u32 %r16619, %r20214, %r16755;
	mul.hi.u32 %r16620, %r20214, %r16755;
	
	// end inline asm
	cvt.u64.u32 	%rd7133, %r16619;
	add.s64 	%rd7134, %rd7103, %rd7132;
	add.s64 	%rd7135, %rd7134, %rd7133;
	and.b64  	%rd7136, %rd7135, 4294967295;
	{ .reg .b32 tmp; mov.b64 {tmp, %r16869}, %rd7135; }
	add.s32 	%r16870, %r16620, %r16869;
	cvt.u64.u32 	%rd7137, %r16870;
	// begin inline asm
	mul.lo.u32 %r16623, %r20214, %r16755;
	mul.hi.u32 %r16624, %r20214, %r16755;
	
	// end inline asm
	cvt.u64.u32 	%rd7138, %r16623;
	add.s64 	%rd7139, %rd7108, %rd7137;
	add.s64 	%rd7140, %rd7139, %rd7138;
	and.b64  	%rd7141, %rd7140, 4294967295;
	{ .reg .b32 tmp; mov.b64 {tmp, %r16871}, %rd7140; }
	add.s32 	%r16872, %r16624, %r16871;
	cvt.u64.u32 	%rd7142, %r16872;
	// begin inline asm
	mul.lo.u32 %r16627, %r20214, %r16755;
	mul.hi.u32 %r16628, %r20214, %r16755;
	
	// end inline asm
	cvt.u64.u32 	%rd7143, %r16627;
	add.s64 	%rd7144, %rd7113, %rd7142;
	add.s64 	%rd7145, %rd7144, %rd7143;
	and.b64  	%rd7146, %rd7145, 4294967295;
	{ .reg .b32 tmp; mov.b64 {tmp, %r16873}, %rd7145; }
	add.s32 	%r16874, %r16628, %r16873;
	cvt.u64.u32 	%rd7147, %r16874;
	// begin inline asm
	mul.lo.u32 %r16631, %r20214, %r16755;
	mul.hi.u32 %r16632, %r20214, %r16755;
	
	// end inline asm
	cvt.u64.u32 	%rd7148, %r16631;
	add.s64 	%rd7149, %rd7118, %rd7147;
	add.s64 	%rd7150, %rd7149, %rd7148;
	and.b64  	%rd7151, %rd7150, 4294967295;
	{ .reg .b32 tmp; mov.b64 {tmp, %r16875}, %rd7150; }
	add.s32 	%r16876, %r16632, %r16875;
	cvt.u64.u32 	%rd7152, %r16876;
	// begin inline asm
	mul.lo.u32 %r16635, %r20214, %r16755;
	mul.hi.u32 %r16636, %r20214, %r16755;
	
	// end inline asm
	cvt.u64.u32 	%rd7153, %r16635;
	add.s64 	%rd7154, %rd7123, %rd7152;
	add.s64 	%rd7155, %rd7154, %rd7153;
	and.b64  	%rd7156, %rd7155, 4294967295;
	{ .reg .b32 tmp; mov.b64 {tmp, %r16877}, %rd7155; }
	add.s32 	%r16878, %r16636, %r16877;
	cvt.u64.u32 	%rd7157, %r16878;
	// begin inline asm
	mul.lo.u32 %r16639, %r20214, %r16755;
	mul.hi.u32 %r16640, %r20214, %r16755;
	
	// end inline asm
	cvt.u64.u32 	%rd7158, %r16639;
	add.s64 	%rd7159, %rd7128, %rd7157;
	add.s64 	%rd7160, %rd7159, %rd7158;
	and.b64  	%rd7161, %rd7160, 4294967295;
	{ .reg .b32 tmp; mov.b64 {tmp, %r16879}, %rd7160; }
	add.s32 	%r16880, %r16640, %r16879;
	cvt.u64.u32 	%rd7162, %r16880;
	// begin inline asm
	mul.lo.u32 %r16643, %r20214, %r16755;
	mul.hi.u32 %r16644, %r20214, %r16755;
	
	// end inline asm
	cvt.u64.u32 	%rd7163, %r16643;
	add.s64 	%rd7164, %rd7129, %rd7162;
	add.s64 	%rd7165, %rd7164, %rd7163;
	and.b64  	%rd7166, %rd7165, 4294967295;
	{ .reg .b32 tmp; mov.b64 {tmp, %r16881}, %rd7165; }
	add.s32 	%r16882, %r16644, %r16881;
	cvt.u64.u32 	%rd7167, %r16882;
	// begin inline asm
	mul.lo.u32 %r16647, %r20215, %r16650;
	mul.hi.u32 %r16648, %r20215, %r16650;
	
	// end inline asm
	cvt.u64.u32 	%rd7168, %r16647;
	add.s64 	%rd7169, %rd7136, %rd7168;
	{ .reg .b32 tmp; mov.b64 {tmp, %r16883}, %rd7169; }
	add.s32 	%r16884, %r16648, %r16883;
	cvt.u64.u32 	%rd7170, %r16884;
	// begin inline asm
	mul.lo.u32 %r16651, %r20215, %r16755;
	mul.hi.u32 %r16652, %r20215, %r16755;
	
	// end inline asm
	cvt.u64.u32 	%rd7171, %r16651;
	add.s64 	%rd7172, %rd7141, %rd7170;
	add.s64 	%rd7173, %rd7172, %rd7171;
	{ .reg .b32 tmp; mov.b64 {tmp, %r16885}, %rd7173; }
	add.s32 	%r16886, %r16652, %r16885;
	cvt.u64.u32 	%rd7174, %r16886;
	// begin inline asm
	mul.lo.u32 %r16655, %r20215, %r16755;
	mul.hi.u32 %r16656, %r20215, %r16755;
	
	// end inline asm
	cvt.u64.u32 	%rd7175, %r16655;
	add.s64 	%rd7176, %rd7146, %rd7174;
	add.s64 	%rd7177, %rd7176, %rd7175;
	{ .reg .b32 tmp; mov.b64 {tmp, %r16887}, %rd7177; }
	add.s32 	%r16888, %r16656, %r16887;
	cvt.u64.u32 	%rd7178, %r16888;
	// begin inline asm
	mul.lo.u32 %r16659, %r20215, %r16755;
	mul.hi.u32 %r16660, %r20215, %r16755;
	
	// end inline asm
	cvt.u64.u32 	%rd7179, %r16659;
	add.s64 	%rd7180, %rd7151, %rd7178;
	add.s64 	%rd7181, %rd7180, %rd7179;
	{ .reg .b32 tmp; mov.b64 {tmp, %r16889}, %rd7181; }
	add.s32 	%r16890, %r16660, %r16889;
	cvt.u64.u32 	%rd7182, %r16890;
	// begin inline asm
	mul.lo.u32 %r16663, %r20215, %r16755;
	mul.hi.u32 %r16664, %r20215, %r16755;
	
	// end inline asm
	cvt.u64.u32 	%rd7183, %r16663;
	add.s64 	%rd7184, %rd7156, %rd7182;
	add.s64 	%rd7185, %rd7184, %rd7183;
	{ .reg .b32 tmp; mov.b64 {tmp, %r16891}, %rd7185; }
	add.s32 	%r16892, %r16664, %r16891;
	cvt.u64.u32 	%rd7186, %r16892;
	// begin inline asm
	mul.lo.u32 %r16667, %r20215, %r16755;
	mul.hi.u32 %r16668, %r20215, %r16755;
	
	// end inline asm
	cvt.u64.u32 	%rd7187, %r16667;
	add.s64 	%rd7188, %rd7161, %rd7186;
	add.s64 	%rd7189, %rd7188, %rd7187;
	{ .reg .b32 tmp; mov.b64 {tmp, %r16893}, %rd7189; }
	add.s32 	%r16894, %r16668, %r16893;
	cvt.u64.u32 	%rd7190, %r16894;
	// begin inline asm
	mul.lo.u32 %r16671, %r20215, %r16755;
	mul.hi.u32 %r16672, %r20215, %r16755;
	
	// end inline asm
	cvt.u64.u32 	%rd7191, %r16671;
	add.s64 	%rd7192, %rd7166, %rd7190;
	add.s64 	%rd7193, %rd7192, %rd7191;
	{ .reg .b32 tmp; mov.b64 {tmp, %r16895}, %rd7193; }
	add.s32 	%r16896, %r16672, %r16895;
	cvt.u64.u32 	%rd7194, %r16896;
	// begin inline asm
	mul.lo.u32 %r16675, %r20215, %r16755;
	mul.hi.u32 %r16676, %r20215, %r16755;
	
	// end inline asm
	cvt.u64.u32 	%rd7195, %r16675;
	add.s64 	%rd7196, %rd7167, %rd7194;
	add.s64 	%rd7197, %rd7196, %rd7195;
	{ .reg .b32 tmp; mov.b64 {tmp, %r16897}, %rd7197; }
	add.s32 	%r16763, %r16676, %r16897;
	cvt.u32.u64 	%r20257, %rd6941;
	cvt.u32.u64 	%r20258, %rd6979;
	cvt.u32.u64 	%r20259, %rd7017;
	cvt.u32.u64 	%r20260, %rd7055;
	cvt.u32.u64 	%r20261, %rd7093;
	cvt.u32.u64 	%r20262, %rd7131;
	cvt.u32.u64 	%r20263, %rd7169;
	cvt.u32.u64 	%r16756, %rd7173;
	cvt.u32.u64 	%r16757, %rd7177;
	cvt.u32.u64 	%r16758, %rd7181;
	cvt.u32.u64 	%r16759, %rd7185;
	cvt.u32.u64 	%r16760, %rd7189;
	cvt.u32.u64 	%r16761, %rd7193;
	cvt.u32.u64 	%r16762, %rd7197;
	mov.b32 	%r16717, 977;
	// begin inline asm
	mad.lo.cc.u32 %r16679, %r16756, %r16717, %r16755;
	madc.hi.u32 %r16680, %r16756, %r16717, 0;
	
	// end inline asm
	// begin inline asm
	mad.lo.cc.u32 %r16684, %r16757, %r16717, %r16680;
	madc.hi.u32 %r16685, %r16757, %r16717, 0;
	
	// end inline asm
	// begin inline asm
	mad.lo.cc.u32 %r16689, %r16758, %r16717, %r16685;
	madc.hi.u32 %r16690, %r16758, %r16717, 0;
	
	// end inline asm
	// begin inline asm
	mad.lo.cc.u32 %r16694, %r16759, %r16717, %r16690;
	madc.hi.u32 %r16695, %r16759, %r16717, 0;
	
	// end inline asm
	// begin inline asm
	mad.lo.cc.u32 %r16699, %r16760, %r16717, %r16695;
	madc.hi.u32 %r16700, %r16760, %r16717, 0;
	
	// end inline asm
	// begin inline asm
	mad.lo.cc.u32 %r16704, %r16761, %r16717, %r16700;
	madc.hi.u32 %r16705, %r16761, %r16717, 0;
	
	// end inline asm
	// begin inline asm
	mad.lo.cc.u32 %r16709, %r16762, %r16717, %r16705;
	madc.hi.u32 %r16710, %r16762, %r16717, 0;
	
	// end inline asm
	// begin inline asm
	mad.lo.cc.u32 %r16714, %r16763, %r16717, %r16710;
	madc.hi.u32 %r16715, %r16763, %r16717, 0;
	
	// end inline asm
	mov.u32 	%r16754, %r16755;
	// begin inline asm
	add.cc.u32 %r20256, %r20256, %r16679;
	addc.cc.u32 %r20257, %r20257, %r16684;
	addc.cc.u32 %r20258, %r20258, %r16689;
	addc.cc.u32 %r20259, %r20259, %r16694;
	addc.cc.u32 %r20260, %r20260, %r16699;
	addc.cc.u32 %r20261, %r20261, %r16704;
	addc.cc.u32 %r20262, %r20262, %r16709;
	addc.cc.u32 %r20263, %r20263, %r16714;
	addc.u32 %r16754, %r16754, %r16715;
	
	// end inline asm
	// begin inline asm
	add.cc.u32 %r20256, %r20256, %r16755;
	addc.cc.u32 %r20257, %r20257, %r16756;
	addc.cc.u32 %r20258, %r20258, %r16757;
	addc.cc.u32 %r20259, %r20259, %r16758;
	addc.cc.u32 %r20260, %r20260, %r16759;
	addc.cc.u32 %r20261, %r20261, %r16760;
	addc.cc.u32 %r20262, %r20262, %r16761;
	addc.cc.u32 %r20263, %r20263, %r16762;
	addc.u32 %r16754, %r16754, %r16763;
	
	// end inline asm
	setp.eq.s32 	%p1024, %r16754, 0;
	mov.pred 	%p1287, 0;
	@%p1024 bra 	$L__BB0_872;
	mov.b32 	%r16901, 977;
	// begin inline asm
	mul.lo.u32 %r16902, %r16754, %r16901;
	mul.hi.u32 %r16903, %r16754, %r16901;
	
	// end inline asm
	mov.b32 	%r16937, 0;
	mov.u32 	%r16904, %r16937;
	mov.u32 	%r16905, %r16937;
	mov.u32 	%r16906, %r16937;
	mov.u32 	%r16907, %r16937;
	mov.u32 	%r16908, %r16937;
	mov.u32 	%r16909, %r16937;
	mov.u32 	%r16910, %r16937;
	// begin inline asm
	add.cc.u32 %r16902, %r16902, %r16910;
	addc.cc.u32 %r16903, %r16903, %r16754;
	addc.cc.u32 %r16904, %r16904, %r16910;
	addc.cc.u32 %r16905, %r16905, %r16910;
	addc.cc.u32 %r16906, %r16906, %r16910;
	addc.cc.u32 %r16907, %r16907, %r16910;
	addc.cc.u32 %r16908, %r16908, %r16910;
	addc.cc.u32 %r16909, %r16909, %r16910;
	addc.u32 %r16910, %r16910, %r16910;
	
	// end inline asm
	// begin inline asm
	add.cc.u32 %r20256, %r20256, %r16902;
	addc.cc.u32 %r20257, %r20257, %r16903;
	addc.cc.u32 %r20258, %r20258, %r16904;
	addc.cc.u32 %r20259, %r20259, %r16905;
	addc.cc.u32 %r20260, %r20260, %r16906;
	addc.cc.u32 %r20261, %r20261, %r16907;
	addc.cc.u32 %r20262, %r20262, %r16908;
	addc.cc.u32 %r20263, %r20263, %r16909;
	addc.u32 %r16937, %r16937, %r16910;
	
	// end inline asm
	setp.ne.s32 	%p1287, %r16937, 0;
$L__BB0_872:
	ld.const.u32 	%r1637, [const_p+4];
	ld.const.u32 	%r1638, [const_p+20];
	ld.const.u32 	%r1639, [const_p+24];
	ld.const.u32 	%r1640, [const_p+8];
	ld.const.u32 	%r1641, [const_p+16];
	ld.const.u32 	%r1642, [const_p+12];
	ld.const.u32 	%r1643, [const_p];
	ld.const.u32 	%r16956, [const_p+28];
	setp.gt.u32 	%p1025, %r20263, %r16956;
	or.pred  	%p1026, %p1287, %p1025;
	@%p1026 bra 	$L__BB0_886;
	setp.lt.u32 	%p1027, %r20263, %r16956;
	@%p1027 bra 	$L__BB0_887;
	setp.gt.u32 	%p1028, %r20262, %r1639;
	@%p1028 bra 	$L__BB0_886;
	setp.lt.u32 	%p1029, %r20262, %r1639;
	@%p1029 bra 	$L__BB0_887;
	setp.gt.u32 	%p1030, %r20261, %r1638;
	@%p1030 bra 	$L__BB0_886;
	setp.lt.u32 	%p1031, %r20261, %r1638;
	@%p1031 bra 	$L__BB0_887;
	setp.gt.u32 	%p1032, %r20260, %r1641;
	@%p1032 bra 	$L__BB0_886;
	setp.lt.u32 	%p1033, %r20260, %r1641;
	@%p1033 bra 	$L__BB0_887;
	setp.gt.u32 	%p1034, %r20259, %r1642;
	@%p1034 bra 	$L__BB0_886;
	setp.lt.u32 	%p1035, %r20259, %r1642;
	@%p1035 bra 	$L__BB0_887;
	setp.gt.u32 	%p1036, %r20258, %r1640;
	@%p1036 bra 	$L__BB0_886;
	setp.lt.u32 	%p1037, %r20258, %r1640;
	@%p1037 bra 	$L__BB0_887;
	setp.gt.u32 	%p1038, %r20257, %r1637;
	@%p1038 bra 	$L__BB0_886;
	setp.lt.u32 	%p1039, %r20257, %r1637;
	setp.lt.u32 	%p1040, %r20256, %r1643;
	or.pred  	%p1041, %p1039, %p1040;
	@%p1041 bra 	$L__BB0_887;
$L__BB0_886:
	// begin inline asm
	sub.cc.u32 %r20256, %r20256, %r1643;
	subc.cc.u32 %r20257, %r20257, %r1637;
	subc.cc.u32 %r20258, %r20258, %r1640;
	subc.cc.u32 %r20259, %r20259, %r1642;
	subc.cc.u32 %r20260, %r20260, %r1641;
	subc.cc.u32 %r20261, %r20261, %r1638;
	subc.cc.u32 %r20262, %r20262, %r1639;
	subc.u32 %r20263, %r20263, %r16956;
	
	// end inline asm
$L__BB0_887:
	setp.gt.u32 	%p1042, %r20263, %r16956;
	@%p1042 bra 	$L__BB0_900;
	bra.uni 	$L__BB0_901;
$L__BB0_888:
	setp.gt.u32 	%p1044, %r20262, %r1639;
	@%p1044 bra 	$L__BB0_900;
	setp.lt.u32 	%p1045, %r20262, %r1639;
	@%p1045 bra 	$L__BB0_902;
	setp.gt.u32 	%p1046, %r20261, %r1638;
	@%p1046 bra 	$L__BB0_900;
	setp.lt.u32 	%p1047, %r20261, %r1638;
	@%p1047 bra 	$L__BB0_902;
	setp.gt.u32 	%p1048, %r20260, %r1641;
	@%p1048 bra 	$L__BB0_900;
	setp.lt.u32 	%p1049, %r20260, %r1641;
	@%p1049 bra 	$L__BB0_902;
	setp.gt.u32 	%p1050, %r20259, %r1642;
	@%p1050 bra 	$L__BB0_900;
	setp.lt.u32 	%p1051, %r20259, %r1642;
	@%p1051 bra 	$L__BB0_902;
	setp.gt.u32 	%p1052, %r20258, %r1640;
	@%p1052 bra 	$L__BB0_900;
	setp.lt.u32 	%p1053, %r20258, %r1640;
	@%p1053 bra 	$L__BB0_902;
	setp.gt.u32 	%p1054, %r20257, %r1637;
	@%p1054 bra 	$L__BB0_900;
	setp.lt.u32 	%p1055, %r20257, %r1637;
	setp.lt.u32 	%p1056, %r20256, %r1643;
	or.pred  	%p1057, %p1055, %p1056;
	@%p1057 bra 	$L__BB0_902;
$L__BB0_900:
	// begin inline asm
	sub.cc.u32 %r20256, %r20256, %r1643;
	subc.cc.u32 %r20257, %r20257, %r1637;
	subc.cc.u32 %r20258, %r20258, %r1640;
	subc.cc.u32 %r20259, %r20259, %r1642;
	subc.cc.u32 %r20260, %r20260, %r1641;
	subc.cc.u32 %r20261, %r20261, %r1638;
	subc.cc.u32 %r20262, %r20262, %r1639;
	subc.u32 %r20263, %r20263, %r16956;
	
	// end inline asm
	bra.uni 	$L__BB0_902;
$L__BB0_901:
	setp.lt.u32 	%p1043, %r20263, %r16956;
	@%p1043 bra 	$L__BB0_902;
	bra.uni 	$L__BB0_888;
$L__BB0_902:
	setp.gt.u32 	%p1058, %r20239, %r20191;
	@%p1058 bra 	$L__BB0_903;
	bra.uni 	$L__BB0_916;
$L__BB0_903:
	// begin inline asm
	sub.cc.u32 %r20264, %r20232, %r20184;
	subc.cc.u32 %r20265, %r20233, %r20185;
	subc.cc.u32 %r20266, %r20234, %r20186;
	subc.cc.u32 %r20267, %r20235, %r20187;
	subc.cc.u32 %r20268, %r20236, %r20188;
	subc.cc.u32 %r20269, %r20237, %r20189;
	subc.cc.u32 %r20270, %r20238, %r20190;
	subc.u32 %r20271, %r20239, %r20191;
	
	// end inline asm
	bra.uni 	$L__BB0_918;
$L__BB0_904:
	setp.gt.u32 	%p1060, %r20238, %r20190;
	@%p1060 bra 	$L__BB0_903;
	setp.lt.u32 	%p1061, %r20238, %r20190;
	@%p1061 bra 	$L__BB0_917;
	setp.gt.u32 	%p1062, %r20237, %r20189;
	@%p1062 bra 	$L__BB0_903;
	setp.lt.u32 	%p1063, %r20237, %r20189;
	@%p1063 bra 	$L__BB0_917;
	setp.gt.u32 	%p1064, %r20236, %r20188;
	@%p1064 bra 	$L__BB0_903;
	setp.lt.u32 	%p1065, %r20236, %r20188;
	@%p1065 bra 	$L__BB0_917;
	setp.gt.u32 	%p1066, %r20235, %r20187;
	@%p1066 bra 	$L__BB0_903;
	setp.lt.u32 	%p1067, %r20235, %r20187;
	@%p1067 bra 	$L__BB0_917;
	setp.gt.u32 	%p1068, %r20234, %r20186;
	@%p1068 bra 	$L__BB0_903;
	setp.lt.u32 	%p1069, %r20234, %r20186;
	@%p1069 bra 	$L__BB0_917;
	setp.gt.u32 	%p1070, %r20233, %r20185;
	@%p1070 bra 	$L__BB0_903;
	setp.lt.u32 	%p1071, %r20233, %r20185;
	setp.lt.u32 	%p1072, %r20232, %r20184;
	or.pred  	%p1073, %p1071, %p1072;
	@%p1073 bra 	$L__BB0_917;
	bra.uni 	$L__BB0_903;
$L__BB0_916:
	setp.ge.u32 	%p1059, %r20239, %r20191;
	@%p1059 bra 	$L__BB0_904;
$L__BB0_917:
	ld.const.u32 	%r17021, [const_p];
	// begin inline asm
	add.cc.u32 %r17005, %r20232, %r17021;
	addc.cc.u32 %r17006, %r20233, %r1637;
	addc.cc.u32 %r17007, %r20234, %r1640;
	addc.cc.u32 %r17008, %r20235, %r1642;
	addc.cc.u32 %r17009, %r20236, %r1641;
	addc.cc.u32 %r17010, %r20237, %r1638;
	addc.cc.u32 %r17011, %r20238, %r1639;
	addc.u32 %r17012, %r20239, %r16956;
	
	// end inline asm
	// begin inline asm
	sub.cc.u32 %r20264, %r17005, %r20184;
	subc.cc.u32 %r20265, %r17006, %r20185;
	subc.cc.u32 %r20266, %r17007, %r20186;
	subc.cc.u32 %r20267, %r17008, %r20187;
	subc.cc.u32 %r20268, %r17009, %r20188;
	subc.cc.u32 %r20269, %r17010, %r20189;
	subc.cc.u32 %r20270, %r17011, %r20190;
	subc.u32 %r20271, %r17012, %r20191;
	
	// end inline asm
$L__BB0_918:
	setp.gt.u32 	%p1074, %r20271, %r20263;
	@%p1074 bra 	$L__BB0_919;
	bra.uni 	$L__BB0_932;
$L__BB0_919:
	// begin inline asm
	sub.cc.u32 %r20272, %r20264, %r20256;
	subc.cc.u32 %r20273, %r20265, %r20257;
	subc.cc.u32 %r20274, %r20266, %r20258;
	subc.cc.u32 %r20275, %r20267, %r20259;
	subc.cc.u32 %r20276, %r20268, %r20260;
	subc.cc.u32 %r20277, %r20269, %r20261;
	subc.cc.u32 %r20278, %r20270, %r20262;
	subc.u32 %r20279, %r20271, %r20263;
	
	// end inline asm
	bra.uni 	$L__BB0_934;
$L__BB0_920:
	setp.gt.u32 	%p1076, %r20270, %r20262;
	@%p1076 bra 	$L__BB0_919;
	setp.lt.u32 	%p1077, %r20270, %r20262;
	@%p1077 bra 	$L__BB0_933;
	setp.gt.u32 	%p1078, %r20269, %r20261;
	@%p1078 bra 	$L__BB0_919;
	setp.lt.u32 	%p1079, %r20269, %r20261;
	@%p1079 bra 	$L__BB0_933;
	setp.gt.u32 	%p1080, %r20268, %r20260;
	@%p1080 bra 	$L__BB0_919;
	setp.lt.u32 	%p1081, %r20268, %r20260;
	@%p1081 bra 	$L__BB0_933;
	setp.gt.u32 	%p1082, %r20267, %r20259;
	@%p1082 bra 	$L__BB0_919;
	setp.lt.u32 	%p1083, %r20267, %r20259;
	@%p1083 bra 	$L__BB0_933;
	setp.gt.u32 	%p1084, %r20266, %r20258;
	@%p1084 bra 	$L__BB0_919;
	setp.lt.u32 	%p1085, %r20266, %r20258;
	@%p1085 bra 	$L__BB0_933;
	setp.gt.u32 	%p1086, %r20265, %r20257;
	@%p1086 bra 	$L__BB0_919;
	setp.lt.u32 	%p1087, %r20265, %r20257;
	setp.lt.u32 	%p1088, %r20264, %r20256;
	or.pred  	%p1089, %p1087, %p1088;
	@%p1089 bra 	$L__BB0_933;
	bra.uni 	$L__BB0_919;
$L__BB0_932:
	setp.ge.u32 	%p1075, %r20271, %r20263;
	@%p1075 bra 	$L__BB0_920;
$L__BB0_933:
	ld.const.u32 	%r17093, [const_p];
	// begin inline asm
	add.cc.u32 %r17077, %r20264, %r17093;
	addc.cc.u32 %r17078, %r20265, %r1637;
	addc.cc.u32 %r17079, %r20266, %r1640;
	addc.cc.u32 %r17080, %r20267, %r1642;
	addc.cc.u32 %r17081, %r20268, %r1641;
	addc.cc.u32 %r17082, %r20269, %r1638;
	addc.cc.u32 %r17083, %r20270, %r1639;
	addc.u32 %r17084, %r20271, %r16956;
	
	// end inline asm
	// begin inline asm
	sub.cc.u32 %r20272, %r17077, %r20256;
	subc.cc.u32 %r20273, %r17078, %r20257;
	subc.cc.u32 %r20274, %r17079, %r20258;
	subc.cc.u32 %r20275, %r17080, %r20259;
	subc.cc.u32 %r20276, %r17081, %r20260;
	subc.cc.u32 %r20277, %r17082, %r20261;
	subc.cc.u32 %r20278, %r17083, %r20262;
	subc.u32 %r20279, %r17084, %r20263;
	
	// end inline asm
$L__BB0_934:
	setp.gt.u32 	%p1090, %r20215, %r20279;
	@%p1090 bra 	$L__BB0_935;
	bra.uni 	$L__BB0_948;
$L__BB0_935:
	// begin inline asm
	sub.cc.u32 %r20280, %r20208, %r20272;
	subc.cc.u32 %r20281, %r20209, %r20273;
	subc.cc.u32 %r20282, %r20210, %r20274;
	subc.cc.u32 %r20283, %r20211, %r20275;
	subc.cc.u32 %r20284, %r20212, %r20276;
	subc.cc.u32 %r20285, %r20213, %r20277;
	subc.cc.u32 %r20286, %r20214, %r20278;
	subc.u32 %r20287, %r20215, %r20279;
	
	// end inline asm
	bra.uni 	$L__BB0_950;
$L__BB0_936:
	setp.gt.u32 	%p1092, %r20214, %r20278;
	@%p1092 bra 	$L__BB0_935;
	setp.lt.u32 	%p1093, %r20214, %r20278;
	@%p1093 bra 	$L__BB0_949;
	setp.gt.u32 	%p1094, %r20213, %r20277;
	@%p1094 bra 	$L__BB0_935;
	setp.lt.u32 	%p1095, %r20213, %r20277;
	@%p1095 bra 	$L__BB0_949;
	setp.gt.u32 	%p1096, %r20212, %r20276;
	@%p1096 bra 	$L__BB0_935;
	setp.lt.u32 	%p1097, %r20212, %r20276;
	@%p1097 bra 	$L__BB0_949;
	setp.gt.u32 	%p1098, %r20211, %r20275;
	@%p1098 bra 	$L__BB0_935;
	setp.lt.u32 	%p1099, %r20211, %r20275;
	@%p1099 bra 	$L__BB0_949;
	setp.gt.u32 	%p1100, %r20210, %r20274;
	@%p1100 bra 	$L__BB0_935;
	setp.lt.u32 	%p1101, %r20210, %r20274;
	@%p1101 bra 	$L__BB0_949;
	setp.gt.u32 	%p1102, %r20209, %r20273;
	@%p1102 bra 	$L__BB0_935;
	setp.lt.u32 	%p1103, %r20209, %r20273;
	setp.lt.u32 	%p1104, %r20208, %r20272;
	or.pred  	%p1105, %p1103, %p1104;
	@%p1105 bra 	$L__BB0_949;
	bra.uni 	$L__BB0_935;
$L__BB0_948:
	setp.ge.u32 	%p1091, %r20215, %r20279;
	@%p1091 bra 	$L__BB0_936;
$L__BB0_949:
	ld.const.u32 	%r17165, [const_p];
	// begin inline asm
	add.cc.u32 %r17149, %r20208, %r17165;
	addc.cc.u32 %r17150, %r20209, %r1637;
	addc.cc.u32 %r17151, %r20210, %r1640;
	addc.cc.u32 %r17152, %r20211, %r1642;
	addc.cc.u32 %r17153, %r20212, %r1641;
	addc.cc.u32 %r17154, %r20213, %r1638;
	addc.cc.u32 %r17155, %r20214, %r1639;
	addc.u32 %r17156, %r20215, %r16956;
	
	// end inline asm
	// begin inline asm
	sub.cc.u32 %r20280, %r17149, %r20272;
	subc.cc.u32 %r20281, %r17150, %r20273;
	subc.cc.u32 %r20282, %r17151, %r20274;
	subc.cc.u32 %r20283, %r17152, %r20275;
	subc.cc.u32 %r20284, %r17153, %r20276;
	subc.cc.u32 %r20285, %r17154, %r20277;
	subc.cc.u32 %r20286, %r17155, %r20278;
	subc.u32 %r20287, %r17156, %r20279;
	
	// end inline asm
$L__BB0_950:
	// begin inline asm
	mul.lo.u32 %r20304, %r20136, %r20280;
	mul.hi.u32 %r17222, %r20136, %r20280;
	
	// end inline asm
	cvt.u64.u32 	%rd7198, %r17222;
	// begin inline asm
	mul.lo.u32 %r17225, %r20136, %r20281;
	mul.hi.u32 %r17226, %r20136, %r20281;
	
	// end inline asm
	cvt.u64.u32 	%rd7199, %r17225;
	add.s64 	%rd7200, %rd7198, %rd7199;
	and.b64  	%rd7201, %rd7200, 4294967295;
	{ .reg .b32 tmp; mov.b64 {tmp, %r17571}, %rd7200; }
	add.s32 	%r17572, %r17226, %r17571;
	cvt.u64.u32 	%rd7202, %r17572;
	// begin inline asm
	mul.lo.u32 %r17229, %r20136, %r20282;
	mul.hi.u32 %r17230, %r20136, %r20282;
	
	// end inline asm
	cvt.u64.u32 	%rd7203, %r17229;
	add.s64 	%rd7204, %rd7202, %rd7203;
	and.b64  	%rd7205, %rd7204, 4294967295;
	{ .reg .b32 tmp; mov.b64 {tmp, %r17573}, %rd7204; }
	add.s32 	%r17574, %r17230, %r17573;
	cvt.u64.u32 	%rd7206, %r17574;
	// begin inline asm
	mul.lo.u32 %r17233, %r20136, %r20283;
	mul.hi.u32 %r17234, %r20136, %r20283;
	
	// end inline asm
	cvt.u64.u32 	%rd7207, %r17233;
	add.s64 	%rd7208, %rd7206, %rd7207;
	and.b64  	%rd7209, %rd7208, 4294967295;
	{ .reg .b32 tmp; mov.b64 {tmp, %r17575}, %rd7208; }
	add.s32 	%r17576, %r17234, %r17575;
	cvt.u64.u32 	%rd7210, %r17576;
	// begin inline asm
	mul.lo.u32 %r17237, %r20136, %r20284;
	mul.hi.u32 %r17238, %r20136, %r20284;
	
	// end inline asm
	cvt.u64.u32 	%rd7211, %r17237;
	add.s64 	%rd7212, %rd7210, %rd7211;
	and.b64  	%rd7213, %rd7212, 4294967295;
	{ .reg .b32 tmp; mov.b64 {tmp, %r17577}, %rd7212; }
	add.s32 	%r17578, %r17238, %r17577;
	cvt.u64.u32 	%rd7214, %r17578;
	// begin inline asm
	mul.lo.u32 %r17241, %r20136, %r20285;
	mul.hi.u32 %r17242, %r20136, %r20285;
	
	// end inline asm
	cvt.u64.u32 	%rd7215, %r17241;
	add.s64 	%rd7216, %rd7214, %rd7215;
	and.b64  	%rd7217, %rd7216, 4294967295;
	{ .reg .b32 tmp; mov.b64 {tmp, %r17579}, %rd7216; }
	add.s32 	%r17580, %r17242, %r17579;
	cvt.u64.u32 	%rd7218, %r17580;
	// begin inline asm
	mul.lo.u32 %r17245, %r20136, %r20286;
	mul.hi.u32 %r17246, %r20136, %r20286;
	
	// end inline asm
	cvt.u64.u32 	%rd7219, %r17245;
	add.s64 	%rd7220, %rd7218, %rd7219;
	and.b64  	%rd7221, %rd7220, 4294967295;
	{ .reg .b32 tmp; mov.b64 {tmp, %r17581}, %rd7220; }
	add.s32 	%r17582, %r17246, %r17581;
	cvt.u64.u32 	%rd7222, %r17582;
	// begin inline asm
	mul.lo.u32 %r17249, %r20136, %r20287;
	mul.hi.u32 %r17250, %r20136, %r20287;
	
	// end inline asm
	cvt.u64.u32 	%rd7223, %r17249;
	add.s64 	%rd7224, %rd7222, %rd7223;
	and.b64  	%rd7225, %rd7224, 4294967295;
	{ .reg .b32 tmp; mov.b64 {tmp, %r17583}, %rd7224; }
	add.s32 	%r17584, %r17250, %r17583;
	cvt.u64.u32 	%rd7226, %r17584;
	// begin inline asm
	mul.lo.u32 %r17253, %r20137, %r20280;
	mul.hi.u32 %r17254, %r20137, %r20280;
	
	// end inline asm
	cvt.u64.u32 	%rd7227, %r17253;
	add.s64 	%rd7228, %rd7201, %rd7227;
	{ .reg .b32 tmp; mov.b64 {tmp, %r17585}, %rd7228; }
	add.s32 	%r17586, %r17254, %r17585;
	cvt.u64.u32 	%rd7229, %r17586;
	// begin inline asm
	mul.lo.u32 %r17257, %r20137, %r20281;
	mul.hi.u32 %r17258, %r20137, %r20281;
	
	// end inline asm
	cvt.u64.u32 	%rd7230, %r17257;
	add.s64 	%rd7231, %rd7205, %rd7229;
	add.s64 	%rd7232, %rd7231, %rd7230;
	and.b64  	%rd7233, %rd7232, 4294967295;
	{ .reg .b32 tmp; mov.b64 {tmp, %r17587}, %rd7232; }
	add.s32 	%r17588, %r17258, %r17587;
	cvt.u64.u32 	%rd7234, %r17588;
	// begin inline asm
	mul.lo.u32 %r17261, %r20137, %r20282;
	mul.hi.u32 %r17262, %r20137, %r20282;
	
	// end inline asm
	cvt.u64.u32 	%rd7235, %r17261;
	add.s64 	%rd7236, %rd7209, %rd7234;
	add.s64 	%rd7237, %rd7236, %rd7235;
	and.b64  	%rd7238, %rd7237, 4294967295;
	{ .reg .b32 tmp; mov.b64 {tmp, %r17589}, %rd7237; }
	add.s32 	%r17590, %r17262, %r17589;
	cvt.u64.u32 	%rd7239, %r17590;
	// begin inline asm
	mul.lo.u32 %r17265, %r20137, %r20283;
	mul.hi.u32 %r17266, %r20137, %r20283;
	
	// end inline asm
	cvt.u64.u32 	%rd7240, %r17265;
	add.s64 	%rd7241, %rd7213, %rd7239;
	add.s64 	%rd7242, %rd7241, %rd7240;
	and.b64  	%rd7243, %rd7242, 4294967295;
	{ .reg .b32 tmp; mov.b64 {tmp, %r17591}, %rd7242; }
	add.s32 	%r17592, %r17266, %r17591;
	cvt.u64.u32 	%rd7244, %r17592;
	// begin inline asm
	mul.lo.u32 %r17269, %r20137, %r20284;
	mul.hi.u32 %r17270, %r20137, %r20284;
	
	// end inline asm
	cvt.u64.u32 	%rd7245, %r17269;
	add.s64 	%rd7246, %rd7217, %rd7244;
	add.s64 	%rd7247, %rd7246, %rd7245;
	and.b64  	%rd7248, %rd7247, 4294967295;
	{ .reg .b32 tmp; mov.b64 {tmp, %r17593}, %rd7247; }
	add.s32 	%r17594, %r17270, %r17593;
	cvt.u64.u32 	%rd7249, %r17594;
	// begin inline asm
	mul.lo.u32 %r17273, %r20137, %r20285;
	mul.hi.u32 %r17274, %r20137, %r20285;
	
	// end inline asm
	cvt.u64.u32 	%rd7250, %r17273;
	add.s64 	%rd7251, %rd7221, %rd7249;
	add.s64 	%rd7252, %rd7251, %rd7250;
	and.b64  	%rd7253, %rd7252, 4294967295;
	{ .reg .b32 tmp; mov.b64 {tmp, %r17595}, %rd7252; }
	add.s32 	%r17596, %r17274, %r17595;
	cvt.u64.u32 	%rd7254, %r17596;
	// begin inline asm
	mul.lo.u32 %r17277, %r20137, %r20286;
	mul.hi.u32 %r17278, %r20137, %r20286;
	
	// end inline asm
	cvt.u64.u32 	%rd7255, %r17277;
	add.s64 	%rd7256, %rd7225, %rd7254;
	add.s64 	%rd7257, %rd7256, %rd7255;
	and.b64  	%rd7258, %rd7257, 4294967295;
	{ .reg .b32 tmp; mov.b64 {tmp, %r17597}, %rd7257; }
	add.s32 	%r17598, %r17278, %r17597;
	cvt.u64.u32 	%rd7259, %r17598;
	// begin inline asm
	mul.lo.u32 %r17281, %r20137, %r20287;
	mul.hi.u32 %r17282, %r20137, %r20287;
	
	// end inline asm
	cvt.u64.u32 	%rd7260, %r17281;
	add.s64 	%rd7261, %rd7226, %rd7259;
	add.s64 	%rd7262, %rd7261, %rd7260;
	and.b64  	%rd7263, %rd7262, 4294967295;
	{ .reg .b32 tmp; mov.b64 {tmp, %r17599}, %rd7262; }
	add.s32 	%r17600, %r17282, %r17599;
	cvt.u64.u32 	%rd7264, %r17600;
	// begin inline asm
	mul.lo.u32 %r17285, %r20138, %r20280;
	mul.hi.u32 %r17286, %r20138, %r20280;
	
	// end inline asm
	cvt.u64.u32 	%rd7265, %r17285;
	add.s64 	%rd7266, %rd7233, %rd7265;
	{ .reg .b32 tmp; mov.b64 {tmp, %r17601}, %rd7266; }
	add.s32 	%r17602, %r17286, %r17601;
	cvt.u64.u32 	%rd7267, %r17602;
	// begin inline asm
	mul.lo.u32 %r17289, %r20138, %r20281;
	mul.hi.u32 %r17290, %r20138, %r20281;
	
	// end inline asm
	cvt.u64.u32 	%rd7268, %r17289;
	add.s64 	%rd7269, %rd7238, %rd7267;
	add.s64 	%rd7270, %rd7269, %rd7268;
	and.b64  	%rd7271, %rd7270, 4294967295;
	{ .reg .b32 tmp; mov.b64 {tmp, %r17603}, %rd7270; }
	add.s32 	%r17604, %r17290, %r17603;
	cvt.u64.u32 	%rd7272, %r17604;
	// begin inline asm
	mul.lo.u32 %r17293, %r20138, %r20282;
	mul.hi.u32 %r17294, %r20138, %r20282;
	
	// end inline asm
	cvt.u64.u32 	%rd7273, %r17293;
	add.s64 	%rd7274, %rd7243, %rd7272;
	add.s64 	%rd7275, %rd7274, %rd7273;
	and.b64  	%rd7276, %rd7275, 4294967295;
	{ .reg .b32 tmp; mov.b64 {tmp, %r17605}, %rd7275; }
	add.s32 	%r17606, %r17294, %r17605;
	cvt.u64.u32 	%rd7277, %r17606;
	// begin inline asm
	mul.lo.u32 %r17297, %r20138, %r20283;
	mul.hi.u32 %r17298, %r20138, %r20283;
	
	// end inline asm
	cvt.u64.u32 	%rd7278, %r17297;
	add.s64 	%rd7279, %rd7248, %rd7277;
	add.s64 	%rd7280, %rd7279, %rd7278;
	and.b64  	%rd7281, %rd7280, 4294967295;
	{ .reg .b32 tmp; mov.b64 {tmp, %r17607}, %rd7280; }
	add.s32 	%r17608, %r17298, %r17607;
	cvt.u64.u32 	%rd7282, %r17608;
	// begin inline asm
	mul.lo.u32 %r17301, %r20138, %r20284;
	mul.hi.u32 %r17302, %r20138, %r20284;
	
	// end inline asm
	cvt.u64.u32 	%rd7283, %r17301;
	add.s64 	%rd7284, %rd7253, %rd7282;
	add.s64 	%rd7285, %rd7284, %rd7283;
	and.b64  	%rd7286, %rd7285, 4294967295;
	{ .reg .b32 tmp; mov.b64 {tmp, %r17609}, %rd7285; }
	add.s32 	%r17610, %r17302, %r17609;
	cvt.u64.u32 	%rd7287, %r17610;
	// begin inline asm
	mul.lo.u32 %r17305, %r20138, %r20285;
	mul.hi.u32 %r17306, %r20138, %r20285;
	
	// end inline asm
	cvt.u64.u32 	%rd7288, %r17305;
	add.s64 	%rd7289, %rd7258, %rd7287;
	add.s64 	%rd7290, %rd7289, %rd7288;
	and.b64  	%rd7291, %rd7290, 4294967295;
	{ .reg .b32 tmp; mov.b64 {tmp, %r17611}, %rd7290; }
	add.s32 	%r17612, %r17306, %r17611;
	cvt.u64.u32 	%rd7292, %r17612;
	// begin inline asm
	mul.lo.u32 %r17309, %r20138, %r20286;
	mul.hi.u32 %r17310, %r20138, %r20286;
	
	// end inline asm
	cvt.u64.u32 	%rd7293, %r17309;
	add.s64 	%rd7294, %rd7263, %rd7292;
	add.s64 	%rd7295, %rd7294, %rd7293;
	and.b64  	%rd7296, %rd7295, 4294967295;
	{ .reg .b32 tmp; mov.b64 {tmp, %r17613}, %rd7295; }
	add.s32 	%r17614, %r17310, %r17613;
	cvt.u64.u32 	%rd7297, %r17614;
	// begin inline asm
	mul.lo.u32 %r17313, %r20138, %r20287;
	mul.hi.u32 %r17314, %r20138, %r20287;
	
	// end inline asm
	cvt.u64.u32 	%rd7298, %r17313;
	add.s64 	%rd7299, %rd7264, %rd7297;
	add.s64 	%rd7300, %rd7299, %rd7298;
	and.b64  	%rd7301, %rd7300, 4294967295;
	{ .reg .b32 tmp; mov.b64 {tmp, %r17615}, %rd7300; }
	add.s32 	%r17616, %r17314, %r17615;
	cvt.u64.u32 	%rd7302, %r17616;
	// begin inline asm
	mul.lo.u32 %r17317, %r20139, %r20280;
	mul.hi.u32 %r17318, %r20139, %r20280;
	
	// end inline asm
	cvt.u64.u32 	%rd7303, %r17317;
	add.s64 	%rd7304, %rd7271, %rd7303;
	{ .reg .b32 tmp; mov.b64 {tmp, %r17617}, %rd7304; }
	add.s32 	%r17618, %r17318, %r17617;
	cvt.u64.u32 	%rd7305, %r17618;
	// begin inline asm
	mul.lo.u32 %r17321, %r20139, %r20281;
	mul.hi.u32 %r17322, %r20139, %r20281;
	
	// end inline asm
	cvt.u64.u32 	%rd7306, %r17321;
	add.s64 	%rd7307, %rd7276, %rd7305;
	add.s64 	%rd7308, %rd7307, %rd7306;
	and.b64  	%rd7309, %rd7308, 4294967295;
	{ .reg .b32 tmp; mov.b64 {tmp, %r17619}, %rd7308; }
	add.s32 	%r17620, %r17322, %r17619;
	cvt.u64.u32 	%rd7310, %r17620;
	// begin inline asm
	mul.lo.u32 %r17325, %r20139, %r20282;
	mul.hi.u32 %r17326, %r20139, %r20282;
	
	// end inline asm
	cvt.u64.u32 	%rd7311, %r17325;
	add.s64 	%rd7312, %rd7281, %rd7310;
	add.s64 	%rd7313, %rd7312, %rd7311;
	and.b64  	%rd7314, %rd7313, 4294967295;
	{ .reg .b32 tmp; mov.b64 {tmp, %r17621}, %rd7313; }
	add.s32 	%r17622, %r17326, %r17621;
	cvt.u64.u32 	%rd7315, %r17622;
	// begin inline asm
	mul.lo.u32 %r17329, %r20139, %r20283;
	mul.hi.u32 %r17330, %r20139, %r20283;
	
	// end inline asm
	cvt.u64.u32 	%rd7316, %r17329;
	add.s64 	%rd7317, %rd7286, %rd7315;
	add.s64 	%rd7318, %rd7317, %rd7316;
	and.b64  	%rd7319, %rd7318, 4294967295;
	{ .reg .b32 tmp; mov.b64 {tmp, %r17623}, %rd7318; }
	add.s32 	%r17624, %r17330, %r17623;
	cvt.u64.u32 	%rd7320, %r17624;
	// begin inline asm
	mul.lo.u32 %r17333, %r20139, %r20284;
	mul.hi.u32 %r17334, %r20139, %r20284;
	
	// end inline asm
	cvt.u64.u32 	%rd7321, %r17333;
	add.s64 	%rd7322, %rd7291, %rd7320;
	add.s64 	%rd7323, %rd7322, %rd7321;
	and.b64  	%rd7324, %rd7323, 4294967295;
	{ .reg .b32 tmp; mov.b64 {tmp, %r17625}, %rd7323; }
	add.s32 	%r17626, %r17334, %r17625;
	cvt.u64.u32 	%rd7325, %r17626;
	// begin inline asm
	mul.lo.u32 %r17337, %r20139, %r20285;
	mul.hi.u32 %r17338, %r20139, %r20285;
	
	// end inline asm
	cvt.u64.u32 	%rd7326, %r17337;
	add.s64 	%rd7327, %rd7296, %rd7325;
	add.s64 	%rd7328, %rd7327, %rd7326;
	and.b64  	%rd7329, %rd7328, 4294967295;
	{ .reg .b32 tmp; mov.b64 {tmp, %r17627}, %rd7328; }
	add.s32 	%r17628, %r17338, %r17627;
	cvt.u64.u32 	%rd7330, %r17628;
	// begin inline asm
	mul.lo.u32 %r17341, %r20139, %r20286;
	mul.hi.u32 %r17342, %r20139, %r20286;
	
	// end inline asm
	cvt.u64.u32 	%rd7331, %r17341;
	add.s64 	%rd7332, %rd7301, %rd7330;
	add.s64 	%rd7333, %rd7332, %rd7331;
	and.b64  	%rd7334, %rd7333, 4294967295;
	{ .reg .b32 tmp; mov.b64 {tmp, %r17629}, %rd7333; }
	add.s32 	%r17630, %r17342, %r17629;
	cvt.u64.u32 	%rd7335, %r17630;
	// begin inline asm
	mul.lo.u32 %r17345, %r20139, %r20287;
	mul.hi.u32 %r17346, %r20139, %r20287;
	
	// end inline asm
	cvt.u64.u32 	%rd7336, %r17345;
	add.s64 	%rd7337, %rd7302, %rd7335;
	add.s64 	%rd7338, %rd7337, %rd7336;
	and.b64  	%rd7339, %rd7338, 4294967295;
	{ .reg .b32 tmp; mov.b64 {tmp, %r17631}, %rd7338; }
	add.s32 	%r17632, %r17346, %r17631;
	cvt.u64.u32 	%rd7340, %r17632;
	// begin inline asm
	mul.lo.u32 %r17349, %r20140, %r20280;
	mul.hi.u32 %r17350, %r20140, %r20280;
	
	// end inline asm
	cvt.u64.u32 	%rd7341, %r17349;
	add.s64 	%rd7342, %rd7309, %rd7341;
	{ .reg .b32 tmp; mov.b64 {tmp, %r17633}, %rd7342; }
	add.s32 	%r17634, %r17350, %r17633;
	cvt.u64.u32 	%rd7343, %r17634;
	// begin inline asm
	mul.lo.u32 %r17353, %r20140, %r20281;
	mul.hi.u32 %r17354, %r20140, %r20281;
	
	// end inline asm
	cvt.u64.u32 	%rd7344, %r17353;
	add.s64 	%rd7345, %rd7314, %rd7343;
	add.s64 	%rd7346, %rd7345, %rd7344;
	and.b64  	%rd7347, %rd7346, 4294967295;
	{ .reg .b32 tmp; mov.b64 {tmp, %r17635}, %rd7346; }
	add.s32 	%r17636, %r17354, %r17635;
	cvt.u64.u32 	%rd7348, %r17636;
	// begin inline asm
	mul.lo.u32 %r17357, %r20140, %r20282;
	mul.hi.u32 %r17358, %r20140, %r20282;
	
	// end inline asm
	cvt.u64.u32 	%rd7349, %r17357;
	add.s64 	%rd7350, %rd7319, %rd7348;
	add.s64 	%rd7351, %rd7350, %rd7349;
	and.b64  	%rd7352, %rd7351, 4294967295;
	{ .reg .b32 tmp; mov.b64 {tmp, %r17637}, %rd7351; }
	add.s32 	%r17638, %r17358, %r17637;
	cvt.u64.u32 	%rd7353, %r17638;
	// begin inline asm
	mul.lo.u32 %r17361, %r20140, %r20283;
	mul.hi.u32 %r17362, %r20140, %r20283;
	
	// end inline asm
	cvt.u64.u32 	%rd7354, %r17361;
	add.s64 	%rd7355, %rd7324, %rd7353;
	add.s64 	%rd7356, %rd7355, %rd7354;
	and.b64  	%rd7357, %rd7356, 4294967295;
	{ .reg .b32 tmp; mov.b64 {tmp, %r17639}, %rd7356; }
	add.s32 	%r17640, %r17362, %r17639;
	cvt.u64.u32 	%rd7358, %r17640;
	// begin inline asm
	mul.lo.u32 %r17365, %r20140, %r20284;
	mul.hi.u32 %r17366, %r20140, %r20284;
	
	// end inline asm
	cvt.u64.u32 	%rd7359, %r17365;
	add.s64 	%rd7360, %rd7329, %rd7358;
	add.s64 	%rd7361, %rd7360, %rd7359;
	and.b64  	%rd7362, %rd7361, 4294967295;
	{ .reg .b32 tmp; mov.b64 {tmp, %r17641}, %rd7361; }
	add.s32 	%r17642, %r17366, %r17641;
	cvt.u64.u32 	%rd7363, %r17642;
	// begin inline asm
	mul.lo.u32 %r17369, %r20140, %r20285;
	mul.hi.u32 %r17370, %r20140, %r20285;
	
	// end inline asm
	cvt.u64.u32 	%rd7364, %r17369;
	add.s64 	%rd7365, %rd7334, %rd7363;
	add.s64 	%rd7366, %rd7365, %rd7364;
	and.b64  	%rd7367, %rd7366, 4294967295;
	{ .reg .b32 tmp; mov.b64 {tmp, %r17643}, %rd7366; }
	add.s32 	%r17644, %r17370, %r17643;
	cvt.u64.u32 	%rd7368, %r17644;
	// begin inline asm
	mul.lo.u32 %r17373, %r20140, %r20286;
	mul.hi.u32 %r17374, %r20140, %r20286;
	
	// end inline asm
	cvt.u64.u32 	%rd7369, %r17373;
	add.s64 	%rd7370, %rd7339, %rd7368;
	add.s64 	%rd7371, %rd7370, %rd7369;
	and.b64  	%rd7372, %rd7371, 4294967295;
	{ .reg .b32 tmp; mov.b64 {tmp, %r17645}, %rd7371; }
	add.s32 	%r17646, %r17374, %r17645;
	cvt.u64.u32 	%rd7373, %r17646;
	// begin inline asm
	mul.lo.u32 %r17377, %r20140, %r20287;
	mul.hi.u32 %r17378, %r20140, %r20287;
	
	// end inline asm
	cvt.u64.u32 	%rd7374, %r17377;
	add.s64 	%rd7375, %rd7340, %rd7373;
	add.s64 	%rd7376, %rd7375, %rd7374;
	and.b64  	%rd7377, %rd7376, 4294967295;
	{ .reg .b32 tmp; mov.b64 {tmp, %r17647}, %rd7376; }
	add.s32 	%r17648, %r17378, %r17647;
	cvt.u64.u32 	%rd7378, %r17648;
	// begin inline asm
	mul.lo.u32 %r17381, %r20141, %r20280;
	mul.hi.u32 %r17382, %r20141, %r20280;
	
	// end inline asm
	cvt.u64.u32 	%rd7379, %r17381;
	add.s64 	%rd7380, %rd7347, %rd7379;
	{ .reg .b32 tmp; mov.b64 {tmp, %r17649}, %rd7380; }
	add.s32 	%r17650, %r17382, %r17649;
	cvt.u64.u32 	%rd7381, %r17650;
	// begin inline asm
	mul.lo.u32 %r17385, %r20141, %r20281;
	mul.hi.u32 %r17386, %r20141, %r20281;
	
	// end inline asm
	cvt.u64.u32 	%rd7382, %r17385;
	add.s64 	%rd7383, %rd7352, %rd7381;
	add.s64 	%rd7384, %rd7383, %rd7382;
	and.b64  	%rd7385, %rd7384, 4294967295;
	{ .reg .b32 tmp; mov.b64 {tmp, %r17651}, %rd7384; }
	add.s32 	%r17652, %r17386, %r17651;
	cvt.u64.u32 	%rd7386, %r17652;
	// begin inline asm
	mul.lo.u32 %r17389, %r20141, %r20282;
	mul.hi.u32 %r17390, %r20141, %r20282;
	
	// end inline asm
	cvt.u64.u32 	%rd7387, %r17389;
	add.s64 	%rd7388, %rd7357, %rd7386;
	add.s64 	%rd7389, %rd7388, %rd7387;
	and.b64  	%rd7390, %rd7389, 4294967295;
	{ .reg .b32 tmp; mov.b64 {tmp, %r17653}, %rd7389; }
	add.s32 	%r17654, %r17390, %r17653;
	cvt.u64.u32 	%rd7391, %r17654;
	// begin inline asm
	mul.lo.u32 %r17393, %r20141, %r20283;
	mul.hi.u32 %r17394, %r20141, %r20283;
	
	// end inline asm
	cvt.u64.u32 	%rd7392, %r17393;
	add.s64 	%rd7393, %rd7362, %rd7391;
	add.s64 	%rd7394, %rd7393, %rd7392;
	and.b64  	%rd7395, %rd7394, 4294967295;
	{ .reg .b32 tmp; mov.b64 {tmp, %r17655}, %rd7394; }
	add.s32 	%r17656, %r17394, %r17655;
	cvt.u64.u32 	%rd7396, %r17656;
	// begin inline asm
	mul.lo.u32 %r17397, %r20141, %r20284;
	mul.hi.u32 %r17398, %r20141, %r20284;
	
	// end inline asm
	cvt.u64.u32 	%rd7397, %r17397;
	add.s64 	%rd7398, %rd7367, %rd7396;
	add.s64 	%rd7399, %rd7398, %rd7397;
	and.b64  	%rd7400, %rd7399, 4294967295;
	{ .reg .b32 tmp; mov.b64 {tmp, %r17657}, %rd7399; }
	add.s32 	%r17658, %r17398, %r17657;
	cvt.u64.u32 	%rd7401, %r17658;
	// begin inline asm
	mul.lo.u32 %r17401, %r20141, %r20285;
	mul.hi.u32 %r17402, %r20141, %r20285;
	
	// end inline asm
	cvt.u64.u32 	%rd7402, %r17401;
	add.s64 	%rd7403, %rd7372, %rd7401;
	add.s64 	%rd7404, %rd7403, %rd7402;
	and.b64  	%rd7405, %rd7404, 4294967295;
	{ .reg .b32 tmp; mov.b64 {tmp, %r17659}, %rd7404; }
	add.s32 	%r17660, %r17402, %r17659;
	cvt.u64.u32 	%rd7406, %r17660;
	// begin inline asm
	mul.lo.u32 %r17405, %r20141, %r20286;
	mul.hi.u32 %r17406, %r20141, %r20286;
	
	// end inline asm
	cvt.u64.u32 	%rd7407, %r17405;
	add.s64 	%rd7408, %rd7377, %rd7406;
	add.s64 	%rd7409, %rd7408, %rd7407;
	and.b64  	%rd7410, %rd7409, 4294967295;
	{ .reg .b32 tmp; mov.b64 {tmp, %r17661}, %rd7409; }
	add.s32 	%r17662, %r17406, %r17661;
	cvt.u64.u32 	%rd7411, %r17662;
	// begin inline asm
	mul.lo.u32 %r17409, %r20141, %r20287;
	mul.hi.u32 %r17410, %r20141, %r20287;
	
	// end inline asm
	cvt.u64.u32 	%rd7412, %r17409;
	add.s64 	%rd7413, %rd7378, %rd7411;
	add.s64 	%rd7414, %rd7413, %rd7412;
	and.b64  	%rd7415, %rd7414, 4294967295;
	{ .reg .b32 tmp; mov.b64 {tmp, %r17663}, %rd7414; }
	add.s32 	%r17664, %r17410, %r17663;
	cvt.u64.u32 	%rd7416, %r17664;
	// begin inline asm
	mul.lo.u32 %r17413, %r20142, %r20280;
	mul.hi.u32 %r17414, %r20142, %r20280;
	
	// end inline asm
	cvt.u64.u32 	%rd7417, %r17413;
	add.s64 	%rd7418, %rd7385, %rd7417;
	{ .reg .b32 tmp; mov.b64 {tmp, %r17665}, %rd7418; }
	add.s32 	%r17666, %r17414, %r17665;
	cvt.u64.u32 	%rd7419, %r17666;
	// begin inline asm
	mul.lo.u32 %r17417, %r20142, %r20281;
	mul.hi.u32 %r17418, %r20142, %r20281;
	
	// end inline asm
	cvt.u64.u32 	%rd7420, %r17417;
	add.s64 	%rd7421, %rd7390, %rd7419;
	add.s64 	%rd7422, %rd7421, %rd7420;
	and.b64  	%rd7423, %rd7422, 4294967295;
	{ .reg .b32 tmp; mov.b64 {tmp, %r17667}, %rd7422; }
	add.s32 	%r17668, %r17418, %r17667;
	cvt.u64.u32 	%rd7424, %r17668;
	// begin inline asm
	mul.lo.u32 %r17421, %r20142, %r20282;
	mul.hi.u32 %r17422, %r20142, %r20282;
	
	// end inline asm
	cvt.u64.u32 	%rd7425, %r17421;
	add.s64 	%rd7426, %rd7395, %rd7424;
	add.s64 	%rd7427, %rd7426, %rd7425;
	and.b64  	%rd7428, %rd7427, 4294967295;
	{ .reg .b32 tmp; mov.b64 {tmp, %r17669}, %rd7427; }
	add.s32 	%r17670, %r17422, %r17669;
	cvt.u64.u32 	%rd7429, %r17670;
	// begin inline asm
	mul.lo.u32 %r17425, %r20142, %r20283;
	mul.hi.u32 %r17426, %r20142, %r20283;
	
	// end inline asm
	cvt.u64.u32 	%rd7430, %r17425;
	add.s64 	%rd7431, %rd7400, %rd7429;
	add.s64 	%rd7432, %rd7431, %rd7430;
	and.b64  	%rd7433, %rd7432, 4294967295;
	{ .reg .b32 tmp; mov.b64 {tmp, %r17671}, %rd7432; }
	add.s32 	%r17672, %r17426, %r17671;
	cvt.u64.u32 	%rd7434, %r17672;
	// begin inline asm
	mul.lo.u32 %r17429, %r20142, %r20284;
	mul.hi.u32 %r17430, %r20142, %r20284;
	
	// end inline asm
	cvt.u64.u32 	%rd7435, %r17429;
	add.s64 	%rd7436, %rd7405, %rd7434;
	add.s64 	%rd7437, %rd7436, %rd7435;
	and.b64  	%rd7438, %rd7437, 4294967295;
	{ .reg .b32 tmp; mov.b64 {tmp, %r17673}, %rd7437; }
	add.s32 	%r17674, %r17430, %r17673;
	cvt.u64.u32 	%rd7439, %r17674;
	// begin inline asm
	mul.lo.u32 %r17433, %r20142, %r20285;
	mul.hi.u32 %r17434, %r20142, %r20285;
	
	// end inline asm
	cvt.u64.u32 	%rd7440, %r17433;
	add.s64 	%rd7441, %rd7410, %rd7439;
	add.s64 	%rd7442, %rd7441, %rd7440;
	and.b64  	%rd7443, %rd7442, 4294967295;
	{ .reg .b32 tmp; mov.b64 {tmp, %r17675}, %rd7442; }
	add.s32 	%r17676, %r17434, %r17675;
	cvt.u64.u32 	%rd7444, %r17676;
	// begin inline asm
	mul.lo.u32 %r17437, %r20142, %r20286;
	mul.hi.u32 %r17438, %r20142, %r20286;
	
	// end inline asm
	cvt.u64.u32 	%rd7445, %r17437;
	add.s64 	%rd7446, %rd7415, %rd7444;
	add.s64 	%rd7447, %rd7446, %rd7445;
	and.b64  	%rd7448, %rd7447, 4294967295;
	{ .reg .b32 tmp; mov.b64 {tmp, %r17677}, %rd7447; }
	add.s32 	%r17678, %r17438, %r17677;
	cvt.u64.u32 	%rd7449, %r17678;
	// begin inline asm
	mul.lo.u32 %r17441, %r20142, %r20287;
	mul.hi.u32 %r17442, %r20142, %r20287;
	
	// end inline asm
	cvt.u64.u32 	%rd7450, %r17441;
	add.s64 	%rd7451, %rd7416, %rd7449;
	add.s64 	%rd7452, %rd7451, %rd7450;
	and.b64  	%rd7453, %rd7452, 4294967295;
	{ .reg .b32 tmp; mov.b64 {tmp, %r17679}, %rd7452; }
	add.s32 	%r17680, %r17442, %r17679;
	cvt.u64.u32 	%rd7454, %r17680;
	// begin inline asm
	mul.lo.u32 %r17445, %r20143, %r20280;
	mul.hi.u32 %r17446, %r20143, %r20280;
	
	// end inline asm
	cvt.u64.u32 	%rd7455, %r17445;
	add.s64 	%rd7456, %rd7423, %rd7455;
	{ .reg .b32 tmp; mov.b64 {tmp, %r17681}, %rd7456; }
	add.s32 	%r17682, %r17446, %r17681;
	cvt.u64.u32 	%rd7457, %r17682;
	// begin inline asm
	mul.lo.u32 %r17449, %r20143, %r20281;
	mul.hi.u32 %r17450, %r20143, %r20281;
	
	// end inline asm
	cvt.u64.u32 	%rd7458, %r17449;
	add.s64 	%rd7459, %rd7428, %rd7457;
	add.s64 	%rd7460, %rd7459, %rd7458;
	{ .reg .b32 tmp; mov.b64 {tmp, %r17683}, %rd7460; }
	add.s32 	%r17684, %r17450, %r17683;
	cvt.u64.u32 	%rd7461, %r17684;
	// begin inline asm
	mul.lo.u32 %r17453, %r20143, %r20282;
	mul.hi.u32 %r17454, %r20143, %r20282;
	
	// end inline asm
	cvt.u64.u32 	%rd7462, %r17453;
	add.s64 	%rd7463, %rd7433, %rd7461;
	add.s64 	%rd7464, %rd7463, %rd7462;
	{ .reg .b32 tmp; mov.b64 {tmp, %r17685}, %rd7464; }
	add.s32 	%r17686, %r17454, %r17685;
	cvt.u64.u32 	%rd7465, %r17686;
	// begin inline asm
	mul.lo.u32 %r17457, %r20143, %r20283;
	mul.hi.u32 %r17458, %r20143, %r20283;
	
	// end inline asm
	cvt.u64.u32 	%rd7466, %r17457;
	add.s64 	%rd7467, %rd7438, %rd7465;
	add.s64 	%rd7468, %rd7467, %rd7466;
	{ .reg .b32 tmp; mov.b64 {tmp, %r17687}, %rd7468; }
	add.s32 	%r17688, %r17458, %r17687;
	cvt.u64.u32 	%rd7469, %r17688;
	// begin inline asm
	mul.lo.u32 %r17461, %r20143, %r20284;
	mul.hi.u32 %r17462, %r20143, %r20284;
	
	// end inline asm
	cvt.u64.u32 	%rd7470, %r17461;
	add.s64 	%rd7471, %rd7443, %rd7469;
	add.s64 	%rd7472, %rd7471, %rd7470;
	{ .reg .b32 tmp; mov.b64 {tmp, %r17689}, %rd7472; }
	add.s32 	%r17690, %r17462, %r17689;
	cvt.u64.u32 	%rd7473, %r17690;
	// begin inline asm
	mul.lo.u32 %r17465, %r20143, %r20285;
	mul.hi.u32 %r17466, %r20143, %r20285;
	
	// end inline asm
	cvt.u64.u32 	%rd7474, %r17465;
	add.s64 	%rd7475, %rd7448, %rd7473;
	add.s64 	%rd7476, %rd7475, %rd7474;
	{ .reg .b32 tmp; mov.b64 {tmp, %r17691}, %rd7476; }
	add.s32 	%r17692, %r17466, %r17691;
	cvt.u64.u32 	%rd7477, %r17692;
	// begin inline asm
	mul.lo.u32 %r17469, %r20143, %r20286;
	mul.hi.u32 %r17470, %r20143, %r20286;
	
	// end inline asm
	cvt.u64.u32 	%rd7478, %r17469;
	add.s64 	%rd7479, %rd7453, %rd7477;
	add.s64 	%rd7480, %rd7479, %rd7478;
	{ .reg .b32 tmp; mov.b64 {tmp, %r17693}, %rd7480; }
	add.s32 	%r17694, %r17470, %r17693;
	cvt.u64.u32 	%rd7481, %r17694;
	// begin inline asm
	mul.lo.u32 %r17473, %r20143, %r20287;
	mul.hi.u32 %r17474, %r20143, %r20287;
	
	// end inline asm
	cvt.u64.u32 	%rd7482, %r17473;
	add.s64 	%rd7483, %rd7454, %rd7481;
	add.s64 	%rd7484, %rd7483, %rd7482;
	{ .reg .b32 tmp; mov.b64 {tmp, %r17695}, %rd7484; }
	add.s32 	%r17561, %r17474, %r17695;
	cvt.u32.u64 	%r20305, %rd7228;
	cvt.u32.u64 	%r20306, %rd7266;
	cvt.u32.u64 	%r20307, %rd7304;
	cvt.u32.u64 	%r20308, %rd7342;
	cvt.u32.u64 	%r20309, %rd7380;
	cvt.u32.u64 	%r20310, %rd7418;
	cvt.u32.u64 	%r20311, %rd7456;
	cvt.u32.u64 	%r17554, %rd7460;
	cvt.u32.u64 	%r17555, %rd7464;
	cvt.u32.u64 	%r17556, %rd7468;
	cvt.u32.u64 	%r17557, %rd7472;
	cvt.u32.u64 	%r17558, %rd7476;
	cvt.u32.u64 	%r17559, %rd7480;
	cvt.u32.u64 	%r17560, %rd7484;
	mov.b32 	%r17515, 977;
	mov.b32 	%r17553, 0;
	// begin inline asm
	mad.lo.cc.u32 %r17477, %r17554, %r17515, %r17553;
	madc.hi.u32 %r17478, %r17554, %r17515, 0;
	
	// end inline asm
	// begin inline asm
	mad.lo.cc.u32 %r17482, %r17555, %r17515, %r17478;
	madc.hi.u32 %r17483, %r17555, %r17515, 0;
	
	// end inline asm
	// begin inline asm
	mad.lo.cc.u32 %r17487, %r17556, %r17515, %r17483;
	madc.hi.u32 %r17488, %r17556, %r17515, 0;
	
	// end inline asm
	// begin inline asm
	mad.lo.cc.u32 %r17492, %r17557, %r17515, %r17488;
	madc.hi.u32 %r17493, %r17557, %r17515, 0;
	
	// end inline asm
	// begin inline asm
	mad.lo.cc.u32 %r17497, %r17558, %r17515, %r17493;
	madc.hi.u32 %r17498, %r17558, %r17515, 0;
	
	// end inline asm
	// begin inline asm
	mad.lo.cc.u32 %r17502, %r17559, %r17515, %r17498;
	madc.hi.u32 %r17503, %r17559, %r17515, 0;
	
	// end inline asm
	// begin inline asm
	mad.lo.cc.u32 %r17507, %r17560, %r17515, %r17503;
	madc.hi.u32 %r17508, %r17560, %r17515, 0;
	
	// end inline asm
	// begin inline asm
	mad.lo.cc.u32 %r17512, %r17561, %r17515, %r17508;
	madc.hi.u32 %r17513, %r17561, %r17515, 0;
	
	// end inline asm
	mov.u32 	%r17552, %r17553;
	// begin inline asm
	add.cc.u32 %r20304, %r20304, %r17477;
	addc.cc.u32 %r20305, %r20305, %r17482;
	addc.cc.u32 %r20306, %r20306, %r17487;
	addc.cc.u32 %r20307, %r20307, %r17492;
	addc.cc.u32 %r20308, %r20308, %r17497;
	addc.cc.u32 %r20309, %r20309, %r17502;
	addc.cc.u32 %r20310, %r20310, %r17507;
	addc.cc.u32 %r20311, %r20311, %r17512;
	addc.u32 %r17552, %r17552, %r17513;
	
	// end inline asm
	// begin inline asm
	add.cc.u32 %r20304, %r20304, %r17553;
	addc.cc.u32 %r20305, %r20305, %r17554;
	addc.cc.u32 %r20306, %r20306, %r17555;
	addc.cc.u32 %r20307, %r20307, %r17556;
	addc.cc.u32 %r20308, %r20308, %r17557;
	addc.cc.u32 %r20309, %r20309, %r17558;
	addc.cc.u32 %r20310, %r20310, %r17559;
	addc.cc.u32 %r20311, %r20311, %r17560;
	addc.u32 %r17552, %r17552, %r17561;
	
	// end inline asm
	setp.eq.s32 	%p1107, %r17552, 0;
	mov.pred 	%p1288, 0;
	@%p1107 bra 	$L__BB0_952;
	mov.b32 	%r17699, 977;
	// begin inline asm
	mul.lo.u32 %r17700, %r17552, %r17699;
	mul.hi.u32 %r17701, %r17552, %r17699;
	
	// end inline asm
	mov.b32 	%r17735, 0;
	mov.u32 	%r17702, %r17735;
	mov.u32 	%r17703, %r17735;
	mov.u32 	%r17704, %r17735;
	mov.u32 	%r17705, %r17735;
	mov.u32 	%r17706, %r17735;
	mov.u32 	%r17707, %r17735;
	mov.u32 	%r17708, %r17735;
	// begin inline asm
	add.cc.u32 %r17700, %r17700, %r17708;
	addc.cc.u32 %r17701, %r17701, %r17552;
	addc.cc.u32 %r17702, %r17702, %r17708;
	addc.cc.u32 %r17703, %r17703, %r17708;
	addc.cc.u32 %r17704, %r17704, %r17708;
	addc.cc.u32 %r17705, %r17705, %r17708;
	addc.cc.u32 %r17706, %r17706, %r17708;
	addc.cc.u32 %r17707, %r17707, %r17708;
	addc.u32 %r17708, %r17708, %r17708;
	
	// end inline asm
	// begin inline asm
	add.cc.u32 %r20304, %r20304, %r17700;
	addc.cc.u32 %r20305, %r20305, %r17701;
	addc.cc.u32 %r20306, %r20306, %r17702;
	addc.cc.u32 %r20307, %r20307, %r17703;
	addc.cc.u32 %r20308, %r20308, %r17704;
	addc.cc.u32 %r20309, %r20309, %r17705;
	addc.cc.u32 %r20310, %r20310, %r17706;
	addc.cc.u32 %r20311, %r20311, %r17707;
	addc.u32 %r17735, %r17735, %r17708;
	
	// end inline asm
	setp.ne.s32 	%p1288, %r17735, 0;
$L__BB0_952:
	ld.const.u32 	%r1790, [const_p+4];
	ld.const.u32 	%r1791, [const_p+20];
	ld.const.u32 	%r1792, [const_p+24];
	ld.const.u32 	%r1793, [const_p+8];
	ld.const.u32 	%r1794, [const_p+16];
	ld.const.u32 	%r1795, [const_p+12];
	ld.const.u32 	%r1796, [const_p];
	ld.const.u32 	%r20392, [const_p+28];
	setp.gt.u32 	%p1108, %r20311, %r20392;
	or.pred  	%p1109, %p1288, %p1108;
	@%p1109 bra 	$L__BB0_966;
	setp.lt.u32 	%p1110, %r20311, %r20392;
	@%p1110 bra 	$L__BB0_967;
	setp.gt.u32 	%p1111, %r20310, %r1792;
	@%p1111 bra 	$L__BB0_966;
	setp.lt.u32 	%p1112, %r20310, %r1792;
	@%p1112 bra 	$L__BB0_967;
	setp.gt.u32 	%p1113, %r20309, %r1791;
	@%p1113 bra 	$L__BB0_966;
	setp.lt.u32 	%p1114, %r20309, %r1791;
	@%p1114 bra 	$L__BB0_967;
	setp.gt.u32 	%p1115, %r20308, %r1794;
	@%p1115 bra 	$L__BB0_966;
	setp.lt.u32 	%p1116, %r20308, %r1794;
	@%p1116 bra 	$L__BB0_967;
	setp.gt.u32 	%p1117, %r20307, %r1795;
	@%p1117 bra 	$L__BB0_966;
	setp.lt.u32 	%p1118, %r20307, %r1795;
	@%p1118 bra 	$L__BB0_967;
	setp.gt.u32 	%p1119, %r20306, %r1793;
	@%p1119 bra 	$L__BB0_966;
	setp.lt.u32 	%p1120, %r20306, %r1793;
	@%p1120 bra 	$L__BB0_967;
	setp.gt.u32 	%p1121, %r20305, %r1790;
	@%p1121 bra 	$L__BB0_966;
	setp.lt.u32 	%p1122, %r20305, %r1790;
	setp.lt.u32 	%p1123, %r20304, %r1796;
	or.pred  	%p1124, %p1122, %p1123;
	@%p1124 bra 	$L__BB0_967;
$L__BB0_966:
	// begin inline asm
	sub.cc.u32 %r20304, %r20304, %r1796;
	subc.cc.u32 %r20305, %r20305, %r1790;
	subc.cc.u32 %r20306, %r20306, %r1793;
	subc.cc.u32 %r20307, %r20307, %r1795;
	subc.cc.u32 %r20308, %r20308, %r1794;
	subc.cc.u32 %r20309, %r20309, %r1791;
	subc.cc.u32 %r20310, %r20310, %r1792;
	subc.u32 %r20311, %r20311, %r20392;
	
	// end inline asm
$L__BB0_967:
	setp.gt.u32 	%p1125, %r20311, %r20392;
	@%p1125 bra 	$L__BB0_980;
	bra.uni 	$L__BB0_981;
$L__BB0_968:
	setp.gt.u32 	%p1127, %r20310, %r1792;
	@%p1127 bra 	$L__BB0_980;
	setp.lt.u32 	%p1128, %r20310, %r1792;
	@%p1128 bra 	$L__BB0_982;
	setp.gt.u32 	%p1129, %r20309, %r1791;
	@%p1129 bra 	$L__BB0_980;
	setp.lt.u32 	%p1130, %r20309, %r1791;
	@%p1130 bra 	$L__BB0_982;
	setp.gt.u32 	%p1131, %r20308, %r1794;
	@%p1131 bra 	$L__BB0_980;
	setp.lt.u32 	%p1132, %r20308, %r1794;
	@%p1132 bra 	$L__BB0_982;
	setp.gt.u32 	%p1133, %r20307, %r1795;
	@%p1133 bra 	$L__BB0_980;
	setp.lt.u32 	%p1134, %r20307, %r1795;
	@%p1134 bra 	$L__BB0_982;
	setp.gt.u32 	%p1135, %r20306, %r1793;
	@%p1135 bra 	$L__BB0_980;
	setp.lt.u32 	%p1136, %r20306, %r1793;
	@%p1136 bra 	$L__BB0_982;
	setp.gt.u32 	%p1137, %r20305, %r1790;
	@%p1137 bra 	$L__BB0_980;
	setp.lt.u32 	%p1138, %r20305, %r1790;
	setp.lt.u32 	%p1139, %r20304, %r1796;
	or.pred  	%p1140, %p1138, %p1139;
	@%p1140 bra 	$L__BB0_982;
$L__BB0_980:
	// begin inline asm
	sub.cc.u32 %r20304, %r20304, %r1796;
	subc.cc.u32 %r20305, %r20305, %r1790;
	subc.cc.u32 %r20306, %r20306, %r1793;
	subc.cc.u32 %r20307, %r20307, %r1795;
	subc.cc.u32 %r20308, %r20308, %r1794;
	subc.cc.u32 %r20309, %r20309, %r1791;
	subc.cc.u32 %r20310, %r20310, %r1792;
	subc.u32 %r20311, %r20311, %r20392;
	
	// end inline asm
	bra.uni 	$L__BB0_982;
$L__BB0_981:
	setp.lt.u32 	%p1126, %r20311, %r20392;
	@%p1126 bra 	$L__BB0_982;
	bra.uni 	$L__BB0_968;
$L__BB0_982:
	// begin inline asm
	mul.lo.u32 %r20328, %r19782, %r20184;
	mul.hi.u32 %r17804, %r19782, %r20184;
	
	// end inline asm
	cvt.u64.u32 	%rd7485, %r17804;
	// begin inline asm
	mul.lo.u32 %r17807, %r19782, %r20185;
	mul.hi.u32 %r17808, %r19782, %r20185;
	
	// end inline asm
	cvt.u64.u32 	%rd7486, %r17807;
	add.s64 	%rd7487, %rd7485, %rd7486;
	and.b64  	%rd7488, %rd7487, 4294967295;
	{ .reg .b32 tmp; mov.b64 {tmp, %r18153}, %rd7487; }
	add.s32 	%r18154, %r17808, %r18153;
	cvt.u64.u32 	%rd7489, %r18154;
	// begin inline asm
	mul.lo.u32 %r17811, %r19782, %r20186;
	mul.hi.u32 %r17812, %r19782, %r20186;
	
	// end inline asm
	cvt.u64.u32 	%rd7490, %r17811;
	add.s64 	%rd7491, %rd7489, %rd7490;
	and.b64  	%rd7492, %rd7491, 4294967295;
	{ .reg .b32 tmp; mov.b64 {tmp, %r18155}, %rd7491; }
	add.s32 	%r18156, %r17812, %r18155;
	cvt.u64.u32 	%rd7493, %r18156;
	// begin inline asm
	mul.lo.u32 %r17815, %r19782, %r20187;
	mul.hi.u32 %r17816, %r19782, %r20187;
	
	// end inline asm
	cvt.u64.u32 	%rd7494, %r17815;
	add.s64 	%rd7495, %rd7493, %rd7494;
	and.b64  	%rd7496, %rd7495, 4294967295;
	{ .reg .b32 tmp; mov.b64 {tmp, %r18157}, %rd7495; }
	add.s32 	%r18158, %r17816, %r18157;
	cvt.u64.u32 	%rd7497, %r18158;
	// begin inline asm
	mul.lo.u32 %r17819, %r19782, %r20188;
	mul.hi.u32 %r17820, %r19782, %r20188;
	
	// end inline asm
	cvt.u64.u32 	%rd7498, %r17819;
	add.s64 	%rd7499, %rd7497, %rd7498;
	and.b64  	%rd7500, %rd7499, 4294967295;
	{ .reg .b32 tmp; mov.b64 {tmp, %r18159}, %rd7499; }
	add.s32 	%r18160, %r17820, %r18159;
	cvt.u64.u32 	%rd7501, %r18160;
	// begin inline asm
	mul.lo.u32 %r17823, %r19782, %r20189;
	mul.hi.u32 %r17824, %r19782, %r20189;
	
	// end inline asm
	cvt.u64.u32 	%rd7502, %r17823;
	add.s64 	%rd7503, %rd7501, %rd7502;
	and.b64  	%rd7504, %rd7503, 4294967295;
	{ .reg .b32 tmp; mov.b64 {tmp, %r18161}, %rd7503; }
	add.s32 	%r18162, %r17824, %r18161;
	cvt.u64.u32 	%rd7505, %r18162;
	// begin inline asm
	mul.lo.u32 %r17827, %r19782, %r20190;
	mul.hi.u32 %r17828, %r19782, %r20190;
	
	// end inline asm
	cvt.u64.u32 	%rd7506, %r17827;
	add.s64 	%rd7507, %rd7505, %rd7506;
	and.b64  	%rd7508, %rd7507, 4294967295;
	{ .reg .b32 tmp; mov.b64 {tmp, %r18163}, %rd7507; }
	add.s32 	%r18164, %r17828, %r18163;
	cvt.u64.u32 	%rd7509, %r18164;
	// begin inline asm
	mul.lo.u32 %r17831, %r19782, %r20191;
	mul.hi.u32 %r17832, %r19782, %r20191;
	
	// end inline asm
	cvt.u64.u32 	%rd7510, %r17831;
	add.s64 	%rd7511, %rd7509, %rd7510;
	and.b64  	%rd7512, %rd7511, 4294967295;
	{ .reg .b32 tmp; mov.b64 {tmp, %r18165}, %rd7511; }
	add.s32 	%r18166, %r17832, %r18165;
	cvt.u64.u32 	%rd7513, %r18166;
	// begin inline asm
	mul.lo.u32 %r17835, %r19783, %r20184;
	mul.hi.u32 %r17836, %r19783, %r20184;
	
	// end inline asm
	cvt.u64.u32 	%rd7514, %r17835;
	add.s64 	%rd7515, %rd7488, %rd7514;
	{ .reg .b32 tmp; mov.b64 {tmp, %r18167}, %rd7515; }
	add.s32 	%r18168, %r17836, %r18167;
	cvt.u64.u32 	%rd7516, %r18168;
	// begin inline asm
	mul.lo.u32 %r17839, %r19783, %r20185;
	mul.hi.u32 %r17840, %r19783, %r20185;
	
	// end inline asm
	cvt.u64.u32 	%rd7517, %r17839;
	add.s64 	%rd7518, %rd7492, %rd7516;
	add.s64 	%rd7519, %rd7518, %rd7517;
	and.b64  	%rd7520, %rd7519, 4294967295;
	{ .reg .b32 tmp; mov.b64 {tmp, %r18169}, %rd7519; }
	add.s32 	%r18170, %r17840, %r18169;
	cvt.u64.u32 	%rd7521, %r18170;
	// begin inline asm
	mul.lo.u32 %r17843, %r19783, %r20186;
	mul.hi.u32 %r17844, %r19783, %r20186;
	
	// end inline asm
	cvt.u64.u32 	%rd7522, %r17843;
	add.s64 	%rd7523, %rd7496, %rd7521;
	add.s64 	%rd7524, %rd7523, %rd7522;
	and.b64  	%rd7525, %rd7524, 4294967295;
	{ .reg .b32 tmp; mov.b64 {tmp, %r18171}, %rd7524; }
	add.s32 	%r18172, %r17844, %r18171;
	cvt.u64.u32 	%rd7526, %r18172;
	// begin inline asm
	mul.lo.u32 %r17847, %r19783, %r20187;
	mul.hi.u32 %r17848, %r19783, %r20187;
	
	// end inline asm
	cvt.u64.u32 	%rd7527, %r17847;
	add.s64 	%rd7528, %rd7500, %rd7526;
	add.s64 	%rd7529, %rd7528, %rd7527;
	and.b64  	%rd7530, %rd7529, 4294967295;
	{ .reg .b32 tmp; mov.b64 {tmp, %r18173}, %rd7529; }
	add.s32 	%r18174, %r17848, %r18173;
	cvt.u64.u32 	%rd7531, %r18174;
	// begin inline asm
	mul.lo.u32 %r17851, %r19783, %r20188;
	mul.hi.u32 %r17852, %r19783, %r20188;
	
	// end inline asm
	cvt.u64.u32 	%rd7532, %r17851;
	add.s64 	%rd7533, %rd7504, %rd7531;
	add.s64 	%rd7534, %rd7533, %rd7532;
	and.b64  	%rd7535, %rd7534, 4294967295;
	{ .reg .b32 tmp; mov.b64 {tmp, %r18175}, %rd7534; }
	add.s32 	%r18176, %r17852, %r18175;
	cvt.u64.u32 	%rd7536, %r18176;
	// begin inline asm
	mul.lo.u32 %r17855, %r19783, %r20189;
	mul.hi.u32 %r17856, %r19783, %r20189;
	
	// end inline asm
	cvt.u64.u32 	%rd7537, %r17855;
	add.s64 	%rd7538, %rd7508, %rd7536;
	add.s64 	%rd7539, %rd7538, %rd7537;
	and.b64  	%rd7540, %rd7539, 4294967295;
	{ .reg .b32 tmp; mov.b64 {tmp, %r18177}, %rd7539; }
	add.s32 	%r18178, %r17856, %r18177;
	cvt.u64.u32 	%rd7541, %r18178;
	// begin inline asm
	mul.lo.u32 %r17859, %r19783, %r20190;
	mul.hi.u32 %r17860, %r19783, %r20190;
	
	// end inline asm
	cvt.u64.u32 	%rd7542, %r17859;
	add.s64 	%rd7543, %rd7512, %rd7541;
	add.s64 	%rd7544, %rd7543, %rd7542;
	and.b64  	%rd7545, %rd7544, 4294967295;
	{ .reg .b32 tmp; mov.b64 {tmp, %r18179}, %rd7544; }
	add.s32 	%r18180, %r17860, %r18179;
	cvt.u64.u32 	%rd7546, %r18180;
	// begin inline asm
	mul.lo.u32 %r17863, %r19783, %r20191;
	mul.hi.u32 %r17864, %r19783, %r20191;
	
	// end inline asm
	cvt.u64.u32 	%rd7547, %r17863;
	add.s64 	%rd7548, %rd7513, %rd7546;
	add.s64 	%rd7549, %rd7548, %rd7547;
	and.b64  	%rd7550, %rd7549, 4294967295;
	{ .reg .b32 tmp; mov.b64 {tmp, %r18181}, %rd7549; }
	add.s32 	%r18182, %r17864, %r18181;
	cvt.u64.u32 	%rd7551, %r18182;
	// begin inline asm
	mul.lo.u32 %r17867, %r19784, %r20184;
	mul.hi.u32 %r17868, %r19784, %r20184;
	
	// end inline asm
	cvt.u64.u32 	%rd7552, %r17867;
	add.s64 	%rd7553, %rd7520, %rd7552;
	{ .reg .b32 tmp; mov.b64 {tmp, %r18183}, %rd7553; }
	add.s32 	%r18184, %r17868, %r18183;
	cvt.u64.u32 	%rd7554, %r18184;
	// begin inline asm
	mul.lo.u32 %r17871, %r19784, %r20185;
	mul.hi.u32 %r17872, %r19784, %r20185;
	
	// end inline asm
	cvt.u64.u32 	%rd7555, %r17871;
	add.s64 	%rd7556, %rd7525, %rd7554;
	add.s64 	%rd7557, %rd7556, %rd7555;
	and.b64  	%rd7558, %rd7557, 4294967295;
	{ .reg .b32 tmp; mov.b64 {tmp, %r18185}, %rd7557; }
	add.s32 	%r18186, %r17872, %r18185;
	cvt.u64.u32 	%rd7559, %r18186;
	// begin inline asm
	mul.lo.u32 %r17875, %r19784, %r20186;
	mul.hi.u32 %r17876, %r19784, %r20186;
	
	// end inline asm
	cvt.u64.u32 	%rd7560, %r17875;
	add.s64 	%rd7561, %rd7530, %rd7559;
	add.s64 	%rd7562, %rd7561, %rd7560;
	and.b64  	%rd7563, %rd7562, 4294967295;
	{ .reg .b32 tmp; mov.b64 {tmp, %r18187}, %rd7562; }
	add.s32 	%r18188, %r17876, %r18187;
	cvt.u64.u32 	%rd7564, %r18188;
	// begin inline asm
	mul.lo.u32 %r17879, %r19784, %r20187;
	mul.hi.u32 %r17880, %r19784, %r20187;
	
	// end inline asm
	cvt.u64.u32 	%rd7565, %r17879;
	add.s64 	%rd7566, %rd7535, %rd7564;
	add.s64 	%rd7567, %rd7566, %rd7565;
	and.b64  	%rd7568, %rd7567, 4294967295;
	{ .reg .b32 tmp; mov.b64 {tmp, %r18189}, %rd7567; }
	add.s32 	%r18190, %r17880, %r18189;
	cvt.u64.u32 	%rd7569, %r18190;
	// begin inline asm
	mul.lo.u32 %r17883, %r19784, %r20188;
	mul.hi.u32 %r17884, %r19784, %r20188;
	
	// end inline asm
	cvt.u64.u32 	%rd7570, %r17883;
	add.s64 	%rd7571, %rd7540, %rd7569;
	add.s64 	%rd7572, %rd7571, %rd7570;
	and.b64  	%rd7573, %rd7572, 4294967295;
	{ .reg .b32 tmp; mov.b64 {tmp, %r18191}, %rd7572; }
	add.s32 	%r18192, %r17884, %r18191;
	cvt.u64.u32 	%rd7574, %r18192;
	// begin inline asm
	mul.lo.u32 %r17887, %r19784, %r20189;
	mul.hi.u32 %r17888, %r19784, %r20189;
	
	// end inline asm
	cvt.u64.u32 	%rd7575, %r17887;
	add.s64 	%rd7576, %rd7545, %rd7574;
	add.s64 	%rd7577, %rd7576, %rd7575;
	and.b64  	%rd7578, %rd7577, 4294967295;
	{ .reg .b32 tmp; mov.b64 {tmp, %r18193}, %rd7577; }
	add.s32 	%r18194, %r17888, %r18193;
	cvt.u64.u32 	%rd7579, %r18194;
	// begin inline asm
	mul.lo.u32 %r17891, %r19784, %r20190;
	mul.hi.u32 %r17892, %r19784, %r20190;
	
	// end inline asm
	cvt.u64.u32 	%rd7580, %r17891;
	add.s64 	%rd7581, %rd7550, %rd7579;
	add.s64 	%rd7582, %rd7581, %rd7580;
	and.b64  	%rd7583, %rd7582, 4294967295;
	{ .reg .b32 tmp; mov.b64 {tmp, %r18195}, %rd7582; }
	add.s32 	%r18196, %r17892, %r18195;
	cvt.u64.u32 	%rd7584, %r18196;
	// begin inline asm
	mul.lo.u32 %r17895, %r19784, %r20191;
	mul.hi.u32 %r17896, %r19784, %r20191;
	
	// end inline asm
	cvt.u64.u32 	%rd7585, %r17895;
	add.s64 	%rd7586, %rd7551, %rd7584;
	add.s64 	%rd7587, %rd7586, %rd7585;
	and.b64  	%rd7588, %rd7587, 4294967295;
	{ .reg .b32 tmp; mov.b64 {tmp, %r18197}, %rd7587; }
	add.s32 	%r18198, %r17896, %r18197;
	cvt.u64.u32 	%rd7589, %r18198;
	// begin inline asm
	mul.lo.u32 %r17899, %r19785, %r20184;
	mul.hi.u32 %r17900, %r19785, %r20184;
	
	// end inline asm
	cvt.u64.u32 	%rd7590, %r17899;
	add.s64 	%rd7591, %rd7558, %rd7590;
	{ .reg .b32 tmp; mov.b64 {tmp, %r18199}, %rd7591; }
	add.s32 	%r18200, %r17900, %r18199;
	cvt.u64.u32 	%rd7592, %r18200;
	// begin inline asm
	mul.lo.u32 %r17903, %r19785, %r20185;
	mul.hi.u32 %r17904, %r19785, %r20185;
	
	// end inline asm
	cvt.u64.u32 	%rd7593, %r17903;
	add.s64 	%rd7594, %rd7563, %rd7592;
	add.s64 	%rd7595, %rd7594, %rd7593;
	and.b64  	%rd7596, %rd7595, 4294967295;
	{ .reg .b32 tmp; mov.b64 {tmp, %r18201}, %rd7595; }
	add.s32 	%r18202, %r17904, %r18201;
	cvt.u64.u32 	%rd7597, %r18202;
	// begin inline asm
	mul.lo.u32 %r17907, %r19785, %r20186;
	mul.hi.u32 %r17908, %r19785, %r20186;
	
	// end inline asm
	cvt.u64.u32 	%rd7598, %r17907;
	add.s64 	%rd7599, %rd7568, %rd7597;
	add.s64 	%rd7600, %rd7599, %rd7598;
	and.b64  	%rd7601, %rd7600, 4294967295;
	{ .reg .b32 tmp; mov.b64 {tmp, %r18203}, %rd7600; }
	add.s32 	%r18204, %r17908, %r18203;
	cvt.u64.u32 	%rd7602, %r18204;
	// begin inline asm
	mul.lo.u32 %r17911, %r19785, %r20187;
	mul.hi.u32 %r17912, %r19785, %r20187;
	
	// end inline asm
	cvt.u64.u32 	%rd7603, %r17911;
	add.s64 	%rd7604, %rd7573, %rd7602;
	add.s64 	%rd7605, %rd7604, %rd7603;
	and.b64  	%rd7606, %rd7605, 4294967295;
	{ .reg .b32 tmp; mov.b64 {tmp, %r18205}, %rd7605; }
	add.s32 	%r18206, %r17912, %r18205;
	cvt.u64.u32 	%rd7607, %r18206;
	// begin inline asm
	mul.lo.u32 %r17915, %r19785, %r20188;
	mul.hi.u32 %r17916, %r19785, %r20188;
	
	// end inline asm
	cvt.u64.u32 	%rd7608, %r17915;
	add.s64 	%rd7609, %rd7578, %rd7607;
	add.s64 	%rd7610, %rd7609, %rd7608;
	and.b64  	%rd7611, %rd7610, 4294967295;
	{ .reg .b32 tmp; mov.b64 {tmp, %r18207}, %rd7610; }
	add.s32 	%r18208, %r17916, %r18207;
	cvt.u64.u32 	%rd7612, %r18208;
	// begin inline asm
	mul.lo.u32 %r17919, %r19785, %r20189;
	mul.hi.u32 %r17920, %r19785, %r20189;
	
	// end inline asm
	cvt.u64.u32 	%rd7613, %r17919;
	add.s64 	%rd7614, %rd7583, %rd7612;
	add.s64 	%rd7615, %rd7614, %rd7613;
	and.b64  	%rd7616, %rd7615, 4294967295;
	{ .reg .b32 tmp; mov.b64 {tmp, %r18209}, %rd7615; }
	add.s32 	%r18210, %r17920, %r18209;
	cvt.u64.u32 	%rd7617, %r18210;
	// begin inline asm
	mul.lo.u32 %r17923, %r19785, %r20190;
	mul.hi.u32 %r17924, %r19785, %r20190;
	
	// end inline asm
	cvt.u64.u32 	%rd7618, %r17923;
	add.s64 	%rd7619, %rd7588, %rd7617;
	add.s64 	%rd7620, %rd7619, %rd7618;
	and.b64  	%rd7621, %rd7620, 4294967295;
	{ .reg .b32 tmp; mov.b64 {tmp, %r18211}, %rd7620; }
	add.s32 	%r18212, %r17924, %r18211;
	cvt.u64.u32 	%rd7622, %r18212;
	// begin inline asm
	mul.lo.u32 %r17927, %r19785, %r20191;
	mul.hi.u32 %r17928, %r19785, %r20191;
	
	// end inline asm
	cvt.u64.u32 	%rd7623, %r17927;
	add.s64 	%rd7624, %rd7589, %rd7622;
	add.s64 	%rd7625, %rd7624, %rd7623;
	and.b64  	%rd7626, %rd7625, 4294967295;
	{ .reg .b32 tmp; mov.b64 {tmp, %r18213}, %rd7625; }
	add.s32 	%r18214, %r17928, %r18213;
	cvt.u64.u32 	%rd7627, %r18214;
	// begin inline asm
	mul.lo.u32 %r17931, %r19786, %r20184;
	mul.hi.u32 %r17932, %r19786, %r20184;
	
	// end inline asm
	cvt.u64.u32 	%rd7628, %r17931;
	add.s64 	%rd7629, %rd7596, %rd7628;
	{ .reg .b32 tmp; mov.b64 {tmp, %r18215}, %rd7629; }
	add.s32 	%r18216, %r17932, %r18215;
	cvt.u64.u32 	%rd7630, %r18216;
	// begin inline asm
	mul.lo.u32 %r17935, %r19786, %r20185;
	mul.hi.u32 %r17936, %r19786, %r20185;
	
	// end inline asm
	cvt.u64.u32 	%rd7631, %r17935;
	add.s64 	%rd7632, %rd7601, %rd7630;
	add.s64 	%rd7633, %rd7632, %rd7631;
	and.b64  	%rd7634, %rd7633, 4294967295;
	{ .reg .b32 tmp; mov.b64 {tmp, %r18217}, %rd7633; }
	add.s32 	%r18218, %r17936, %r18217;
	cvt.u64.u32 	%rd7635, %r18218;
	// begin inline asm
	mul.lo.u32 %r17939, %r19786, %r20186;
	mul.hi.u32 %r17940, %r19786, %r20186;
	
	// end inline asm
	cvt.u64.u32 	%rd7636, %r17939;
	add.s64 	%rd7637, %rd7606, %rd7635;
	add.s64 	%rd7638, %rd7637, %rd7636;
	and.b64  	%rd7639, %rd7638, 4294967295;
	{ .reg .b32 tmp; mov.b64 {tmp, %r18219}, %rd7638; }
	add.s32 	%r18220, %r17940, %r18219;
	cvt.u64.u32 	%rd7640, %r18220;
	// begin inline asm
	mul.lo.u32 %r17943, %r19786, %r20187;
	mul.hi.u32 %r17944, %r19786, %r20187;
	
	// end inline asm
	cvt.u64.u32 	%rd7641, %r17943;
	add.s64 	%rd7642, %rd7611, %rd7640;
	add.s64 	%rd7643, %rd7642, %rd7641;
	and.b64  	%rd7644, %rd7643, 4294967295;
	{ .reg .b32 tmp; mov.b64 {tmp, %r18221}, %rd7643; }
	add.s32 	%r18222, %r17944, %r18221;
	cvt.u64.u32 	%rd7645, %r18222;
	// begin inline asm
	mul.lo.u32 %r17947, %r19786, %r20188;
	mul.hi.u32 %r17948, %r19786, %r20188;
	
	// end inline asm
	cvt.u64.u32 	%rd7646, %r17947;
	add.s64 	%rd7647, %rd7616, %rd7645;
	add.s64 	%rd7648, %rd7647, %rd7646;
	and.b64  	%rd7649, %rd7648, 4294967295;
	{ .reg .b32 tmp; mov.b64 {tmp, %r18223}, %rd7648; }
	add.s32 	%r18224, %r17948, %r18223;
	cvt.u64.u32 	%rd7650, %r18224;
	// begin inline asm
	mul.lo.u32 %r17951, %r19786, %r20189;
	mul.hi.u32 %r17952, %r19786, %r20189;
	
	// end inline asm
	cvt.u64.u32 	%rd7651, %r17951;
	add.s64 	%rd7652, %rd7621, %rd7650;
	add.s64 	%rd7653, %rd7652, %rd7651;
	and.b64  	%rd7654, %rd7653, 4294967295;
	{ .reg .b32 tmp; mov.b64 {tmp, %r18225}, %rd7653; }
	add.s32 	%r18226, %r17952, %r18225;
	cvt.u64.u32 	%rd7655, %r18226;
	// begin inline asm
	mul.lo.u32 %r17955, %r19786, %r20190;
	mul.hi.u32 %r17956, %r19786, %r20190;
	
	// end inline asm
	cvt.u64.u32 	%rd7656, %r17955;
	add.s64 	%rd7657, %rd7626, %rd7655;
	add.s64 	%rd7658, %rd7657, %rd7656;
	and.b64  	%rd7659, %rd7658, 4294967295;
	{ .reg .b32 tmp; mov.b64 {tmp, %r18227}, %rd7658; }
	add.s32 	%r18228, %r17956, %r18227;
	cvt.u64.u32 	%rd7660, %r18228;
	// begin inline asm
	mul.lo.u32 %r17959, %r19786, %r20191;
	mul.hi.u32 %r17960, %r19786, %r20191;
	
	// end inline asm
	cvt.u64.u32 	%rd7661, %r17959;
	add.s64 	%rd7662, %rd7627, %rd7660;
	add.s64 	%rd7663, %rd7662, %rd7661;
	and.b64  	%rd7664, %rd7663, 4294967295;
	{ .reg .b32 tmp; mov.b64 {tmp, %r18229}, %rd7663; }
	add.s32 	%r18230, %r17960, %r18229;
	cvt.u64.u32 	%rd7665, %r18230;
	// begin inline asm
	mul.lo.u32 %r17963, %r19787, %r20184;
	mul.hi.u32 %r17964, %r19787, %r20184;
	
	// end inline asm
	cvt.u64.u32 	%rd7666, %r17963;
	add.s64 	%rd7667, %rd7634, %rd7666;
	{ .reg .b32 tmp; mov.b64 {tmp, %r18231}, %rd7667; }
	add.s32 	%r18232, %r17964, %r18231;
	cvt.u64.u32 	%rd7668, %r18232;
	// begin inline asm
	mul.lo.u32 %r17967, %r19787, %r20185;
	mul.hi.u32 %r17968, %r19787, %r20185;
	
	// end inline asm
	cvt.u64.u32 	%rd7669, %r17967;
	add.s64 	%rd7670, %rd7639, %rd7668;
	add.s64 	%rd7671, %rd7670, %rd7669;
	and.b64  	%rd7672, %rd7671, 4294967295;
	{ .reg .b32 tmp; mov.b64 {tmp, %r18233}, %rd7671; }
	add.s32 	%r18234, %r17968, %r18233;
	cvt.u64.u32 	%rd7673, %r18234;
	// begin inline asm
	mul.lo.u32 %r17971, %r19787, %r20186;
	mul.hi.u32 %r17972, %r19787, %r20186;
	
	// end inline asm
	cvt.u64.u32 	%rd7674, %r17971;
	add.s64 	%rd7675, %rd7644, %rd7673;
	add.s64 	%rd7676, %rd7675, %rd7674;
	and.b64  	%rd7677, %rd7676, 4294967295;
	{ .reg .b32 tmp; mov.b64 {tmp, %r18235}, %rd7676; }
	add.s32 	%r18236, %r17972, %r18235;
	cvt.u64.u32 	%rd7678, %r18236;
	// begin inline asm
	mul.lo.u32 %r17975, %r19787, %r20187;
	mul.hi.u32 %r17976, %r19787, %r20187;
	
	// end inline asm
	cvt.u64.u32 	%rd7679, %r17975;
	add.s64 	%rd7680, %rd7649, %rd7678;
	add.s64 	%rd7681, %rd7680, %rd7679;
	and.b64  	%rd7682, %rd7681, 4294967295;
	{ .reg .b32 tmp; mov.b64 {tmp, %r18237}, %rd7681; }
	add.s32 	%r18238, %r17976, %r18237;
	cvt.u64.u32 	%rd7683, %r18238;
	// begin inline asm
	mul.lo.u32 %r17979, %r19787, %r20188;
	mul.hi.u32 %r17980, %r19787, %r20188;
	
	// end inline asm
	cvt.u64.u32 	%rd7684, %r17979;
	add.s64 	%rd7685, %rd7654, %rd7683;
	add.s64 	%rd7686, %rd7685, %rd7684;
	and.b64  	%rd7687, %rd7686, 4294967295;
	{ .reg .b32 tmp; mov.b64 {tmp, %r18239}, %rd7686; }
	add.s32 	%r18240, %r17980, %r18239;
	cvt.u64.u32 	%rd7688, %r18240;
	// begin inline asm
	mul.lo.u32 %r17983, %r19787, %r20189;
	mul.hi.u32 %r17984, %r19787, %r20189;
	
	// end inline asm
	cvt.u64.u32 	%rd7689, %r17983;
	add.s64 	%rd7690, %rd7659, %rd7688;
	add.s64 	%rd7691, %rd7690, %rd7689;
	and.b64  	%rd7692, %rd7691, 4294967295;
	{ .reg .b32 tmp; mov.b64 {tmp, %r18241}, %rd7691; }
	add.s32 	%r18242, %r17984, %r18241;
	cvt.u64.u32 	%rd7693, %r18242;
	// begin inline asm
	mul.lo.u32 %r17987, %r19787, %r20190;
	mul.hi.u32 %r17988, %r19787, %r20190;
	
	// end inline asm
	cvt.u64.u32 	%rd7694, %r17987;
	add.s64 	%rd7695, %rd7664, %rd7693;
	add.s64 	%rd7696, %rd7695, %rd7694;
	and.b64  	%rd7697, %rd7696, 4294967295;
	{ .reg .b32 tmp; mov.b64 {tmp, %r18243}, %rd7696; }
	add.s32 	%r18244, %r17988, %r18243;
	cvt.u64.u32 	%rd7698, %r18244;
	// begin inline asm
	mul.lo.u32 %r17991, %r19787, %r20191;
	mul.hi.u32 %r17992, %r19787, %r20191;
	
	// end inline asm
	cvt.u64.u32 	%rd7699, %r17991;
	add.s64 	%rd7700, %rd7665, %rd7698;
	add.s64 	%rd7701, %rd7700, %rd7699;
	and.b64  	%rd7702, %rd7701, 4294967295;
	{ .reg .b32 tmp; mov.b64 {tmp, %r18245}, %rd7701; }
	add.s32 	%r18246, %r17992, %r18245;
	cvt.u64.u32 	%rd7703, %r18246;
	// begin inline asm
	mul.lo.u32 %r17995, %r19788, %r20184;
	mul.hi.u32 %r17996, %r19788, %r20184;
	
	// end inline asm
	cvt.u64.u32 	%rd7704, %r17995;
	add.s64 	%rd7705, %rd7672, %rd7704;
	{ .reg .b32 tmp; mov.b64 {tmp, %r18247}, %rd7705; }
	add.s32 	%r18248, %r17996, %r18247;
	cvt.u64.u32 	%rd7706, %r18248;
	// begin inline asm
	mul.lo.u32 %r17999, %r19788, %r20185;
	mul.hi.u32 %r18000, %r19788, %r20185;
	
	// end inline asm
	cvt.u64.u32 	%rd7707, %r17999;
	add.s64 	%rd7708, %rd7677, %rd7706;
	add.s64 	%rd7709, %rd7708, %rd7707;
	and.b64  	%rd7710, %rd7709, 4294967295;
	{ .reg .b32 tmp; mov.b64 {tmp, %r18249}, %rd7709; }
	add.s32 	%r18250, %r18000, %r18249;
	cvt.u64.u32 	%rd7711, %r18250;
	// begin inline asm
	mul.lo.u32 %r18003, %r19788, %r20186;
	mul.hi.u32 %r18004, %r19788, %r20186;
	
	// end inline asm
	cvt.u64.u32 	%rd7712, %r18003;
	add.s64 	%rd7713, %rd7682, %rd7711;
	add.s64 	%rd7714, %rd7713, %rd7712;
	and.b64  	%rd7715, %rd7714, 4294967295;
	{ .reg .b32 tmp; mov.b64 {tmp, %r18251}, %rd7714; }
	add.s32 	%r18252, %r18004, %r18251;
	cvt.u64.u32 	%rd7716, %r18252;
	// begin inline asm
	mul.lo.u32 %r18007, %r19788, %r20187;
	mul.hi.u32 %r18008, %r19788, %r20187;
	
	// end inline asm
	cvt.u64.u32 	%rd7717, %r18007;
	add.s64 	%rd7718, %rd7687, %rd7716;
	add.s64 	%rd7719, %rd7718, %rd7717;
	and.b64  	%rd7720, %rd7719, 4294967295;
	{ .reg .b32 tmp; mov.b64 {tmp, %r18253}, %rd7719; }
	add.s32 	%r18254, %r18008, %r18253;
	cvt.u64.u32 	%rd7721, %r18254;
	// begin inline asm
	mul.lo.u32 %r18011, %r19788, %r20188;
	mul.hi.u32 %r18012, %r19788, %r20188;
	
	// end inline asm
	cvt.u64.u32 	%rd7722, %r18011;
	add.s64 	%rd7723, %rd7692, %rd7721;
	add.s64 	%rd7724, %rd7723, %rd7722;
	and.b64  	%rd7725, %rd7724, 4294967295;
	{ .reg .b32 tmp; mov.b64 {tmp, %r18255}, %rd7724; }
	add.s32 	%r18256, %r18012, %r18255;
	cvt.u64.u32 	%rd7726, %r18256;
	// begin inline asm
	mul.lo.u32 %r18015, %r19788, %r20189;
	mul.hi.u32 %r18016, %r19788, %r20189;
	
	// end inline asm
	cvt.u64.u32 	%rd7727, %r18015;
	add.s64 	%rd7728, %rd7697, %rd7726;
	add.s64 	%rd7729, %rd7728, %rd7727;
	and.b64  	%rd7730, %rd7729, 4294967295;
	{ .reg .b32 tmp; mov.b64 {tmp, %r18257}, %rd7729; }
	add.s32 	%r18258, %r18016, %r18257;
	cvt.u64.u32 	%rd7731, %r18258;
	// begin inline asm
	mul.lo.u32 %r18019, %r19788, %r20190;
	mul.hi.u32 %r18020, %r19788, %r20190;
	
	// end inline asm
	cvt.u64.u32 	%rd7732, %r18019;
	add.s64 	%rd7733, %rd7702, %rd7731;
	add.s64 	%rd7734, %rd7733, %rd7732;
	and.b64  	%rd7735, %rd7734, 4294967295;
	{ .reg .b32 tmp; mov.b64 {tmp, %r18259}, %rd7734; }
	add.s32 	%r18260, %r18020, %r18259;
	cvt.u64.u32 	%rd7736, %r18260;
	// begin inline asm
	mul.lo.u32 %r18023, %r19788, %r20191;
	mul.hi.u32 %r18024, %r19788, %r20191;
	
	// end inline asm
	cvt.u64.u32 	%rd7737, %r18023;
	add.s64 	%rd7738, %rd7703, %rd7736;
	add.s64 	%rd7739, %rd7738, %rd7737;
	and.b64  	%rd7740, %rd7739, 4294967295;
	{ .reg .b32 tmp; mov.b64 {tmp, %r18261}, %rd7739; }
	add.s32 	%r18262, %r18024, %r18261;
	cvt.u64.u32 	%rd7741, %r18262;
	// begin inline asm
	mul.lo.u32 %r18027, %r19789, %r20184;
	mul.hi.u32 %r18028, %r19789, %r20184;
	
	// end inline asm
	cvt.u64.u32 	%rd7742, %r18027;
	add.s64 	%rd7743, %rd7710, %rd7742;
	{ .reg .b32 tmp; mov.b64 {tmp, %r18263}, %rd7743; }
	add.s32 	%r18264, %r18028, %r18263;
	cvt.u64.u32 	%rd7744, %r18264;
	// begin inline asm
	mul.lo.u32 %r18031, %r19789, %r20185;
	mul.hi.u32 %r18032, %r19789, %r20185;
	
	// end inline asm
	cvt.u64.u32 	%rd7745, %r18031;
	add.s64 	%rd7746, %rd7715, %rd7744;
	add.s64 	%rd7747, %rd7746, %rd7745;
	{ .reg .b32 tmp; mov.b64 {tmp, %r18265}, %rd7747; }
	add.s32 	%r18266, %r18032, %r18265;
	cvt.u64.u32 	%rd7748, %r18266;
	// begin inline asm
	mul.lo.u32 %r18035, %r19789, %r20186;
	mul.hi.u32 %r18036, %r19789, %r20186;
	
	// end inline asm
	cvt.u64.u32 	%rd7749, %r18035;
	add.s64 	%rd7750, %rd7720, %rd7748;
	add.s64 	%rd7751, %rd7750, %rd7749;
	{ .reg .b32 tmp; mov.b64 {tmp, %r18267}, %rd7751; }
	add.s32 	%r18268, %r18036, %r18267;
	cvt.u64.u32 	%rd7752, %r18268;
	// begin inline asm
	mul.lo.u32 %r18039, %r19789, %r20187;
	mul.hi.u32 %r18040, %r19789, %r20187;
	
	// end inline asm
	cvt.u64.u32 	%rd7753, %r18039;
	add.s64 	%rd7754, %rd7725, %rd7752;
	add.s64 	%rd7755, %rd7754, %rd7753;
	{ .reg .b32 tmp; mov.b64 {tmp, %r18269}, %rd7755; }
	add.s32 	%r18270, %r18040, %r18269;
	cvt.u64.u32 	%rd7756, %r18270;
	// begin inline asm
	mul.lo.u32 %r18043, %r19789, %r20188;
	mul.hi.u32 %r18044, %r19789, %r20188;
	
	// end inline asm
	cvt.u64.u32 	%rd7757, %r18043;
	add.s64 	%rd7758, %rd7730, %rd7756;
	add.s64 	%rd7759, %rd7758, %rd7757;
	{ .reg .b32 tmp; mov.b64 {tmp, %r18271}, %rd7759; }
	add.s32 	%r18272, %r18044, %r18271;
	cvt.u64.u32 	%rd7760, %r18272;
	// begin inline asm
	mul.lo.u32 %r18047, %r19789, %r20189;
	mul.hi.u32 %r18048, %r19789, %r20189;
	
	// end inline asm
	cvt.u64.u32 	%rd7761, %r18047;
	add.s64 	%rd7762, %rd7735, %rd7760;
	add.s64 	%rd7763, %rd7762, %rd7761;
	{ .reg .b32 tmp; mov.b64 {tmp, %r18273}, %rd7763; }
	add.s32 	%r18274, %r18048, %r18273;
	cvt.u64.u32 	%rd7764, %r18274;
	// begin inline asm
	mul.lo.u32 %r18051, %r19789, %r20190;
	mul.hi.u32 %r18052, %r19789, %r20190;
	
	// end inline asm
	cvt.u64.u32 	%rd7765, %r18051;
	add.s64 	%rd7766, %rd7740, %rd7764;
	add.s64 	%rd7767, %rd7766, %rd7765;
	{ .reg .b32 tmp; mov.b64 {tmp, %r18275}, %rd7767; }
	add.s32 	%r18276, %r18052, %r18275;
	cvt.u64.u32 	%rd7768, %r18276;
	// begin inline asm
	mul.lo.u32 %r18055, %r19789, %r20191;
	mul.hi.u32 %r18056, %r19789, %r20191;
	
	// end inline asm
	cvt.u64.u32 	%rd7769, %r18055;
	add.s64 	%rd7770, %rd7741, %rd7768;
	add.s64 	%rd7771, %rd7770, %rd7769;
	{ .reg .b32 tmp; mov.b64 {tmp, %r18277}, %rd7771; }
	add.s32 	%r18143, %r18056, %r18277;
	cvt.u32.u64 	%r20329, %rd7515;
	cvt.u32.u64 	%r20330, %rd7553;
	cvt.u32.u64 	%r20331, %rd7591;
	cvt.u32.u64 	%r20332, %rd7629;
	cvt.u32.u64 	%r20333, %rd7667;
	cvt.u32.u64 	%r20334, %rd7705;
	cvt.u32.u64 	%r20335, %rd7743;
	cvt.u32.u64 	%r18136, %rd7747;
	cvt.u32.u64 	%r18137, %rd7751;
	cvt.u32.u64 	%r18138, %rd7755;
	cvt.u32.u64 	%r18139, %rd7759;
	cvt.u32.u64 	%r18140, %rd7763;
	cvt.u32.u64 	%r18141, %rd7767;
	cvt.u32.u64 	%r18142, %rd7771;
	mov.b32 	%r18097, 977;
	mov.b32 	%r18135, 0;
	// begin inline asm
	mad.lo.cc.u32 %r18059, %r18136, %r18097, %r18135;
	madc.hi.u32 %r18060, %r18136, %r18097, 0;
	
	// end inline asm
	// begin inline asm
	mad.lo.cc.u32 %r18064, %r18137, %r18097, %r18060;
	madc.hi.u32 %r18065, %r18137, %r18097, 0;
	
	// end inline asm
	// begin inline asm
	mad.lo.cc.u32 %r18069, %r18138, %r18097, %r18065;
	madc.hi.u32 %r18070, %r18138, %r18097, 0;
	
	// end inline asm
	// begin inline asm
	mad.lo.cc.u32 %r18074, %r18139, %r18097, %r18070;
	madc.hi.u32 %r18075, %r18139, %r18097, 0;
	
	// end inline asm
	// begin inline asm
	mad.lo.cc.u32 %r18079, %r18140, %r18097, %r18075;
	madc.hi.u32 %r18080, %r18140, %r18097, 0;
	
	// end inline asm
	// begin inline asm
	mad.lo.cc.u32 %r18084, %r18141, %r18097, %r18080;
	madc.hi.u32 %r18085, %r18141, %r18097, 0;
	
	// end inline asm
	// begin inline asm
	mad.lo.cc.u32 %r18089, %r18142, %r18097, %r18085;
	madc.hi.u32 %r18090, %r18142, %r18097, 0;
	
	// end inline asm
	// begin inline asm
	mad.lo.cc.u32 %r18094, %r18143, %r18097, %r18090;
	madc.hi.u32 %r18095, %r18143, %r18097, 0;
	
	// end inline asm
	mov.u32 	%r18134, %r18135;
	// begin inline asm
	add.cc.u32 %r20328, %r20328, %r18059;
	addc.cc.u32 %r20329, %r20329, %r18064;
	addc.cc.u32 %r20330, %r20330, %r18069;
	addc.cc.u32 %r20331, %r20331, %r18074;
	addc.cc.u32 %r20332, %r20332, %r18079;
	addc.cc.u32 %r20333, %r20333, %r18084;
	addc.cc.u32 %r20334, %r20334, %r18089;
	addc.cc.u32 %r20335, %r20335, %r18094;
	addc.u32 %r18134, %r18134, %r18095;
	
	// end inline asm
	// begin inline asm
	add.cc.u32 %r20328, %r20328, %r18135;
	addc.cc.u32 %r20329, %r20329, %r18136;
	addc.cc.u32 %r20330, %r20330, %r18137;
	addc.cc.u32 %r20331, %r20331, %r18138;
	addc.cc.u32 %r20332, %r20332, %r18139;
	addc.cc.u32 %r20333, %r20333, %r18140;
	addc.cc.u32 %r20334, %r20334, %r18141;
	addc.cc.u32 %r20335, %r20335, %r18142;
	addc.u32 %r18134, %r18134, %r18143;
	
	// end inline asm
	setp.eq.s32 	%p1142, %r18134, 0;
	mov.pred 	%p1289, 0;
	@%p1142 bra 	$L__BB0_984;
	mov.b32 	%r18281, 977;
	// begin inline asm
	mul.lo.u32 %r18282, %r18134, %r18281;
	mul.hi.u32 %r18283, %r18134, %r18281;
	
	// end inline asm
	mov.b32 	%r18317, 0;
	mov.u32 	%r18284, %r18317;
	mov.u32 	%r18285, %r18317;
	mov.u32 	%r18286, %r18317;
	mov.u32 	%r18287, %r18317;
	mov.u32 	%r18288, %r18317;
	mov.u32 	%r18289, %r18317;
	mov.u32 	%r18290, %r18317;
	// begin inline asm
	add.cc.u32 %r18282, %r18282, %r18290;
	addc.cc.u32 %r18283, %r18283, %r18134;
	addc.cc.u32 %r18284, %r18284, %r18290;
	addc.cc.u32 %r18285, %r18285, %r18290;
	addc.cc.u32 %r18286, %r18286, %r18290;
	addc.cc.u32 %r18287, %r18287, %r18290;
	addc.cc.u32 %r18288, %r18288, %r18290;
	addc.cc.u32 %r18289, %r18289, %r18290;
	addc.u32 %r18290, %r18290, %r18290;
	
	// end inline asm
	// begin inline asm
	add.cc.u32 %r20328, %r20328, %r18282;
	addc.cc.u32 %r20329, %r20329, %r18283;
	addc.cc.u32 %r20330, %r20330, %r18284;
	addc.cc.u32 %r20331, %r20331, %r18285;
	addc.cc.u32 %r20332, %r20332, %r18286;
	addc.cc.u32 %r20333, %r20333, %r18287;
	addc.cc.u32 %r20334, %r20334, %r18288;
	addc.cc.u32 %r20335, %r20335, %r18289;
	addc.u32 %r18317, %r18317, %r18290;
	
	// end inline asm
	setp.ne.s32 	%p1289, %r18317, 0;
$L__BB0_984:
	setp.gt.u32 	%p1143, %r20335, %r20392;
	or.pred  	%p1144, %p1289, %p1143;
	@%p1144 bra 	$L__BB0_998;
	setp.lt.u32 	%p1145, %r20335, %r20392;
	@%p1145 bra 	$L__BB0_999;
	setp.gt.u32 	%p1146, %r20334, %r1792;
	@%p1146 bra 	$L__BB0_998;
	setp.lt.u32 	%p1147, %r20334, %r1792;
	@%p1147 bra 	$L__BB0_999;
	setp.gt.u32 	%p1148, %r20333, %r1791;
	@%p1148 bra 	$L__BB0_998;
	setp.lt.u32 	%p1149, %r20333, %r1791;
	@%p1149 bra 	$L__BB0_999;
	setp.gt.u32 	%p1150, %r20332, %r1794;
	@%p1150 bra 	$L__BB0_998;
	setp.lt.u32 	%p1151, %r20332, %r1794;
	@%p1151 bra 	$L__BB0_999;
	setp.gt.u32 	%p1152, %r20331, %r1795;
	@%p1152 bra 	$L__BB0_998;
	setp.lt.u32 	%p1153, %r20331, %r1795;
	@%p1153 bra 	$L__BB0_999;
	setp.gt.u32 	%p1154, %r20330, %r1793;
	@%p1154 bra 	$L__BB0_998;
	setp.lt.u32 	%p1155, %r20330, %r1793;
	@%p1155 bra 	$L__BB0_999;
	setp.gt.u32 	%p1156, %r20329, %r1790;
	@%p1156 bra 	$L__BB0_998;
	setp.lt.u32 	%p1157, %r20329, %r1790;
	setp.lt.u32 	%p1158, %r20328, %r1796;
	or.pred  	%p1159, %p1157, %p1158;
	@%p1159 bra 	$L__BB0_999;
$L__BB0_998:
	// begin inline asm
	sub.cc.u32 %r20328, %r20328, %r1796;
	subc.cc.u32 %r20329, %r20329, %r1790;
	subc.cc.u32 %r20330, %r20330, %r1793;
	subc.cc.u32 %r20331, %r20331, %r1795;
	subc.cc.u32 %r20332, %r20332, %r1794;
	subc.cc.u32 %r20333, %r20333, %r1791;
	subc.cc.u32 %r20334, %r20334, %r1792;
	subc.u32 %r20335, %r20335, %r20392;
	
	// end inline asm
$L__BB0_999:
	setp.gt.u32 	%p1160, %r20335, %r20392;
	@%p1160 bra 	$L__BB0_1012;
	bra.uni 	$L__BB0_1013;
$L__BB0_1000:
	setp.gt.u32 	%p1162, %r20334, %r1792;
	@%p1162 bra 	$L__BB0_1012;
	setp.lt.u32 	%p1163, %r20334, %r1792;
	@%p1163 bra 	$L__BB0_1014;
	setp.gt.u32 	%p1164, %r20333, %r1791;
	@%p1164 bra 	$L__BB0_1012;
	setp.lt.u32 	%p1165, %r20333, %r1791;
	@%p1165 bra 	$L__BB0_1014;
	setp.gt.u32 	%p1166, %r20332, %r1794;
	@%p1166 bra 	$L__BB0_1012;
	setp.lt.u32 	%p1167, %r20332, %r1794;
	@%p1167 bra 	$L__BB0_1014;
	setp.gt.u32 	%p1168, %r20331, %r1795;
	@%p1168 bra 	$L__BB0_1012;
	setp.lt.u32 	%p1169, %r20331, %r1795;
	@%p1169 bra 	$L__BB0_1014;
	setp.gt.u32 	%p1170, %r20330, %r1793;
	@%p1170 bra 	$L__BB0_1012;
	setp.lt.u32 	%p1171, %r20330, %r1793;
	@%p1171 bra 	$L__BB0_1014;
	setp.gt.u32 	%p1172, %r20329, %r1790;
	@%p1172 bra 	$L__BB0_1012;
	setp.lt.u32 	%p1173, %r20329, %r1790;
	setp.lt.u32 	%p1174, %r20328, %r1796;
	or.pred  	%p1175, %p1173, %p1174;
	@%p1175 bra 	$L__BB0_1014;
$L__BB0_1012:
	// begin inline asm
	sub.cc.u32 %r20328, %r20328, %r1796;
	subc.cc.u32 %r20329, %r20329, %r1790;
	subc.cc.u32 %r20330, %r20330, %r1793;
	subc.cc.u32 %r20331, %r20331, %r1795;
	subc.cc.u32 %r20332, %r20332, %r1794;
	subc.cc.u32 %r20333, %r20333, %r1791;
	subc.cc.u32 %r20334, %r20334, %r1792;
	subc.u32 %r20335, %r20335, %r20392;
	
	// end inline asm
	bra.uni 	$L__BB0_1014;
$L__BB0_1013:
	setp.lt.u32 	%p1161, %r20335, %r20392;
	@%p1161 bra 	$L__BB0_1014;
	bra.uni 	$L__BB0_1000;
$L__BB0_1014:
	setp.gt.u32 	%p1176, %r20311, %r20335;
	@%p1176 bra 	$L__BB0_1015;
	bra.uni 	$L__BB0_1028;
$L__BB0_1015:
	// begin inline asm
	sub.cc.u32 %r20336, %r20304, %r20328;
	subc.cc.u32 %r20337, %r20305, %r20329;
	subc.cc.u32 %r20338, %r20306, %r20330;
	subc.cc.u32 %r20339, %r20307, %r20331;
	subc.cc.u32 %r20340, %r20308, %r20332;
	subc.cc.u32 %r20341, %r20309, %r20333;
	subc.cc.u32 %r20342, %r20310, %r20334;
	subc.u32 %r20343, %r20311, %r20335;
	
	// end inline asm
	bra.uni 	$L__BB0_1030;
$L__BB0_1016:
	setp.gt.u32 	%p1178, %r20310, %r20334;
	@%p1178 bra 	$L__BB0_1015;
	setp.lt.u32 	%p1179, %r20310, %r20334;
	@%p1179 bra 	$L__BB0_1029;
	setp.gt.u32 	%p1180, %r20309, %r20333;
	@%p1180 bra 	$L__BB0_1015;
	setp.lt.u32 	%p1181, %r20309, %r20333;
	@%p1181 bra 	$L__BB0_1029;
	setp.gt.u32 	%p1182, %r20308, %r20332;
	@%p1182 bra 	$L__BB0_1015;
	setp.lt.u32 	%p1183, %r20308, %r20332;
	@%p1183 bra 	$L__BB0_1029;
	setp.gt.u32 	%p1184, %r20307, %r20331;
	@%p1184 bra 	$L__BB0_1015;
	setp.lt.u32 	%p1185, %r20307, %r20331;
	@%p1185 bra 	$L__BB0_1029;
	setp.gt.u32 	%p1186, %r20306, %r20330;
	@%p1186 bra 	$L__BB0_1015;
	setp.lt.u32 	%p1187, %r20306, %r20330;
	@%p1187 bra 	$L__BB0_1029;
	setp.gt.u32 	%p1188, %r20305, %r20329;
	@%p1188 bra 	$L__BB0_1015;
	setp.lt.u32 	%p1189, %r20305, %r20329;
	setp.lt.u32 	%p1190, %r20304, %r20328;
	or.pred  	%p1191, %p1189, %p1190;
	@%p1191 bra 	$L__BB0_1029;
	bra.uni 	$L__BB0_1015;
$L__BB0_1028:
	setp.ge.u32 	%p1177, %r20311, %r20335;
	@%p1177 bra 	$L__BB0_1016;
$L__BB0_1029:
	// begin inline asm
	add.cc.u32 %r18384, %r20304, %r1796;
	addc.cc.u32 %r18385, %r20305, %r1790;
	addc.cc.u32 %r18386, %r20306, %r1793;
	addc.cc.u32 %r18387, %r20307, %r1795;
	addc.cc.u32 %r18388, %r20308, %r1794;
	addc.cc.u32 %r18389, %r20309, %r1791;
	addc.cc.u32 %r18390, %r20310, %r1792;
	addc.u32 %r18391, %r20311, %r20392;
	
	// end inline asm
	// begin inline asm
	sub.cc.u32 %r20336, %r18384, %r20328;
	subc.cc.u32 %r20337, %r18385, %r20329;
	subc.cc.u32 %r20338, %r18386, %r20330;
	subc.cc.u32 %r20339, %r18387, %r20331;
	subc.cc.u32 %r20340, %r18388, %r20332;
	subc.cc.u32 %r20341, %r18389, %r20333;
	subc.cc.u32 %r20342, %r18390, %r20334;
	subc.u32 %r20343, %r18391, %r20335;
	
	// end inline asm
$L__BB0_1030:
	mul.wide.u32 	%rd7772, %r19621, 100;
	mov.u64 	%rd7773, G_precomp;
	add.s64 	%rd4, %rd7773, %rd7772;
	ld.global.u32 	%r18458, [%rd4+-36];
	ld.const.u32 	%r18459, [const_G_jacobian+64];
	// begin inline asm
	mul.lo.u32 %r20360, %r18458, %r18459;
	mul.hi.u32 %r18457, %r18458, %r18459;
	
	// end inline asm
	cvt.u64.u32 	%rd7774, %r18457;
	ld.const.u32 	%r18463, [const_G_jacobian+68];
	// begin inline asm
	mul.lo.u32 %r18460, %r18458, %r18463;
	mul.hi.u32 %r18461, %r18458, %r18463;
	
	// end inline asm
	cvt.u64.u32 	%rd7775, %r18460;
	add.s64 	%rd7776, %rd7774, %rd7775;
	and.b64  	%rd7777, %rd7776, 4294967295;
	{ .reg .b32 tmp; mov.b64 {tmp, %r18806}, %rd7776; }
	add.s32 	%r18807, %r18461, %r18806;
	cvt.u64.u32 	%rd7778, %r18807;
	ld.const.u32 	%r18467, [const_G_jacobian+72];
	// begin inline asm
	mul.lo.u32 %r18464, %r18458, %r18467;
	mul.hi.u32 %r18465, %r18458, %r18467;
	
	// end inline asm
	cvt.u64.u32 	%rd7779, %r18464;
	add.s64 	%rd7780, %rd7778, %rd7779;
	and.b64  	%rd7781, %rd7780, 4294967295;
	{ .reg .b32 tmp; mov.b64 {tmp, %r18808}, %rd7780; }
	add.s32 	%r18809, %r18465, %r18808;
	cvt.u64.u32 	%rd7782, %r18809;
	ld.const.u32 	%r18471, [const_G_jacobian+76];
	// begin inline asm
	mul.lo.u32 %r18468, %r18458, %r18471;
	mul.hi.u32 %r18469, %r18458, %r18471;
	
	// end inline asm
	cvt.u64.u32 	%rd7783, %r18468;
	add.s64 	%rd7784, %rd7782, %rd7783;
	and.b64  	%rd7785, %rd7784, 4294967295;
	{ .reg .b32 tmp; mov.b64 {tmp, %r18810}, %rd7784; }
	add.s32 	%r18811, %r18469, %r18810;
	cvt.u64.u32 	%rd7786, %r18811;
	ld.const.u32 	%r18475, [const_G_jacobian+80];
	// begin inline asm
	mul.lo.u32 %r18472, %r18458, %r18475;
	mul.hi.u32 %r18473, %r18458, %r18475;
	
	// end inline asm
	cvt.u64.u32 	%rd7787, %r18472;
	add.s64 	%rd7788, %rd7786, %rd7787;
	and.b64  	%rd7789, %rd7788, 4294967295;
	{ .reg .b32 tmp; mov.b64 {tmp, %r18812}, %rd7788; }
	add.s32 	%r18813, %r18473, %r18812;
	cvt.u64.u32 	%rd7790, %r18813;
	ld.const.u32 	%r18479, [const_G_jacobian+84];
	// begin inline asm
	mul.lo.u32 %r18476, %r18458, %r18479;
	mul.hi.u32 %r18477, %r18458, %r18479;
	
	// end inline asm
	cvt.u64.u32 	%rd7791, %r18476;
	add.s64 	%rd7792, %rd7790, %rd7791;
	and.b64  	%rd7793, %rd7792, 4294967295;
	{ .reg .b32 tmp; mov.b64 {tmp, %r18814}, %rd7792; }
	add.s32 	%r18815, %r18477, %r18814;
	cvt.u64.u32 	%rd7794, %r18815;
	ld.const.u32 	%r18483, [const_G_jacobian+88];
	// begin inline asm
	mul.lo.u32 %r18480, %r18458, %r18483;
	mul.hi.u32 %r18481, %r18458, %r18483;
	
	// end inline asm
	cvt.u64.u32 	%rd7795, %r18480;
	add.s64 	%rd7796, %rd7794, %rd7795;
	and.b64  	%rd7797, %rd7796, 4294967295;
	{ .reg .b32 tmp; mov.b64 {tmp, %r18816}, %rd7796; }
	add.s32 	%r18817, %r18481, %r18816;
	cvt.u64.u32 	%rd7798, %r18817;
	ld.const.u32 	%r18487, [const_G_jacobian+92];
	// begin inline asm
	mul.lo.u32 %r18484, %r18458, %r18487;
	mul.hi.u32 %r18485, %r18458, %r18487;
	
	// end inline asm
	cvt.u64.u32 	%rd7799, %r18484;
	add.s64 	%rd7800, %rd7798, %rd7799;
	and.b64  	%rd7801, %rd7800, 4294967295;
	{ .reg .b32 tmp; mov.b64 {tmp, %r18818}, %rd7800; }
	add.s32 	%r18819, %r18485, %r18818;
	cvt.u64.u32 	%rd7802, %r18819;
	ld.global.u32 	%r18518, [%rd4+-32];
	// begin inline asm
	mul.lo.u32 %r18488, %r18518, %r18459;
	mul.hi.u32 %r18489, %r18518, %r18459;
	
	// end inline asm
	cvt.u64.u32 	%rd7803, %r18488;
	add.s64 	%rd7804, %rd7777, %rd7803;
	{ .reg .b32 tmp; mov.b64 {tmp, %r18820}, %rd7804; }
	add.s32 	%r18821, %r18489, %r18820;
	cvt.u64.u32 	%rd7805, %r18821;
	// begin inline asm
	mul.lo.u32 %r18492, %r18518, %r18463;
	mul.hi.u32 %r18493, %r18518, %r18463;
	
	// end inline asm
	cvt.u64.u32 	%rd7806, %r18492;
	add.s64 	%rd7807, %rd7781, %rd7805;
	add.s64 	%rd7808, %rd7807, %rd7806;
	and.b64  	%rd7809, %rd7808, 4294967295;
	{ .reg .b32 tmp; mov.b64 {tmp, %r18822}, %rd7808; }
	add.s32 	%r18823, %r18493, %r18822;
	cvt.u64.u32 	%rd7810, %r18823;
	// begin inline asm
	mul.lo.u32 %r18496, %r18518, %r18467;
	mul.hi.u32 %r18497, %r18518, %r18467;
	
	// end inline asm
	cvt.u64.u32 	%rd7811, %r18496;
	add.s64 	%rd7812, %rd7785, %rd7810;
	add.s64 	%rd7813, %rd7812, %rd7811;
	and.b64  	%rd7814, %rd7813, 4294967295;
	{ .reg .b32 tmp; mov.b64 {tmp, %r18824}, %rd7813; }
	add.s32 	%r18825, %r18497, %r18824;
	cvt.u64.u32 	%rd7815, %r18825;
	// begin inline asm
	mul.lo.u32 %r18500, %r18518, %r18471;
	mul.hi.u32 %r18501, %r18518, %r18471;
	
	// end inline asm
	cvt.u64.u32 	%rd7816, %r18500;
	add.s64 	%rd7817, %rd7789, %rd7815;
	add.s64 	%rd7818, %rd7817, %rd7816;
	and.b64  	%rd7819, %rd7818, 4294967295;
	{ .reg .b32 tmp; mov.b64 {tmp, %r18826}, %rd7818; }
	add.s32 	%r18827, %r18501, %r18826;
	cvt.u64.u32 	%rd7820, %r18827;
	// begin inline asm
	mul.lo.u32 %r18504, %r18518, %r18475;
	mul.hi.u32 %r18505, %r18518, %r18475;
	
	// end inline asm
	cvt.u64.u32 	%rd7821, %r18504;
	add.s64 	%rd7822, %rd7793, %rd7820;
	add.s64 	%rd7823, %rd7822, %rd7821;
	and.b64  	%rd7824, %rd7823, 4294967295;
	{ .reg .b32 tmp; mov.b64 {tmp, %r18828}, %rd7823; }
	add.s32 	%r18829, %r18505, %r18828;
	cvt.u64.u32 	%rd7825, %r18829;
	// begin inline asm
	mul.lo.u32 %r18508, %r18518, %r18479;
	mul.hi.u32 %r18509, %r18518, %r18479;
	
	// end inline asm
	cvt.u64.u32 	%rd7826, %r18508;
	add.s64 	%rd7827, %rd7797, %rd7825;
	add.s64 	%rd7828, %rd7827, %rd7826;
	and.b64  	%rd7829, %rd7828, 4294967295;
	{ .reg .b32 tmp; mov.b64 {tmp, %r18830}, %rd7828; }
	add.s32 	%r18831, %r18509, %r18830;
	cvt.u64.u32 	%rd7830, %r18831;
	// begin inline asm
	mul.lo.u32 %r18512, %r18518, %r18483;
	mul.hi.u32 %r18513, %r18518, %r18483;
	
	// end inline asm
	cvt.u64.u32 	%rd7831, %r18512;
	add.s64 	%rd7832, %rd7801, %rd7830;
	add.s64 	%rd7833, %rd7832, %rd7831;
	and.b64  	%rd7834, %rd7833, 4294967295;
	{ .reg .b32 tmp; mov.b64 {tmp, %r18832}, %rd7833; }
	add.s32 	%r18833, %r18513, %r18832;
	cvt.u64.u32 	%rd7835, %r18833;
	// begin inline asm
	mul.lo.u32 %r18516, %r18518, %r18487;
	mul.hi.u32 %r18517, %r18518, %r18487;
	
	// end inline asm
	cvt.u64.u32 	%rd7836, %r18516;
	add.s64 	%rd7837, %rd7802, %rd7835;
	add.s64 	%rd7838, %rd7837, %rd7836;
	and.b64  	%rd7839, %rd7838, 4294967295;
	{ .reg .b32 tmp; mov.b64 {tmp, %r18834}, %rd7838; }
	add.s32 	%r18835, %r18517, %r18834;
	cvt.u64.u32 	%rd7840, %r18835;
	ld.global.u32 	%r18550, [%rd4+-28];
	// begin inline asm
	mul.lo.u32 %r18520, %r18550, %r18459;
	mul.hi.u32 %r18521, %r18550, %r18459;
	
	// end inline asm
	cvt.u64.u32 	%rd7841, %r18520;
	add.s64 	%rd7842, %rd7809, %rd7841;
	{ .reg .b32 tmp; mov.b64 {tmp, %r18836}, %rd7842; }
	add.s32 	%r18837, %r18521, %r18836;
	cvt.u64.u32 	%rd7843, %r18837;
	// begin inline asm
	mul.lo.u32 %r18524, %r18550, %r18463;
	mul.hi.u32 %r18525, %r18550, %r18463;
	
	// end inline asm
	cvt.u64.u32 	%rd7844, %r18524;
	add.s64 	%rd7845, %rd7814, %rd7843;
	add.s64 	%rd7846, %rd7845, %rd7844;
	and.b64  	%rd7847, %rd7846, 4294967295;
	{ .reg .b32 tmp; mov.b64 {tmp, %r18838}, %rd7846; }
	add.s32 	%r18839, %r18525, %r18838;
	cvt.u64.u32 	%rd7848, %r18839;
	// begin inline asm
	mul.lo.u32 %r18528, %r18550, %r18467;
	mul.hi.u32 %r18529, %r18550, %r18467;
	
	// end inline asm
	cvt.u64.u32 	%rd7849, %r18528;
	add.s64 	%rd7850, %rd7819, %rd7848;
	add.s64 	%rd7851, %rd7850, %rd7849;
	and.b64  	%rd7852, %rd7851, 4294967295;
	{ .reg .b32 tmp; mov.b64 {tmp, %r18840}, %rd7851; }
	add.s32 	%r18841, %r18529, %r18840;
	cvt.u64.u32 	%rd7853, %r18841;
	// begin inline asm
	mul.lo.u32 %r18532, %r18550, %r18471;
	mul.hi.u32 %r18533, %r18550, %r18471;
	
	// end inline asm
	cvt.u64.u32 	%rd7854, %r18532;
	add.s64 	%rd7855, %rd7824, %rd7853;
	add.s64 	%rd7856, %rd7855, %rd7854;
	and.b64  	%rd7857, %rd7856, 4294967295;
	{ .reg .b32 tmp; mov.b64 {tmp, %r18842}, %rd7856; }
	add.s32 	%r18843, %r18533, %r18842;
	cvt.u64.u32 	%rd7858, %r18843;
	// begin inline asm
	mul.lo.u32 %r18536, %r18550, %r18475;
	mul.hi.u32 %r18537, %r18550, %r18475;
	
	// end inline asm
	cvt.u64.u32 	%rd7859, %r18536;
	add.s64 	%rd7860, %rd7829, %rd7858;
	add.s64 	%rd7861, %rd7860, %rd7859;
	and.b64  	%rd7862, %rd7861, 4294967295;
	{ .reg .b32 tmp; mov.b64 {tmp, %r18844}, %rd7861; }
	add.s32 	%r18845, %r18537, %r18844;
	cvt.u64.u32 	%rd7863, %r18845;
	// begin inline asm
	mul.lo.u32 %r18540, %r18550, %r18479;
	mul.hi.u32 %r18541, %r18550, %r18479;
	
	// end inline asm
	cvt.u64.u32 	%rd7864, %r18540;
	add.s64 	%rd7865, %rd7834, %rd7863;
	add.s64 	%rd7866, %rd7865, %rd7864;
	and.b64  	%rd7867, %rd7866, 4294967295;
	{ .reg .b32 tmp; mov.b64 {tmp, %r18846}, %rd7866; }
	add.s32 	%r18847, %r18541, %r18846;
	cvt.u64.u32 	%rd7868, %r18847;
	// begin inline asm
	mul.lo.u32 %r18544, %r18550, %r18483;
	mul.hi.u32 %r18545, %r18550, %r18483;
	
	// end inline asm
	cvt.u64.u32 	%rd7869, %r18544;
	add.s64 	%rd7870, %rd7839, %rd7868;
	add.s64 	%rd7871, %rd7870, %rd7869;
	and.b64  	%rd7872, %rd7871, 4294967295;
	{ .reg .b32 tmp; mov.b64 {tmp, %r18848}, %rd7871; }
	add.s32 	%r18849, %r18545, %r18848;
	cvt.u64.u32 	%rd7873, %r18849;
	// begin inline asm
	mul.lo.u32 %r18548, %r18550, %r18487;
	mul.hi.u32 %r18549, %r18550, %r18487;
	
	// end inline asm
	cvt.u64.u32 	%rd7874, %r18548;
	add.s64 	%rd7875, %rd7840, %rd7873;
	add.s64 	%rd7876, %rd7875, %rd7874;
	and.b64  	%rd7877, %rd7876, 4294967295;
	{ .reg .b32 tmp; mov.b64 {tmp, %r18850}, %rd7876; }
	add.s32 	%r18851, %r18549, %r18850;
	cvt.u64.u32 	%rd7878, %r18851;
	ld.global.u32 	%r18582, [%rd4+-24];
	// begin inline asm
	mul.lo.u32 %r18552, %r18582, %r18459;
	mul.hi.u32 %r18553, %r18582, %r18459;
	
	// end inline asm
	cvt.u64.u32 	%rd7879, %r18552;
	add.s64 	%rd7880, %rd7847, %rd7879;
	{ .reg .b32 tmp; mov.b64 {tmp, %r18852}, %rd7880; }
	add.s32 	%r18853, %r18553, %r18852;
	cvt.u64.u32 	%rd7881, %r18853;
	// begin inline asm
	mul.lo.u32 %r18556, %r18582, %r18463;
	mul.hi.u32 %r18557, %r18582, %r18463;
	
	// end inline asm
	cvt.u64.u32 	%rd7882, %r18556;
	add.s64 	%rd7883, %rd7852, %rd7881;
	add.s64 	%rd7884, %rd7883, %rd7882;
	and.b64  	%rd7885, %rd7884, 4294967295;
	{ .reg .b32 tmp; mov.b64 {tmp, %r18854}, %rd7884; }
	add.s32 	%r18855, %r18557, %r18854;
	cvt.u64.u32 	%rd7886, %r18855;
	// begin inline asm
	mul.lo.u32 %r18560, %r18582, %r18467;
	mul.hi.u32 %r18561, %r18582, %r18467;
	
	// end inline asm
	cvt.u64.u32 	%rd7887, %r18560;
	add.s64 	%rd7888, %rd7857, %rd7886;
	add.s64 	%rd7889, %rd7888, %rd7887;
	and.b64  	%rd7890, %rd7889, 4294967295;
	{ .reg .b32 tmp; mov.b64 {tmp, %r18856}, %rd7889; }
	add.s32 	%r18857, %r18561, %r18856;
	cvt.u64.u32 	%rd7891, %r18857;
	// begin inline asm
	mul.lo.u32 %r18564, %r18582, %r18471;
	mul.hi.u32 %r18565, %r18582, %r18471;
	
	// end inline asm
	cvt.u64.u32 	%rd7892, %r18564;
	add.s64 	%rd7893, %rd7862, %rd7891;
	add.s64 	%rd7894, %rd7893, %rd7892;
	and.b64  	%rd7895, %rd7894, 4294967295;
	{ .reg .b32 tmp; mov.b64 {tmp, %r18858}, %rd7894; }
	add.s32 	%r18859, %r18565, %r18858;
	cvt.u64.u32 	%rd7896, %r18859;
	// begin inline asm
	mul.lo.u32 %r18568, %r18582, %r18475;
	mul.hi.u32 %r18569, %r18582, %r18475;
	
	// end inline asm
	cvt.u64.u32 	%rd7897, %r18568;
	add.s64 	%rd7898, %rd7867, %rd7896;
	add.s64 	%rd7899, %rd7898, %rd7897;
	and.b64  	%rd7900, %rd7899, 4294967295;
	{ .reg .b32 tmp; mov.b64 {tmp, %r18860}, %rd7899; }
	add.s32 	%r18861, %r18569, %r18860;
	cvt.u64.u32 	%rd7901, %r18861;
	// begin inline asm
	mul.lo.u32 %r18572, %r18582, %r18479;
	mul.hi.u32 %r18573, %r18582, %r18479;
	
	// end inline asm
	cvt.u64.u32 	%rd7902, %r18572;
	add.s64 	%rd7903, %rd7872, %rd7901;
	add.s64 	%rd7904, %rd7903, %rd7902;
	and.b64  	%rd7905, %rd7904, 4294967295;
	{ .reg .b32 tmp; mov.b64 {tmp, %r18862}, %rd7904; }
	add.s32 	%r18863, %r18573, %r18862;
	cvt.u64.u32 	%rd7906, %r18863;
	// begin inline asm
	mul.lo.u32 %r18576, %r18582, %r18483;
	mul.hi.u32 %r18577, %r18582, %r18483;
	
	// end inline asm
	cvt.u64.u32 	%rd7907, %r18576;
	add.s64 	%rd7908, %rd7877, %rd7906;
	add.s64 	%rd7909, %rd7908, %rd7907;
	and.b64  	%rd7910, %rd7909, 4294967295;
	{ .reg .b32 tmp; mov.b64 {tmp, %r18864}, %rd7909; }
	add.s32 	%r18865, %r18577, %r18864;
	cvt.u64.u32 	%rd7911, %r18865;
	// begin inline asm
	mul.lo.u32 %r18580, %r18582, %r18487;
	mul.hi.u32 %r18581, %r18582, %r18487;
	
	// end inline asm
	cvt.u64.u32 	%rd7912, %r18580;
	add.s64 	%rd7913, %rd7878, %rd7911;
	add.s64 	%rd7914, %rd7913, %rd7912;
	and.b64  	%rd7915, %rd7914, 4294967295;
	{ .reg .b32 tmp; mov.b64 {tmp, %r18866}, %rd7914; }
	add.s32 	%r18867, %r18581, %r18866;
	cvt.u64.u32 	%rd7916, %r18867;
	ld.global.u32 	%r18614, [%rd4+-20];
	// begin inline asm
	mul.lo.u32 %r18584, %r18614, %r18459;
	mul.hi.u32 %r18585, %r18614, %r18459;
	
	// end inline asm
	cvt.u64.u32 	%rd7917, %r18584;
	add.s64 	%rd7918, %rd7885, %rd7917;
	{ .reg .b32 tmp; mov.b64 {tmp, %r18868}, %rd7918; }
	add.s32 	%r18869, %r18585, %r18868;
	cvt.u64.u32 	%rd7919, %r18869;
	// begin inline asm
	mul.lo.u32 %r18588, %r18614, %r18463;
	mul.hi.u32 %r18589, %r18614, %r18463;
	
	// end inline asm
	cvt.u64.u32 	%rd7920, %r18588;
	add.s64 	%rd7921, %rd7890, %rd7919;
	add.s64 	%rd7922, %rd7921, %rd7920;
	and.b64  	%rd7923, %rd7922, 4294967295;
	{ .reg .b32 tmp; mov.b64 {tmp, %r18870}, %rd7922; }
	add.s32 	%r18871, %r18589, %r18870;
	cvt.u64.u32 	%rd7924, %r18871;
	// begin inline asm
	mul.lo.u32 %r18592, %r18614, %r18467;
	mul.hi.u32 %r18593, %r18614, %r18467;
	
	// end inline asm
	cvt.u64.u32 	%rd7925, %r18592;
	add.s64 	%rd7926, %rd7895, %rd7924;
	add.s64 	%rd7927, %rd7926, %rd7925;
	and.b64  	%rd7928, %rd7927, 4294967295;
	{ .reg .b32 tmp; mov.b64 {tmp, %r18872}, %rd7927; }
	add.s32 	%r18873, %r18593, %r18872;
	cvt.u64.u32 	%rd7929, %r18873;
	// begin inline asm
	mul.lo.u32 %r18596, %r18614, %r18471;
	mul.hi.u32 %r18597, %r18614, %r18471;
	
	// end inline asm
	cvt.u64.u32 	%rd7930, %r18596;
	add.s64 	%rd7931, %rd7900, %rd7929;
	add.s64 	%rd7932, %rd7931, %rd7930;
	and.b64  	%rd7933, %rd7932, 4294967295;
	{ .reg .b32 tmp; mov.b64 {tmp, %r18874}, %rd7932; }
	add.s32 	%r18875, %r18597, %r18874;
	cvt.u64.u32 	%rd7934, %r18875;
	// begin inline asm
	mul.lo.u32 %r18600, %r18614, %r18475;
	mul.hi.u32 %r18601, %r18614, %r18475;
	
	// end inline asm
	cvt.u64.u32 	%rd7935, %r18600;
	add.s64 	%rd7936, %rd7905, %rd7934;
	add.s64 	%rd7937, %rd7936, %rd7935;
	and.b64  	%rd7938, %rd7937, 4294967295;
	{ .reg .b32 tmp; mov.b64 {tmp, %r18876}, %rd7937; }
	add.s32 	%r18877, %r18601, %r18876;
	cvt.u64.u32 	%rd7939, %r18877;
	// begin inline asm
	mul.lo.u32 %r18604, %r18614, %r18479;
	mul.hi.u32 %r18605, %r18614, %r18479;
	
	// end inline asm
	cvt.u64.u32 	%rd7940, %r18604;
	add.s64 	%rd7941, %rd7910, %rd7939;
	add.s64 	%rd7942, %rd7941, %rd7940;
	and.b64  	%rd7943, %rd7942, 4294967295;
	{ .reg .b32 tmp; mov.b64 {tmp, %r18878}, %rd7942; }
	add.s32 	%r18879, %r18605, %r18878;
	cvt.u64.u32 	%rd7944, %r18879;
	// begin inline asm
	mul.lo.u32 %r18608, %r18614, %r18483;
	mul.hi.u32 %r18609, %r18614, %r18483;
	
	// end inline asm
	cvt.u64.u32 	%rd7945, %r18608;
	add.s64 	%rd7946, %rd7915, %rd7944;
	add.s64 	%rd7947, %rd7946, %rd7945;
	and.b64  	%rd7948, %rd7947, 4294967295;
	{ .reg .b32 tmp; mov.b64 {tmp, %r18880}, %rd7947; }
	add.s32 	%r18881, %r18609, %r18880;
	cvt.u64.u32 	%rd7949, %r18881;
	// begin inline asm
	mul.lo.u32 %r18612, %r18614, %r18487;
	mul.hi.u32 %r18613, %r18614, %r18487;
	
	// end inline asm
	cvt.u64.u32 	%rd7950, %r18612;
	add.s64 	%rd7951, %rd7916, %rd7949;
	add.s64 	%rd7952, %rd7951, %rd7950;
	and.b64  	%rd7953, %rd7952, 4294967295;
	{ .reg .b32 tmp; mov.b64 {tmp, %r18882}, %rd7952; }
	add.s32 	%r18883, %r18613, %r18882;
	cvt.u64.u32 	%rd7954, %r18883;
	ld.global.u32 	%r18646, [%rd4+-16];
	// begin inline asm
	mul.lo.u32 %r18616, %r18646, %r18459;
	mul.hi.u32 %r18617, %r18646, %r18459;
	
	// end inline asm
	cvt.u64.u32 	%rd7955, %r18616;
	add.s64 	%rd7956, %rd7923, %rd7955;
	{ .reg .b32 tmp; mov.b64 {tmp, %r18884}, %rd7956; }
	add.s32 	%r18885, %r18617, %r18884;
	cvt.u64.u32 	%rd7957, %r18885;
	// begin inline asm
	mul.lo.u32 %r18620, %r18646, %r18463;
	mul.hi.u32 %r18621, %r18646, %r18463;
	
	// end inline asm
	cvt.u64.u32 	%rd7958, %r18620;
	add.s64 	%rd7959, %rd7928, %rd7957;
	add.s64 	%rd7960, %rd7959, %rd7958;
	and.b64  	%rd7961, %rd7960, 4294967295;
	{ .reg .b32 tmp; mov.b64 {tmp, %r18886}, %rd7960; }
	add.s32 	%r18887, %r18621, %r18886;
	cvt.u64.u32 	%rd7962, %r18887;
	// begin inline asm
	mul.lo.u32 %r18624, %r18646, %r18467;
	mul.hi.u32 %r18625, %r18646, %r18467;
	
	// end inline asm
	cvt.u64.u32 	%rd7963, %r18624;
	add.s64 	%rd7964, %rd7933, %rd7962;
	add.s64 	%rd7965, %rd7964, %rd7963;
	and.b64  	%rd7966, %rd7965, 4294967295;
	{ .reg .b32 tmp; mov.b64 {tmp, %r18888}, %rd7965; }
	add.s32 	%r18889, %r18625, %r18888;
	cvt.u64.u32 	%rd7967, %r18889;
	// begin inline asm
	mul.lo.u32 %r18628, %r18646, %r18471;
	mul.hi.u32 %r18629, %r18646, %r18471;
	
	// end inline asm
	cvt.u64.u32 	%rd7968, %r18628;
	add.s64 	%rd7969, %rd7938, %rd7967;
	add.s64 	%rd7970, %rd7969, %rd7968;
	and.b64  	%rd7971, %rd7970, 4294967295;
	{ .reg .b32 tmp; mov.b64 {tmp, %r18890}, %rd7970; }
	add.s32 	%r18891, %r18629, %r18890;
	cvt.u64.u32 	%rd7972, %r18891;
	// begin inline asm
	mul.lo.u32 %r18632, %r18646, %r18475;
	mul.hi.u32 %r18633, %r18646, %r18475;
	
	// end inline asm
	cvt.u64.u32 	%rd7973, %r18632;
	add.s64 	%rd7974, %rd7943, %rd7972;
	add.s64 	%rd7975, %rd7974, %rd7973;
	and.b64  	%rd7976, %rd7975, 4294967295;
	{ .reg .b32 tmp; mov.b64 {tmp, %r18892}, %rd7975; }
	add.s32 	%r18893, %r18633, %r18892;
	cvt.u64.u32 	%rd7977, %r18893;
	// begin inline asm
	mul.lo.u32 %r18636, %r18646, %r18479;
	mul.hi.u32 %r18637, %r18646, %r18479;
	
	// end inline asm
	cvt.u64.u32 	%rd7978, %r18636;
	add.s64 	%rd7979, %rd7948, %rd7977;
	add.s64 	%rd7980, %rd7979, %rd7978;
	and.b64  	%rd7981, %rd7980, 4294967295;
	{ .reg .b32 tmp; mov.b64 {tmp, %r18894}, %rd7980; }
	add.s32 	%r18895, %r18637, %r18894;
	cvt.u64.u32 	%rd7982, %r18895;
	// begin inline asm
	mul.lo.u32 %r18640, %r18646, %r18483;
	mul.hi.u32 %r18641, %r18646, %r18483;
	
	// end inline asm
	cvt.u64.u32 	%rd7983, %r18640;
	add.s64 	%rd7984, %rd7953, %rd7982;
	add.s64 	%rd7985, %rd7984, %rd7983;
	and.b64  	%rd7986, %rd7985, 4294967295;
	{ .reg .b32 tmp; mov.b64 {tmp, %r18896}, %rd7985; }
	add.s32 	%r18897, %r18641, %r18896;
	cvt.u64.u32 	%rd7987, %r18897;
	// begin inline asm
	mul.lo.u32 %r18644, %r18646, %r18487;
	mul.hi.u32 %r18645, %r18646, %r18487;
	
	// end inline asm
	cvt.u64.u32 	%rd7988, %r18644;
	add.s64 	%rd7989, %rd7954, %rd7987;
	add.s64 	%rd7990, %rd7989, %rd7988;
	and.b64  	%rd7991, %rd7990, 4294967295;
	{ .reg .b32 tmp; mov.b64 {tmp, %r18898}, %rd7990; }
	add.s32 	%r18899, %r18645, %r18898;
	cvt.u64.u32 	%rd7992, %r18899;
	ld.global.u32 	%r18678, [%rd4+-12];
	// begin inline asm
	mul.lo.u32 %r18648, %r18678, %r18459;
	mul.hi.u32 %r18649, %r18678, %r18459;
	
	// end inline asm
	cvt.u64.u32 	%rd7993, %r18648;
	add.s64 	%rd7994, %rd7961, %rd7993;
	{ .reg .b32 tmp; mov.b64 {tmp, %r18900}, %rd7994; }
	add.s32 	%r18901, %r18649, %r18900;
	cvt.u64.u32 	%rd7995, %r18901;
	// begin inline asm
	mul.lo.u32 %r18652, %r18678, %r18463;
	mul.hi.u32 %r18653, %r18678, %r18463;
	
	// end inline asm
	cvt.u64.u32 	%rd7996, %r18652;
	add.s64 	%rd7997, %rd7966, %rd7995;
	add.s64 	%rd7998, %rd7997, %rd7996;
	and.b64  	%rd7999, %rd7998, 4294967295;
	{ .reg .b32 tmp; mov.b64 {tmp, %r18902}, %rd7998; }
	add.s32 	%r18903, %r18653, %r18902;
	cvt.u64.u32 	%rd8000, %r18903;
	// begin inline asm
	mul.lo.u32 %r18656, %r18678, %r18467;
	mul.hi.u32 %r18657, %r18678, %r18467;
	
	// end inline asm
	cvt.u64.u32 	%rd8001, %r18656;
	add.s64 	%rd8002, %rd7971, %rd8000;
	add.s64 	%rd8003, %rd8002, %rd8001;
	and.b64  	%rd8004, %rd8003, 4294967295;
	{ .reg .b32 tmp; mov.b64 {tmp, %r18904}, %rd8003; }
	add.s32 	%r18905, %r18657, %r18904;
	cvt.u64.u32 	%rd8005, %r18905;
	// begin inline asm
	mul.lo.u32 %r18660, %r18678, %r18471;
	mul.hi.u32 %r18661, %r18678, %r18471;
	
	// end inline asm
	cvt.u64.u32 	%rd8006, %r18660;
	add.s64 	%rd8007, %rd7976, %rd8005;
	add.s64 	%rd8008, %rd8007, %rd8006;
	and.b64  	%rd8009, %rd8008, 4294967295;
	{ .reg .b32 tmp; mov.b64 {tmp, %r18906}, %rd8008; }
	add.s32 	%r18907, %r18661, %r18906;
	cvt.u64.u32 	%rd8010, %r18907;
	// begin inline asm
	mul.lo.u32 %r18664, %r18678, %r18475;
	mul.hi.u32 %r18665, %r18678, %r18475;
	
	// end inline asm
	cvt.u64.u32 	%rd8011, %r18664;
	add.s64 	%rd8012, %rd7981, %rd8010;
	add.s64 	%rd8013, %rd8012, %rd8011;
	and.b64  	%rd8014, %rd8013, 4294967295;
	{ .reg .b32 tmp; mov.b64 {tmp, %r18908}, %rd8013; }
	add.s32 	%r18909, %r18665, %r18908;
	cvt.u64.u32 	%rd8015, %r18909;
	// begin inline asm
	mul.lo.u32 %r18668, %r18678, %r18479;
	mul.hi.u32 %r18669, %r18678, %r18479;
	
	// end inline asm
	cvt.u64.u32 	%rd8016, %r18668;
	add.s64 	%rd8017, %rd7986, %rd8015;
	add.s64 	%rd8018, %rd8017, %rd8016;
	and.b64  	%rd8019, %rd8018, 4294967295;
	{ .reg .b32 tmp; mov.b64 {tmp, %r18910}, %rd8018; }
	add.s32 	%r18911, %r18669, %r18910;
	cvt.u64.u32 	%rd8020, %r18911;
	// begin inline asm
	mul.lo.u32 %r18672, %r18678, %r18483;
	mul.hi.u32 %r18673, %r18678, %r18483;
	
	// end inline asm
	cvt.u64.u32 	%rd8021, %r18672;
	add.s64 	%rd8022, %rd7991, %rd8020;
	add.s64 	%rd8023, %rd8022, %rd8021;
	and.b64  	%rd8024, %rd8023, 4294967295;
	{ .reg .b32 tmp; mov.b64 {tmp, %r18912}, %rd8023; }
	add.s32 	%r18913, %r18673, %r18912;
	cvt.u64.u32 	%rd8025, %r18913;
	// begin inline asm
	mul.lo.u32 %r18676, %r18678, %r18487;
	mul.hi.u32 %r18677, %r18678, %r18487;
	
	// end inline asm
	cvt.u64.u32 	%rd8026, %r18676;
	add.s64 	%rd8027, %rd7992, %rd8025;
	add.s64 	%rd8028, %rd8027, %rd8026;
	and.b64  	%rd8029, %rd8028, 4294967295;
	{ .reg .b32 tmp; mov.b64 {tmp, %r18914}, %rd8028; }
	add.s32 	%r18915, %r18677, %r18914;
	cvt.u64.u32 	%rd8030, %r18915;
	ld.global.u32 	%r18710, [%rd4+-8];
	// begin inline asm
	mul.lo.u32 %r18680, %r18710, %r18459;
	mul.hi.u32 %r18681, %r18710, %r18459;
	
	// end inline asm
	cvt.u64.u32 	%rd8031, %r18680;
	add.s64 	%rd8032, %rd7999, %rd8031;
	{ .reg .b32 tmp; mov.b64 {tmp, %r18916}, %rd8032; }
	add.s32 	%r18917, %r18681, %r18916;
	cvt.u64.u32 	%rd8033, %r18917;
	// begin inline asm
	mul.lo.u32 %r18684, %r18710, %r18463;
	mul.hi.u32 %r18685, %r18710, %r18463;
	
	// end inline asm
	cvt.u64.u32 	%rd8034, %r18684;
	add.s64 	%rd8035, %rd8004, %rd8033;
	add.s64 	%rd8036, %rd8035, %rd8034;
	{ .reg .b32 tmp; mov.b64 {tmp, %r18918}, %rd8036; }
	add.s32 	%r18919, %r18685, %r18918;
	cvt.u64.u32 	%rd8037, %r18919;
	// begin inline asm
	mul.lo.u32 %r18688, %r18710, %r18467;
	mul.hi.u32 %r18689, %r18710, %r18467;
	
	// end inline asm
	cvt.u64.u32 	%rd8038, %r18688;
	add.s64 	%rd8039, %rd8009, %rd8037;
	add.s64 	%rd8040, %rd8039, %rd8038;
	{ .reg .b32 tmp; mov.b64 {tmp, %r18920}, %rd8040; }
	add.s32 	%r18921, %r18689, %r18920;
	cvt.u64.u32 	%rd8041, %r18921;
	// begin inline asm
	mul.lo.u32 %r18692, %r18710, %r18471;
	mul.hi.u32 %r18693, %r18710, %r18471;
	
	// end inline asm
	cvt.u64.u32 	%rd8042, %r18692;
	add.s64 	%rd8043, %rd8014, %rd8041;
	add.s64 	%rd8044, %rd8043, %rd8042;
	{ .reg .b32 tmp; mov.b64 {tmp, %r18922}, %rd8044; }
	add.s32 	%r18923, %r18693, %r18922;
	cvt.u64.u32 	%rd8045, %r18923;
	// begin inline asm
	mul.lo.u32 %r18696, %r18710, %r18475;
	mul.hi.u32 %r18697, %r18710, %r18475;
	
	// end inline asm
	cvt.u64.u32 	%rd8046, %r18696;
	add.s64 	%rd8047, %rd8019, %rd8045;
	add.s64 	%rd8048, %rd8047, %rd8046;
	{ .reg .b32 tmp; mov.b64 {tmp, %r18924}, %rd8048; }
	add.s32 	%r18925, %r18697, %r18924;
	cvt.u64.u32 	%rd8049, %r18925;
	// begin inline asm
	mul.lo.u32 %r18700, %r18710, %r18479;
	mul.hi.u32 %r18701, %r18710, %r18479;
	
	// end inline asm
	cvt.u64.u32 	%rd8050, %r18700;
	add.s64 	%rd8051, %rd8024, %rd8049;
	add.s64 	%rd8052, %rd8051, %rd8050;
	{ .reg .b32 tmp; mov.b64 {tmp, %r18926}, %rd8052; }
	add.s32 	%r18927, %r18701, %r18926;
	cvt.u64.u32 	%rd8053, %r18927;
	// begin inline asm
	mul.lo.u32 %r18704, %r18710, %r18483;
	mul.hi.u32 %r18705, %r18710, %r18483;
	
	// end inline asm
	cvt.u64.u32 	%rd8054, %r18704;
	add.s64 	%rd8055, %rd8029, %rd8053;
	add.s64 	%rd8056, %rd8055, %rd8054;
	{ .reg .b32 tmp; mov.b64 {tmp, %r18928}, %rd8056; }
	add.s32 	%r18929, %r18705, %r18928;
	cvt.u64.u32 	%rd8057, %r18929;
	// begin inline asm
	mul.lo.u32 %r18708, %r18710, %r18487;
	mul.hi.u32 %r18709, %r18710, %r18487;
	
	// end inline asm
	cvt.u64.u32 	%rd8058, %r18708;
	add.s64 	%rd8059, %rd8030, %rd8057;
	add.s64 	%rd8060, %rd8059, %rd8058;
	{ .reg .b32 tmp; mov.b64 {tmp, %r18930}, %rd8060; }
	add.s32 	%r18796, %r18709, %r18930;
	cvt.u32.u64 	%r20361, %rd7804;
	cvt.u32.u64 	%r20362, %rd7842;
	cvt.u32.u64 	%r20363, %rd7880;
	cvt.u32.u64 	%r20364, %rd7918;
	cvt.u32.u64 	%r20365, %rd7956;
	cvt.u32.u64 	%r20366, %rd7994;
	cvt.u32.u64 	%r20367, %rd8032;
	cvt.u32.u64 	%r18789, %rd8036;
	cvt.u32.u64 	%r18790, %rd8040;
	cvt.u32.u64 	%r18791, %rd8044;
	cvt.u32.u64 	%r18792, %rd8048;
	cvt.u32.u64 	%r18793, %rd8052;
	cvt.u32.u64 	%r18794, %rd8056;
	cvt.u32.u64 	%r18795, %rd8060;
	mov.b32 	%r18750, 977;
	mov.b32 	%r18788, 0;
	// begin inline asm
	mad.lo.cc.u32 %r18712, %r18789, %r18750, %r18788;
	madc.hi.u32 %r18713, %r18789, %r18750, 0;
	
	// end inline asm
	// begin inline asm
	mad.lo.cc.u32 %r18717, %r18790, %r18750, %r18713;
	madc.hi.u32 %r18718, %r18790, %r18750, 0;
	
	// end inline asm
	// begin inline asm
	mad.lo.cc.u32 %r18722, %r18791, %r18750, %r18718;
	madc.hi.u32 %r18723, %r18791, %r18750, 0;
	
	// end inline asm
	// begin inline asm
	mad.lo.cc.u32 %r18727, %r18792, %r18750, %r18723;
	madc.hi.u32 %r18728, %r18792, %r18750, 0;
	
	// end inline asm
	// begin inline asm
	mad.lo.cc.u32 %r18732, %r18793, %r18750, %r18728;
	madc.hi.u32 %r18733, %r18793, %r18750, 0;
	
	// end inline asm
	// begin inline asm
	mad.lo.cc.u32 %r18737, %r18794, %r18750, %r18733;
	madc.hi.u32 %r18738, %r18794, %r18750, 0;
	
	// end inline asm
	// begin inline asm
	mad.lo.cc.u32 %r18742, %r18795, %r18750, %r18738;
	madc.hi.u32 %r18743, %r18795, %r18750, 0;
	
	// end inline asm
	// begin inline asm
	mad.lo.cc.u32 %r18747, %r18796, %r18750, %r18743;
	madc.hi.u32 %r18748, %r18796, %r18750, 0;
	
	// end inline asm
	mov.u32 	%r18787, %r18788;
	// begin inline asm
	add.cc.u32 %r20360, %r20360, %r18712;
	addc.cc.u32 %r20361, %r20361, %r18717;
	addc.cc.u32 %r20362, %r20362, %r18722;
	addc.cc.u32 %r20363, %r20363, %r18727;
	addc.cc.u32 %r20364, %r20364, %r18732;
	addc.cc.u32 %r20365, %r20365, %r18737;
	addc.cc.u32 %r20366, %r20366, %r18742;
	addc.cc.u32 %r20367, %r20367, %r18747;
	addc.u32 %r18787, %r18787, %r18748;
	
	// end inline asm
	// begin inline asm
	add.cc.u32 %r20360, %r20360, %r18788;
	addc.cc.u32 %r20361, %r20361, %r18789;
	addc.cc.u32 %r20362, %r20362, %r18790;
	addc.cc.u32 %r20363, %r20363, %r18791;
	addc.cc.u32 %r20364, %r20364, %r18792;
	addc.cc.u32 %r20365, %r20365, %r18793;
	addc.cc.u32 %r20366, %r20366, %r18794;
	addc.cc.u32 %r20367, %r20367, %r18795;
	addc.u32 %r18787, %r18787, %r18796;
	
	// end inline asm
	setp.eq.s32 	%p1193, %r18787, 0;
	mov.pred 	%p1290, 0;
	@%p1193 bra 	$L__BB0_1032;
	mov.b32 	%r18934, 977;
	// begin inline asm
	mul.lo.u32 %r18935, %r18787, %r18934;
	mul.hi.u32 %r18936, %r18787, %r18934;
	
	// end inline asm
	mov.b32 	%r18970, 0;
	mov.u32 	%r18937, %r18970;
	mov.u32 	%r18938, %r18970;
	mov.u32 	%r18939, %r18970;
	mov.u32 	%r18940, %r18970;
	mov.u32 	%r18941, %r18970;
	mov.u32 	%r18942, %r18970;
	mov.u32 	%r18943, %r18970;
	// begin inline asm
	add.cc.u32 %r18935, %r18935, %r18943;
	addc.cc.u32 %r18936, %r18936, %r18787;
	addc.cc.u32 %r18937, %r18937, %r18943;
	addc.cc.u32 %r18938, %r18938, %r18943;
	addc.cc.u32 %r18939, %r18939, %r18943;
	addc.cc.u32 %r18940, %r18940, %r18943;
	addc.cc.u32 %r18941, %r18941, %r18943;
	addc.cc.u32 %r18942, %r18942, %r18943;
	addc.u32 %r18943, %r18943, %r18943;
	
	// end inline asm
	// begin inline asm
	add.cc.u32 %r20360, %r20360, %r18935;
	addc.cc.u32 %r20361, %r20361, %r18936;
	addc.cc.u32 %r20362, %r20362, %r18937;
	addc.cc.u32 %r20363, %r20363, %r18938;
	addc.cc.u32 %r20364, %r20364, %r18939;
	addc.cc.u32 %r20365, %r20365, %r18940;
	addc.cc.u32 %r20366, %r20366, %r18941;
	addc.cc.u32 %r20367, %r20367, %r18942;
	addc.u32 %r18970, %r18970, %r18943;
	
	// end inline asm
	setp.ne.s32 	%p1290, %r18970, 0;
$L__BB0_1032:
	setp.gt.u32 	%p1194, %r20367, %r20392;
	or.pred  	%p1195, %p1290, %p1194;
	@%p1195 bra 	$L__BB0_1046;
	setp.lt.u32 	%p1196, %r20367, %r20392;
	@%p1196 bra 	$L__BB0_1047;
	setp.gt.u32 	%p1197, %r20366, %r1792;
	@%p1197 bra 	$L__BB0_1046;
	setp.lt.u32 	%p1198, %r20366, %r1792;
	@%p1198 bra 	$L__BB0_1047;
	setp.gt.u32 	%p1199, %r20365, %r1791;
	@%p1199 bra 	$L__BB0_1046;
	setp.lt.u32 	%p1200, %r20365, %r1791;
	@%p1200 bra 	$L__BB0_1047;
	setp.gt.u32 	%p1201, %r20364, %r1794;
	@%p1201 bra 	$L__BB0_1046;
	setp.lt.u32 	%p1202, %r20364, %r1794;
	@%p1202 bra 	$L__BB0_1047;
	setp.gt.u32 	%p1203, %r20363, %r1795;
	@%p1203 bra 	$L__BB0_1046;
	setp.lt.u32 	%p1204, %r20363, %r1795;
	@%p1204 bra 	$L__BB0_1047;
	setp.gt.u32 	%p1205, %r20362, %r1793;
	@%p1205 bra 	$L__BB0_1046;
	setp.lt.u32 	%p1206, %r20362, %r1793;
	@%p1206 bra 	$L__BB0_1047;
	setp.gt.u32 	%p1207, %r20361, %r1790;
	@%p1207 bra 	$L__BB0_1046;
	setp.lt.u32 	%p1208, %r20361, %r1790;
	setp.lt.u32 	%p1209, %r20360, %r1796;
	or.pred  	%p1210, %p1208, %p1209;
	@%p1210 bra 	$L__BB0_1047;
$L__BB0_1046:
	// begin inline asm
	sub.cc.u32 %r20360, %r20360, %r1796;
	subc.cc.u32 %r20361, %r20361, %r1790;
	subc.cc.u32 %r20362, %r20362, %r1793;
	subc.cc.u32 %r20363, %r20363, %r1795;
	subc.cc.u32 %r20364, %r20364, %r1794;
	subc.cc.u32 %r20365, %r20365, %r1791;
	subc.cc.u32 %r20366, %r20366, %r1792;
	subc.u32 %r20367, %r20367, %r20392;
	
	// end inline asm
$L__BB0_1047:
	setp.gt.u32 	%p1211, %r20367, %r20392;
	@%p1211 bra 	$L__BB0_1060;
	bra.uni 	$L__BB0_1061;
$L__BB0_1048:
	setp.gt.u32 	%p1213, %r20366, %r1792;
	@%p1213 bra 	$L__BB0_1060;
	setp.lt.u32 	%p1214, %r20366, %r1792;
	@%p1214 bra 	$L__BB0_1062;
	setp.gt.u32 	%p1215, %r20365, %r1791;
	@%p1215 bra 	$L__BB0_1060;
	setp.lt.u32 	%p1216, %r20365, %r1791;
	@%p1216 bra 	$L__BB0_1062;
	setp.gt.u32 	%p1217, %r20364, %r1794;
	@%p1217 bra 	$L__BB0_1060;
	setp.lt.u32 	%p1218, %r20364, %r1794;
	@%p1218 bra 	$L__BB0_1062;
	setp.gt.u32 	%p1219, %r20363, %r1795;
	@%p1219 bra 	$L__BB0_1060;
	setp.lt.u32 	%p1220, %r20363, %r1795;
	@%p1220 bra 	$L__BB0_1062;
	setp.gt.u32 	%p1221, %r20362, %r1793;
	@%p1221 bra 	$L__BB0_1060;
	setp.lt.u32 	%p1222, %r20362, %r1793;
	@%p1222 bra 	$L__BB0_1062;
	setp.gt.u32 	%p1223, %r20361, %r1790;
	@%p1223 bra 	$L__BB0_1060;
	setp.lt.u32 	%p1224, %r20361, %r1790;
	setp.lt.u32 	%p1225, %r20360, %r1796;
	or.pred  	%p1226, %p1224, %p1225;
	@%p1226 bra 	$L__BB0_1062;
$L__BB0_1060:
	// begin inline asm
	sub.cc.u32 %r20360, %r20360, %r1796;
	subc.cc.u32 %r20361, %r20361, %r1790;
	subc.cc.u32 %r20362, %r20362, %r1793;
	subc.cc.u32 %r20363, %r20363, %r1795;
	subc.cc.u32 %r20364, %r20364, %r1794;
	subc.cc.u32 %r20365, %r20365, %r1791;
	subc.cc.u32 %r20366, %r20366, %r1792;
	subc.u32 %r20367, %r20367, %r20392;
	
	// end inline asm
	bra.uni 	$L__BB0_1062;
$L__BB0_1061:
	setp.lt.u32 	%p1212, %r20367, %r20392;
	@%p1212 bra 	$L__BB0_1062;
	bra.uni 	$L__BB0_1048;
$L__BB0_1062:
	// begin inline asm
	mul.lo.u32 %r20384, %r20360, %r20128;
	mul.hi.u32 %r19038, %r20360, %r20128;
	
	// end inline asm
	cvt.u64.u32 	%rd8061, %r19038;
	// begin inline asm
	mul.lo.u32 %r19041, %r20360, %r20129;
	mul.hi.u32 %r19042, %r20360, %r20129;
	
	// end inline asm
	cvt.u64.u32 	%rd8062, %r19041;
	add.s64 	%rd8063, %rd8061, %rd8062;
	and.b64  	%rd8064, %rd8063, 4294967295;
	{ .reg .b32 tmp; mov.b64 {tmp, %r19387}, %rd8063; }
	add.s32 	%r19388, %r19042, %r19387;
	cvt.u64.u32 	%rd8065, %r19388;
	// begin inline asm
	mul.lo.u32 %r19045, %r20360, %r20130;
	mul.hi.u32 %r19046, %r20360, %r20130;
	
	// end inline asm
	cvt.u64.u32 	%rd8066, %r19045;
	add.s64 	%rd8067, %rd8065, %rd8066;
	and.b64  	%rd8068, %rd8067, 4294967295;
	{ .reg .b32 tmp; mov.b64 {tmp, %r19389}, %rd8067; }
	add.s32 	%r19390, %r19046, %r19389;
	cvt.u64.u32 	%rd8069, %r19390;
	// begin inline asm
	mul.lo.u32 %r19049, %r20360, %r20131;
	mul.hi.u32 %r19050, %r20360, %r20131;
	
	// end inline asm
	cvt.u64.u32 	%rd8070, %r19049;
	add.s64 	%rd8071, %rd8069, %rd8070;
	and.b64  	%rd8072, %rd8071, 4294967295;
	{ .reg .b32 tmp; mov.b64 {tmp, %r19391}, %rd8071; }
	add.s32 	%r19392, %r19050, %r19391;
	cvt.u64.u32 	%rd8073, %r19392;
	// begin inline asm
	mul.lo.u32 %r19053, %r20360, %r20132;
	mul.hi.u32 %r19054, %r20360, %r20132;
	
	// end inline asm
	cvt.u64.u32 	%rd8074, %r19053;
	add.s64 	%rd8075, %rd8073, %rd8074;
	and.b64  	%rd8076, %rd8075, 4294967295;
	{ .reg .b32 tmp; mov.b64 {tmp, %r19393}, %rd8075; }
	add.s32 	%r19394, %r19054, %r19393;
	cvt.u64.u32 	%rd8077, %r19394;
	// begin inline asm
	mul.lo.u32 %r19057, %r20360, %r20133;
	mul.hi.u32 %r19058, %r20360, %r20133;
	
	// end inline asm
	cvt.u64.u32 	%rd8078, %r19057;
	add.s64 	%rd8079, %rd8077, %rd8078;
	and.b64  	%rd8080, %rd8079, 4294967295;
	{ .reg .b32 tmp; mov.b64 {tmp, %r19395}, %rd8079; }
	add.s32 	%r19396, %r19058, %r19395;
	cvt.u64.u32 	%rd8081, %r19396;
	// begin inline asm
	mul.lo.u32 %r19061, %r20360, %r20134;
	mul.hi.u32 %r19062, %r20360, %r20134;
	
	// end inline asm
	cvt.u64.u32 	%rd8082, %r19061;
	add.s64 	%rd8083, %rd8081, %rd8082;
	and.b64  	%rd8084, %rd8083, 4294967295;
	{ .reg .b32 tmp; mov.b64 {tmp, %r19397}, %rd8083; }
	add.s32 	%r19398, %r19062, %r19397;
	cvt.u64.u32 	%rd8085, %r19398;
	// begin inline asm
	mul.lo.u32 %r19065, %r20360, %r20135;
	mul.hi.u32 %r19066, %r20360, %r20135;
	
	// end inline asm
	cvt.u64.u32 	%rd8086, %r19065;
	add.s64 	%rd8087, %rd8085, %rd8086;
	and.b64  	%rd8088, %rd8087, 4294967295;
	{ .reg .b32 tmp; mov.b64 {tmp, %r19399}, %rd8087; }
	add.s32 	%r19400, %r19066, %r19399;
	cvt.u64.u32 	%rd8089, %r19400;
	// begin inline asm
	mul.lo.u32 %r19069, %r20361, %r20128;
	mul.hi.u32 %r19070, %r20361, %r20128;
	
	// end inline asm
	cvt.u64.u32 	%rd8090, %r19069;
	add.s64 	%rd8091, %rd8064, %rd8090;
	{ .reg .b32 tmp; mov.b64 {tmp, %r19401}, %rd8091; }
	add.s32 	%r19402, %r19070, %r19401;
	cvt.u64.u32 	%rd8092, %r19402;
	// begin inline asm
	mul.lo.u32 %r19073, %r20361, %r20129;
	mul.hi.u32 %r19074, %r20361, %r20129;
	
	// end inline asm
	cvt.u64.u32 	%rd8093, %r19073;
	add.s64 	%rd8094, %rd8068, %rd8092;
	add.s64 	%rd8095, %rd8094, %rd8093;
	and.b64  	%rd8096, %rd8095, 4294967295;
	{ .reg .b32 tmp; mov.b64 {tmp, %r19403}, %rd8095; }
	add.s32 	%r19404, %r19074, %r19403;
	cvt.u64.u32 	%rd8097, %r19404;
	// begin inline asm
	mul.lo.u32 %r19077, %r20361, %r20130;
	mul.hi.u32 %r19078, %r20361, %r20130;
	
	// end inline asm
	cvt.u64.u32 	%rd8098, %r19077;
	add.s64 	%rd8099, %rd8072, %rd8097;
	add.s64 	%rd8100, %rd8099, %rd8098;
	and.b64  	%rd8101, %rd8100, 4294967295;
	{ .reg .b32 tmp; mov.b64 {tmp, %r19405}, %rd8100; }
	add.s32 	%r19406, %r19078, %r19405;
	cvt.u64.u32 	%rd8102, %r19406;
	// begin inline asm
	mul.lo.u32 %r19081, %r20361, %r20131;
	mul.hi.u32 %r19082, %r20361, %r20131;
	
	// end inline asm
	cvt.u64.u32 	%rd8103, %r19081;
	add.s64 	%rd8104, %rd8076, %rd8102;
	add.s64 	%rd8105, %rd8104, %rd8103;
	and.b64  	%rd8106, %rd8105, 4294967295;
	{ .reg .b32 tmp; mov.b64 {tmp, %r19407}, %rd8105; }
	add.s32 	%r19408, %r19082, %r19407;
	cvt.u64.u32 	%rd8107, %r19408;
	// begin inline asm
	mul.lo.u32 %r19085, %r20361, %r20132;
	mul.hi.u32 %r19086, %r20361, %r20132;
	
	// end inline asm
	cvt.u64.u32 	%rd8108, %r19085;
	add.s64 	%rd8109, %rd8080, %rd8107;
	add.s64 	%rd8110, %rd8109, %rd8108;
	and.b64  	%rd8111, %rd8110, 4294967295;
	{ .reg .b32 tmp; mov.b64 {tmp, %r19409}, %rd8110; }
	add.s32 	%r19410, %r19086, %r19409;
	cvt.u64.u32 	%rd8112, %r19410;
	// begin inline asm
	mul.lo.u32 %r19089, %r20361, %r20133;
	mul.hi.u32 %r19090, %r20361, %r20133;
	
	// end inline asm
	cvt.u64.u32 	%rd8113, %r19089;
	add.s64 	%rd8114, %rd8084, %rd8112;
	add.s64 	%rd8115, %rd8114, %rd8113;
	and.b64  	%rd8116, %rd8115, 4294967295;
	{ .reg .b32 tmp; mov.b64 {tmp, %r19411}, %rd8115; }
	add.s32 	%r19412, %r19090, %r19411;
	cvt.u64.u32 	%rd8117, %r19412;
	// begin inline asm
	mul.lo.u32 %r19093, %r20361, %r20134;
	mul.hi.u32 %r19094, %r20361, %r20134;
	
	// end inline asm
	cvt.u64.u32 	%rd8118, %r19093;
	add.s64 	%rd8119, %rd8088, %rd8117;
	add.s64 	%rd8120, %rd8119, %rd8118;
	and.b64  	%rd8121, %rd8120, 4294967295;
	{ .reg .b32 tmp; mov.b64 {tmp, %r19413}, %rd8120; }
	add.s32 	%r19414, %r19094, %r19413;
	cvt.u64.u32 	%rd8122, %r19414;
	// begin inline asm
	mul.lo.u32 %r19097, %r20361, %r20135;
	mul.hi.u32 %r19098, %r20361, %r20135;
	
	// end inline asm
	cvt.u64.u32 	%rd8123, %r19097;
	add.s64 	%rd8124, %rd8089, %rd8122;
	add.s64 	%rd8125, %rd8124, %rd8123;
	and.b64  	%rd8126, %rd8125, 4294967295;
	{ .reg .b32 tmp; mov.b64 {tmp, %r19415}, %rd8125; }
	add.s32 	%r19416, %r19098, %r19415;
	cvt.u64.u32 	%rd8127, %r19416;
	// begin inline asm
	mul.lo.u32 %r19101, %r20362, %r20128;
	mul.hi.u32 %r19102, %r20362, %r20128;
	
	// end inline asm
	cvt.u64.u32 	%rd8128, %r19101;
	add.s64 	%rd8129, %rd8096, %rd8128;
	{ .reg .b32 tmp; mov.b64 {tmp, %r19417}, %rd8129; }
	add.s32 	%r19418, %r19102, %r19417;
	cvt.u64.u32 	%rd8130, %r19418;
	// begin inline asm
	mul.lo.u32 %r19105, %r20362, %r20129;
	mul.hi.u32 %r19106, %r20362, %r20129;
	
	// end inline asm
	cvt.u64.u32 	%rd8131, %r19105;
	add.s64 	%rd8132, %rd8101, %rd8130;
	add.s64 	%rd8133, %rd8132, %rd8131;
	and.b64  	%rd8134, %rd8133, 4294967295;
	{ .reg .b32 tmp; mov.b64 {tmp, %r19419}, %rd8133; }
	add.s32 	%r19420, %r19106, %r19419;
	cvt.u64.u32 	%rd8135, %r19420;
	// begin inline asm
	mul.lo.u32 %r19109, %r20362, %r20130;
	mul.hi.u32 %r19110, %r20362, %r20130;
	
	// end inline asm
	cvt.u64.u32 	%rd8136, %r19109;
	add.s64 	%rd8137, %rd8106, %rd8135;
	add.s64 	%rd8138, %rd8137, %rd8136;
	and.b64  	%rd8139, %rd8138, 4294967295;
	{ .reg .b32 tmp; mov.b64 {tmp, %r19421}, %rd8138; }
	add.s32 	%r19422, %r19110, %r19421;
	cvt.u64.u32 	%rd8140, %r19422;
	// begin inline asm
	mul.lo.u32 %r19113, %r20362, %r20131;
	mul.hi.u32 %r19114, %r20362, %r20131;
	
	// end inline asm
	cvt.u64.u32 	%rd8141, %r19113;
	add.s64 	%rd8142, %rd8111, %rd8140;
	add.s64 	%rd8143, %rd8142, %rd8141;
	and.b64  	%rd8144, %rd8143, 4294967295;
	{ .reg .b32 tmp; mov.b64 {tmp, %r19423}, %rd8143; }
	add.s32 	%r19424, %r19114, %r19423;
	cvt.u64.u32 	%rd8145, %r19424;
	// begin inline asm
	mul.lo.u32 %r19117, %r20362, %r20132;
	mul.hi.u32 %r19118, %r20362, %r20132;
	
	// end inline asm
	cvt.u64.u32 	%rd8146, %r19117;
	add.s64 	%rd8147, %rd8116, %rd8145;
	add.s64 	%rd8148, %rd8147, %rd8146;
	and.b64  	%rd8149, %rd8148, 4294967295;
	{ .reg .b32 tmp; mov.b64 {tmp, %r19425}, %rd8148; }
	add.s32 	%r19426, %r19118, %r19425;
	cvt.u64.u32 	%rd8150, %r19426;
	// begin inline asm
	mul.lo.u32 %r19121, %r20362, %r20133;
	mul.hi.u32 %r19122, %r20362, %r20133;
	
	// end inline asm
	cvt.u64.u32 	%rd8151, %r19121;
	add.s64 	%rd8152, %rd8121, %rd8150;
	add.s64 	%rd8153, %rd8152, %rd8151;
	and.b64  	%rd8154, %rd8153, 4294967295;
	{ .reg .b32 tmp; mov.b64 {tmp, %r19427}, %rd8153; }
	add.s32 	%r19428, %r19122, %r19427;
	cvt.u64.u32 	%rd8155, %r19428;
	// begin inline asm
	mul.lo.u32 %r19125, %r20362, %r20134;
	mul.hi.u32 %r19126, %r20362, %r20134;
	
	// end inline asm
	cvt.u64.u32 	%rd8156, %r19125;
	add.s64 	%rd8157, %rd8126, %rd8155;
	add.s64 	%rd8158, %rd8157, %rd8156;
	and.b64  	%rd8159, %rd8158, 4294967295;
	{ .reg .b32 tmp; mov.b64 {tmp, %r19429}, %rd8158; }
	add.s32 	%r19430, %r19126, %r19429;
	cvt.u64.u32 	%rd8160, %r19430;
	// begin inline asm
	mul.lo.u32 %r19129, %r20362, %r20135;
	mul.hi.u32 %r19130, %r20362, %r20135;
	
	// end inline asm
	cvt.u64.u32 	%rd8161, %r19129;
	add.s64 	%rd8162, %rd8127, %rd8160;
	add.s64 	%rd8163, %rd8162, %rd8161;
	and.b64  	%rd8164, %rd8163, 4294967295;
	{ .reg .b32 tmp; mov.b64 {tmp, %r19431}, %rd8163; }
	add.s32 	%r19432, %r19130, %r19431;
	cvt.u64.u32 	%rd8165, %r19432;
	// begin inline asm
	mul.lo.u32 %r19133, %r20363, %r20128;
	mul.hi.u32 %r19134, %r20363, %r20128;
	
	// end inline asm
	cvt.u64.u32 	%rd8166, %r19133;
	add.s64 	%rd8167, %rd8134, %rd8166;
	{ .reg .b32 tmp; mov.b64 {tmp, %r19433}, %rd8167; }
	add.s32 	%r19434, %r19134, %r19433;
	cvt.u64.u32 	%rd8168, %r19434;
	// begin inline asm
	mul.lo.u32 %r19137, %r20363, %r20129;
	mul.hi.u32 %r19138, %r20363, %r20129;
	
	// end inline asm
	cvt.u64.u32 	%rd8169, %r19137;
	add.s64 	%rd8170, %rd8139, %rd8168;
	add.s64 	%rd8171, %rd8170, %rd8169;
	and.b64  	%rd8172, %rd8171, 4294967295;
	{ .reg .b32 tmp; mov.b64 {tmp, %r19435}, %rd8171; }
	add.s32 	%r19436, %r19138, %r19435;
	cvt.u64.u32 	%rd8173, %r19436;
	// begin inline asm
	mul.lo.u32 %r19141, %r20363, %r20130;
	mul.hi.u32 %r19142, %r20363, %r20130;
	
	// end inline asm
	cvt.u64.u32 	%rd8174, %r19141;
	add.s64 	%rd8175, %rd8144, %rd8173;
	add.s64 	%rd8176, %rd8175, %rd8174;
	and.b64  	%rd8177, %rd8176, 4294967295;
	{ .reg .b32 tmp; mov.b64 {tmp, %r19437}, %rd8176; }
	add.s32 	%r19438, %r19142, %r19437;
	cvt.u64.u32 	%rd8178, %r19438;
	// begin inline asm
	mul.lo.u32 %r19145, %r20363, %r20131;
	mul.hi.u32 %r19146, %r20363, %r20131;
	
	// end inline asm
	cvt.u64.u32 	%rd8179, %r19145;
	add.s64 	%rd8180, %rd8149, %rd8178;
	add.s64 	%rd8181, %rd8180, %rd8179;
	and.b64  	%rd8182, %rd8181, 4294967295;
	{ .reg .b32 tmp; mov.b64 {tmp, %r19439}, %rd8181; }
	add.s32 	%r19440, %r19146, %r19439;
	cvt.u64.u32 	%rd8183, %r19440;
	// begin inline asm
	mul.lo.u32 %r19149, %r20363, %r20132;
	mul.hi.u32 %r19150, %r20363, %r20132;
	
	// end inline asm
	cvt.u64.u32 	%rd8184, %r19149;
	add.s64 	%rd8185, %rd8154, %rd8183;
	add.s64 	%rd8186, %rd8185, %rd8184;
	and.b64  	%rd8187, %rd8186, 4294967295;
	{ .reg .b32 tmp; mov.b64 {tmp, %r19441}, %rd8186; }
	add.s32 	%r19442, %r19150, %r19441;
	cvt.u64.u32 	%rd8188, %r19442;
	// begin inline asm
	mul.lo.u32 %r19153, %r20363, %r20133;
	mul.hi.u32 %r19154, %r20363, %r20133;
	
	// end inline asm
	cvt.u64.u32 	%rd8189, %r19153;
	add.s64 	%rd8190, %rd8159, %rd8188;
	add.s64 	%rd8191, %rd8190, %rd8189;
	and.b64  	%rd8192, %rd8191, 4294967295;
	{ .reg .b32 tmp; mov.b64 {tmp, %r19443}, %rd8191; }
	add.s32 	%r19444, %r19154, %r19443;
	cvt.u64.u32 	%rd8193, %r19444;
	// begin inline asm
	mul.lo.u32 %r19157, %r20363, %r20134;
	mul.hi.u32 %r19158, %r20363, %r20134;
	
	// end inline asm
	cvt.u64.u32 	%rd8194, %r19157;
	add.s64 	%rd8195, %rd8164, %rd8193;
	add.s64 	%rd8196, %rd8195, %rd8194;
	and.b64  	%rd8197, %rd8196, 4294967295;
	{ .reg .b32 tmp; mov.b64 {tmp, %r19445}, %rd8196; }
	add.s32 	%r19446, %r19158, %r19445;
	cvt.u64.u32 	%rd8198, %r19446;
	// begin inline asm
	mul.lo.u32 %r19161, %r20363, %r20135;
	mul.hi.u32 %r19162, %r20363, %r20135;
	
	// end inline asm
	cvt.u64.u32 	%rd8199, %r19161;
	add.s64 	%rd8200, %rd8165, %rd8198;
	add.s64 	%rd8201, %rd8200, %rd8199;
	and.b64  	%rd8202, %rd8201, 4294967295;
	{ .reg .b32 tmp; mov.b64 {tmp, %r19447}, %rd8201; }
	add.s32 	%r19448, %r19162, %r19447;
	cvt.u64.u32 	%rd8203, %r19448;
	// begin inline asm
	mul.lo.u32 %r19165, %r20364, %r20128;
	mul.hi.u32 %r19166, %r20364, %r20128;
	
	// end inline asm
	cvt.u64.u32 	%rd8204, %r19165;
	add.s64 	%rd8205, %rd8172, %rd8204;
	{ .reg .b32 tmp; mov.b64 {tmp, %r19449}, %rd8205; }
	add.s32 	%r19450, %r19166, %r19449;
	cvt.u64.u32 	%rd8206, %r19450;
	// begin inline asm
	mul.lo.u32 %r19169, %r20364, %r20129;
	mul.hi.u32 %r19170, %r20364, %r20129;
	
	// end inline asm
	cvt.u64.u32 	%rd8207, %r19169;
	add.s64 	%rd8208, %rd8177, %rd8206;
	add.s64 	%rd8209, %rd8208, %rd8207;
	and.b64  	%rd8210, %rd8209, 4294967295;
	{ .reg .b32 tmp; mov.b64 {tmp, %r19451}, %rd8209; }
	add.s32 	%r19452, %r19170, %r19451;
	cvt.u64.u32 	%rd8211, %r19452;
	// begin inline asm
	mul.lo.u32 %r19173, %r20364, %r20130;
	mul.hi.u32 %r19174, %r20364, %r20130;
	
	// end inline asm
	cvt.u64.u32 	%rd8212, %r19173;
	add.s64 	%rd8213, %rd8182, %rd8211;
	add.s64 	%rd8214, %rd8213, %rd8212;
	and.b64  	%rd8215, %rd8214, 4294967295;
	{ .reg .b32 tmp; mov.b64 {tmp, %r19453}, %rd8214; }
	add.s32 	%r19454, %r19174, %r19453;
	cvt.u64.u32 	%rd8216, %r19454;
	// begin inline asm
	mul.lo.u32 %r19177, %r20364, %r20131;
	mul.hi.u32 %r19178, %r20364, %r20131;
	
	// end inline asm
	cvt.u64.u32 	%rd8217, %r19177;
	add.s64 	%rd8218, %rd8187, %rd8216;
	add.s64 	%rd8219, %rd8218, %rd8217;
	and.b64  	%rd8220, %rd8219, 4294967295;
	{ .reg .b32 tmp; mov.b64 {tmp, %r19455}, %rd8219; }
	add.s32 	%r19456, %r19178, %r19455;
	cvt.u64.u32 	%rd8221, %r19456;
	// begin inline asm
	mul.lo.u32 %r19181, %r20364, %r20132;
	mul.hi.u32 %r19182, %r20364, %r20132;
	
	// end inline asm
	cvt.u64.u32 	%rd8222, %r19181;
	add.s64 	%rd8223, %rd8192, %rd8221;
	add.s64 	%rd8224, %rd8223, %rd8222;
	and.b64  	%rd8225, %rd8224, 4294967295;
	{ .reg .b32 tmp; mov.b64 {tmp, %r19457}, %rd8224; }
	add.s32 	%r19458, %r19182, %r19457;
	cvt.u64.u32 	%rd8226, %r19458;
	// begin inline asm
	mul.lo.u32 %r19185, %r20364, %r20133;
	mul.hi.u32 %r19186, %r20364, %r20133;
	
	// end inline asm
	cvt.u64.u32 	%rd8227, %r19185;
	add.s64 	%rd8228, %rd8197, %rd8226;
	add.s64 	%rd8229, %rd8228, %rd8227;
	and.b64  	%rd8230, %rd8229, 4294967295;
	{ .reg .b32 tmp; mov.b64 {tmp, %r19459}, %rd8229; }
	add.s32 	%r19460, %r19186, %r19459;
	cvt.u64.u32 	%rd8231, %r19460;
	// begin inline asm
	mul.lo.u32 %r19189, %r20364, %r20134;
	mul.hi.u32 %r19190, %r20364, %r20134;
	
	// end inline asm
	cvt.u64.u32 	%rd8232, %r19189;
	add.s64 	%rd8233, %rd8202, %rd8231;
	add.s64 	%rd8234, %rd8233, %rd8232;
	and.b64  	%rd8235, %rd8234, 4294967295;
	{ .reg .b32 tmp; mov.b64 {tmp, %r19461}, %rd8234; }
	add.s32 	%r19462, %r19190, %r19461;
	cvt.u64.u32 	%rd8236, %r19462;
	// begin inline asm
	mul.lo.u32 %r19193, %r20364, %r20135;
	mul.hi.u32 %r19194, %r20364, %r20135;
	
	// end inline asm
	cvt.u64.u32 	%rd8237, %r19193;
	add.s64 	%rd8238, %rd8203, %rd8236;
	add.s64 	%rd8239, %rd8238, %rd8237;
	and.b64  	%rd8240, %rd8239, 4294967295;
	{ .reg .b32 tmp; mov.b64 {tmp, %r19463}, %rd8239; }
	add.s32 	%r19464, %r19194, %r19463;
	cvt.u64.u32 	%rd8241, %r19464;
	// begin inline asm
	mul.lo.u32 %r19197, %r20365, %r20128;
	mul.hi.u32 %r19198, %r20365, %r20128;
	
	// end inline asm
	cvt.u64.u32 	%rd8242, %r19197;
	add.s64 	%rd8243, %rd8210, %rd8242;
	{ .reg .b32 tmp; mov.b64 {tmp, %r19465}, %rd8243; }
	add.s32 	%r19466, %r19198, %r19465;
	cvt.u64.u32 	%rd8244, %r19466;
	// begin inline asm
	mul.lo.u32 %r19201, %r20365, %r20129;
	mul.hi.u32 %r19202, %r20365, %r20129;
	
	// end inline asm
	cvt.u64.u32 	%rd8245, %r19201;
	add.s64 	%rd8246, %rd8215, %rd8244;
	add.s64 	%rd8247, %rd8246, %rd8245;
	and.b64  	%rd8248, %rd8247, 4294967295;
	{ .reg .b32 tmp; mov.b64 {tmp, %r19467}, %rd8247; }
	add.s32 	%r19468, %r19202, %r19467;
	cvt.u64.u32 	%rd8249, %r19468;
	// begin inline asm
	mul.lo.u32 %r19205, %r20365, %r20130;
	mul.hi.u32 %r19206, %r20365, %r20130;
	
	// end inline asm
	cvt.u64.u32 	%rd8250, %r19205;
	add.s64 	%rd8251, %rd8220, %rd8249;
	add.s64 	%rd8252, %rd8251, %rd8250;
	and.b64  	%rd8253, %rd8252, 4294967295;
	{ .reg .b32 tmp; mov.b64 {tmp, %r19469}, %rd8252; }
	add.s32 	%r19470, %r19206, %r19469;
	cvt.u64.u32 	%rd8254, %r19470;
	// begin inline asm
	mul.lo.u32 %r19209, %r20365, %r20131;
	mul.hi.u32 %r19210, %r20365, %r20131;
	
	// end inline asm
	cvt.u64.u32 	%rd8255, %r19209;
	add.s64 	%rd8256, %rd8225, %rd8254;
	add.s64 	%rd8257, %rd8256, %rd8255;
	and.b64  	%rd8258, %rd8257, 4294967295;
	{ .reg .b32 tmp; mov.b64 {tmp, %r19471}, %rd8257; }
	add.s32 	%r19472, %r19210, %r19471;
	cvt.u64.u32 	%rd8259, %r19472;
	// begin inline asm
	mul.lo.u32 %r19213, %r20365, %r20132;
	mul.hi.u32 %r19214, %r20365, %r20132;
	
	// end inline asm
	cvt.u64.u32 	%rd8260, %r19213;
	add.s64 	%rd8261, %rd8230, %rd8259;
	add.s64 	%rd8262, %rd8261, %rd8260;
	and.b64  	%rd8263, %rd8262, 4294967295;
	{ .reg .b32 tmp; mov.b64 {tmp, %r19473}, %rd8262; }
	add.s32 	%r19474, %r19214, %r19473;
	cvt.u64.u32 	%rd8264, %r19474;
	// begin inline asm
	mul.lo.u32 %r19217, %r20365, %r20133;
	mul.hi.u32 %r19218, %r20365, %r20133;
	
	// end inline asm
	cvt.u64.u32 	%rd8265, %r19217;
	add.s64 	%rd8266, %rd8235, %rd8264;
	add.s64 	%rd8267, %rd8266, %rd8265;
	and.b64  	%rd8268, %rd8267, 4294967295;
	{ .reg .b32 tmp; mov.b64 {tmp, %r19475}, %rd8267; }
	add.s32 	%r19476, %r19218, %r19475;
	cvt.u64.u32 	%rd8269, %r19476;
	// begin inline asm
	mul.lo.u32 %r19221, %r20365, %r20134;
	mul.hi.u32 %r19222, %r20365, %r20134;
	
	// end inline asm
	cvt.u64.u32 	%rd8270, %r19221;
	add.s64 	%rd8271, %rd8240, %rd8269;
	add.s64 	%rd8272, %rd8271, %rd8270;
	and.b64  	%rd8273, %rd8272, 4294967295;
	{ .reg .b32 tmp; mov.b64 {tmp, %r19477}, %rd8272; }
	add.s32 	%r19478, %r19222, %r19477;
	cvt.u64.u32 	%rd8274, %r19478;
	// begin inline asm
	mul.lo.u32 %r19225, %r20365, %r20135;
	mul.hi.u32 %r19226, %r20365, %r20135;
	
	// end inline asm
	cvt.u64.u32 	%rd8275, %r19225;
	add.s64 	%rd8276, %rd8241, %rd8274;
	add.s64 	%rd8277, %rd8276, %rd8275;
	and.b64  	%rd8278, %rd8277, 4294967295;
	{ .reg .b32 tmp; mov.b64 {tmp, %r19479}, %rd8277; }
	add.s32 	%r19480, %r19226, %r19479;
	cvt.u64.u32 	%rd8279, %r19480;
	// begin inline asm
	mul.lo.u32 %r19229, %r20366, %r20128;
	mul.hi.u32 %r19230, %r20366, %r20128;
	
	// end inline asm
	cvt.u64.u32 	%rd8280, %r19229;
	add.s64 	%rd8281, %rd8248, %rd8280;
	{ .reg .b32 tmp; mov.b64 {tmp, %r19481}, %rd8281; }
	add.s32 	%r19482, %r19230, %r19481;
	cvt.u64.u32 	%rd8282, %r19482;
	// begin inline asm
	mul.lo.u32 %r19233, %r20366, %r20129;
	mul.hi.u32 %r19234, %r20366, %r20129;
	
	// end inline asm
	cvt.u64.u32 	%rd8283, %r19233;
	add.s64 	%rd8284, %rd8253, %rd8282;
	add.s64 	%rd8285, %rd8284, %rd8283;
	and.b64  	%rd8286, %rd8285, 4294967295;
	{ .reg .b32 tmp; mov.b64 {tmp, %r19483}, %rd8285; }
	add.s32 	%r19484, %r19234, %r19483;
	cvt.u64.u32 	%rd8287, %r19484;
	// begin inline asm
	mul.lo.u32 %r19237, %r20366, %r20130;
	mul.hi.u32 %r19238, %r20366, %r20130;
	
	// end inline asm
	cvt.u64.u32 	%rd8288, %r19237;
	add.s64 	%rd8289, %rd8258, %rd8287;
	add.s64 	%rd8290, %rd8289, %rd8288;
	and.b64  	%rd8291, %rd8290, 4294967295;
	{ .reg .b32 tmp; mov.b64 {tmp, %r19485}, %rd8290; }
	add.s32 	%r19486, %r19238, %r19485;
	cvt.u64.u32 	%rd8292, %r19486;
	// begin inline asm
	mul.lo.u32 %r19241, %r20366, %r20131;
	mul.hi.u32 %r19242, %r20366, %r20131;
	
	// end inline asm
	cvt.u64.u32 	%rd8293, %r19241;
	add.s64 	%rd8294, %rd8263, %rd8292;
	add.s64 	%rd8295, %rd8294, %rd8293;
	and.b64  	%rd8296, %rd8295, 4294967295;
	{ .reg .b32 tmp; mov.b64 {tmp, %r19487}, %rd8295; }
	add.s32 	%r19488, %r19242, %r19487;
	cvt.u64.u32 	%rd8297, %r19488;
	// begin inline asm
	mul.lo.u32 %r19245, %r20366, %r20132;
	mul.hi.u32 %r19246, %r20366, %r20132;
	
	// end inline asm
	cvt.u64.u32 	%rd8298, %r19245;
	add.s64 	%rd8299, %rd8268, %rd8297;
	add.s64 	%rd8300, %rd8299, %rd8298;
	and.b64  	%rd8301, %rd8300, 4294967295;
	{ .reg .b32 tmp; mov.b64 {tmp, %r19489}, %rd8300; }
	add.s32 	%r19490, %r19246, %r19489;
	cvt.u64.u32 	%rd8302, %r19490;
	// begin inline asm
	mul.lo.u32 %r19249, %r20366, %r20133;
	mul.hi.u32 %r19250, %r20366, %r20133;
	
	// end inline asm
	cvt.u64.u32 	%rd8303, %r19249;
	add.s64 	%rd8304, %rd8273, %rd8302;
	add.s64 	%rd8305, %rd8304, %rd8303;
	and.b64  	%rd8306, %rd8305, 4294967295;
	{ .reg .b32 tmp; mov.b64 {tmp, %r19491}, %rd8305; }
	add.s32 	%r19492, %r19250, %r19491;
	cvt.u64.u32 	%rd8307, %r19492;
	// begin inline asm
	mul.lo.u32 %r19253, %r20366, %r20134;
	mul.hi.u32 %r19254, %r20366, %r20134;
	
	// end inline asm
	cvt.u64.u32 	%rd8308, %r19253;
	add.s64 	%rd8309, %rd8278, %rd8307;
	add.s64 	%rd8310, %rd8309, %rd8308;
	and.b64  	%rd8311, %rd8310, 4294967295;
	{ .reg .b32 tmp; mov.b64 {tmp, %r19493}, %rd8310; }
	add.s32 	%r19494, %r19254, %r19493;
	cvt.u64.u32 	%rd8312, %r19494;
	// begin inline asm
	mul.lo.u32 %r19257, %r20366, %r20135;
	mul.hi.u32 %r19258, %r20366, %r20135;
	
	// end inline asm
	cvt.u64.u32 	%rd8313, %r19257;
	add.s64 	%rd8314, %rd8279, %rd8312;
	add.s64 	%rd8315, %rd8314, %rd8313;
	and.b64  	%rd8316, %rd8315, 4294967295;
	{ .reg .b32 tmp; mov.b64 {tmp, %r19495}, %rd8315; }
	add.s32 	%r19496, %r19258, %r19495;
	cvt.u64.u32 	%rd8317, %r19496;
	// begin inline asm
	mul.lo.u32 %r19261, %r20367, %r20128;
	mul.hi.u32 %r19262, %r20367, %r20128;
	
	// end inline asm
	cvt.u64.u32 	%rd8318, %r19261;
	add.s64 	%rd8319, %rd8286, %rd8318;
	{ .reg .b32 tmp; mov.b64 {tmp, %r19497}, %rd8319; }
	add.s32 	%r19498, %r19262, %r19497;
	cvt.u64.u32 	%rd8320, %r19498;
	// begin inline asm
	mul.lo.u32 %r19265, %r20367, %r20129;
	mul.hi.u32 %r19266, %r20367, %r20129;
	
	// end inline asm
	cvt.u64.u32 	%rd8321, %r19265;
	add.s64 	%rd8322, %rd8291, %rd8320;
	add.s64 	%rd8323, %rd8322, %rd8321;
	{ .reg .b32 tmp; mov.b64 {tmp, %r19499}, %rd8323; }
	add.s32 	%r19500, %r19266, %r19499;
	cvt.u64.u32 	%rd8324, %r19500;
	// begin inline asm
	mul.lo.u32 %r19269, %r20367, %r20130;
	mul.hi.u32 %r19270, %r20367, %r20130;
	
	// end inline asm
	cvt.u64.u32 	%rd8325, %r19269;
	add.s64 	%rd8326, %rd8296, %rd8324;
	add.s64 	%rd8327, %rd8326, %rd8325;
	{ .reg .b32 tmp; mov.b64 {tmp, %r19501}, %rd8327; }
	add.s32 	%r19502, %r19270, %r19501;
	cvt.u64.u32 	%rd8328, %r19502;
	// begin inline asm
	mul.lo.u32 %r19273, %r20367, %r20131;
	mul.hi.u32 %r19274, %r20367, %r20131;
	
	// end inline asm
	cvt.u64.u32 	%rd8329, %r19273;
	add.s64 	%rd8330, %rd8301, %rd8328;
	add.s64 	%rd8331, %rd8330, %rd8329;
	{ .reg .b32 tmp; mov.b64 {tmp, %r19503}, %rd8331; }
	add.s32 	%r19504, %r19274, %r19503;
	cvt.u64.u32 	%rd8332, %r19504;
	// begin inline asm
	mul.lo.u32 %r19277, %r20367, %r20132;
	mul.hi.u32 %r19278, %r20367, %r20132;
	
	// end inline asm
	cvt.u64.u32 	%rd8333, %r19277;
	add.s64 	%rd8334, %rd8306, %rd8332;
	add.s64 	%rd8335, %rd8334, %rd8333;
	{ .reg .b32 tmp; mov.b64 {tmp, %r19505}, %rd8335; }
	add.s32 	%r19506, %r19278, %r19505;
	cvt.u64.u32 	%rd8336, %r19506;
	// begin inline asm
	mul.lo.u32 %r19281, %r20367, %r20133;
	mul.hi.u32 %r19282, %r20367, %r20133;
	
	// end inline asm
	cvt.u64.u32 	%rd8337, %r19281;
	add.s64 	%rd8338, %rd8311, %rd8336;
	add.s64 	%rd8339, %rd8338, %rd8337;
	{ .reg .b32 tmp; mov.b64 {tmp, %r19507}, %rd8339; }
	add.s32 	%r19508, %r19282, %r19507;
	cvt.u64.u32 	%rd8340, %r19508;
	// begin inline asm
	mul.lo.u32 %r19285, %r20367, %r20134;
	mul.hi.u32 %r19286, %r20367, %r20134;
	
	// end inline asm
	cvt.u64.u32 	%rd8341, %r19285;
	add.s64 	%rd8342, %rd8316, %rd8340;
	add.s64 	%rd8343, %rd8342, %rd8341;
	{ .reg .b32 tmp; mov.b64 {tmp, %r19509}, %rd8343; }
	add.s32 	%r19510, %r19286, %r19509;
	cvt.u64.u32 	%rd8344, %r19510;
	// begin inline asm
	mul.lo.u32 %r19289, %r20367, %r20135;
	mul.hi.u32 %r19290, %r20367, %r20135;
	
	// end inline asm
	cvt.u64.u32 	%rd8345, %r19289;
	add.s64 	%rd8346, %rd8317, %rd8344;
	add.s64 	%rd8347, %rd8346, %rd8345;
	{ .reg .b32 tmp; mov.b64 {tmp, %r19511}, %rd8347; }
	add.s32 	%r19377, %r19290, %r19511;
	cvt.u32.u64 	%r20385, %rd8091;
	cvt.u32.u64 	%r20386, %rd8129;
	cvt.u32.u64 	%r20387, %rd8167;
	cvt.u32.u64 	%r20388, %rd8205;
	cvt.u32.u64 	%r20389, %rd8243;
	cvt.u32.u64 	%r20390, %rd8281;
	cvt.u32.u64 	%r20391, %rd8319;
	cvt.u32.u64 	%r19370, %rd8323;
	cvt.u32.u64 	%r19371, %rd8327;
	cvt.u32.u64 	%r19372, %rd8331;
	cvt.u32.u64 	%r19373, %rd8335;
	cvt.u32.u64 	%r19374, %rd8339;
	cvt.u32.u64 	%r19375, %rd8343;
	cvt.u32.u64 	%r19376, %rd8347;
	mov.b32 	%r19331, 977;
	mov.b32 	%r19369, 0;
	// begin inline asm
	mad.lo.cc.u32 %r19293, %r19370, %r19331, %r19369;
	madc.hi.u32 %r19294, %r19370, %r19331, 0;
	
	// end inline asm
	// begin inline asm
	mad.lo.cc.u32 %r19298, %r19371, %r19331, %r19294;
	madc.hi.u32 %r19299, %r19371, %r19331, 0;
	
	// end inline asm
	// begin inline asm
	mad.lo.cc.u32 %r19303, %r19372, %r19331, %r19299;
	madc.hi.u32 %r19304, %r19372, %r19331, 0;
	
	// end inline asm
	// begin inline asm
	mad.lo.cc.u32 %r19308, %r19373, %r19331, %r19304;
	madc.hi.u32 %r19309, %r19373, %r19331, 0;
	
	// end inline asm
	// begin inline asm
	mad.lo.cc.u32 %r19313, %r19374, %r19331, %r19309;
	madc.hi.u32 %r19314, %r19374, %r19331, 0;
	
	// end inline asm
	// begin inline asm
	mad.lo.cc.u32 %r19318, %r19375, %r19331, %r19314;
	madc.hi.u32 %r19319, %r19375, %r19331, 0;
	
	// end inline asm
	// begin inline asm
	mad.lo.cc.u32 %r19323, %r19376, %r19331, %r19319;
	madc.hi.u32 %r19324, %r19376, %r19331, 0;
	
	// end inline asm
	// begin inline asm
	mad.lo.cc.u32 %r19328, %r19377, %r19331, %r19324;
	madc.hi.u32 %r19329, %r19377, %r19331, 0;
	
	// end inline asm
	mov.u32 	%r19368, %r19369;
	// begin inline asm
	add.cc.u32 %r20384, %r20384, %r19293;
	addc.cc.u32 %r20385, %r20385, %r19298;
	addc.cc.u32 %r20386, %r20386, %r19303;
	addc.cc.u32 %r20387, %r20387, %r19308;
	addc.cc.u32 %r20388, %r20388, %r19313;
	addc.cc.u32 %r20389, %r20389, %r19318;
	addc.cc.u32 %r20390, %r20390, %r19323;
	addc.cc.u32 %r20391, %r20391, %r19328;
	addc.u32 %r19368, %r19368, %r19329;
	
	// end inline asm
	// begin inline asm
	add.cc.u32 %r20384, %r20384, %r19369;
	addc.cc.u32 %r20385, %r20385, %r19370;
	addc.cc.u32 %r20386, %r20386, %r19371;
	addc.cc.u32 %r20387, %r20387, %r19372;
	addc.cc.u32 %r20388, %r20388, %r19373;
	addc.cc.u32 %r20389, %r20389, %r19374;
	addc.cc.u32 %r20390, %r20390, %r19375;
	addc.cc.u32 %r20391, %r20391, %r19376;
	addc.u32 %r19368, %r19368, %r19377;
	
	// end inline asm
	setp.eq.s32 	%p1228, %r19368, 0;
	mov.pred 	%p1291, 0;
	@%p1228 bra 	$L__BB0_1064;
	mov.b32 	%r19515, 977;
	// begin inline asm
	mul.lo.u32 %r19516, %r19368, %r19515;
	mul.hi.u32 %r19517, %r19368, %r19515;
	
	// end inline asm
	mov.b32 	%r19551, 0;
	mov.u32 	%r19518, %r19551;
	mov.u32 	%r19519, %r19551;
	mov.u32 	%r19520, %r19551;
	mov.u32 	%r19521, %r19551;
	mov.u32 	%r19522, %r19551;
	mov.u32 	%r19523, %r19551;
	mov.u32 	%r19524, %r19551;
	// begin inline asm
	add.cc.u32 %r19516, %r19516, %r19524;
	addc.cc.u32 %r19517, %r19517, %r19368;
	addc.cc.u32 %r19518, %r19518, %r19524;
	addc.cc.u32 %r19519, %r19519, %r19524;
	addc.cc.u32 %r19520, %r19520, %r19524;
	addc.cc.u32 %r19521, %r19521, %r19524;
	addc.cc.u32 %r19522, %r19522, %r19524;
	addc.cc.u32 %r19523, %r19523, %r19524;
	addc.u32 %r19524, %r19524, %r19524;
	
	// end inline asm
	// begin inline asm
	add.cc.u32 %r20384, %r20384, %r19516;
	addc.cc.u32 %r20385, %r20385, %r19517;
	addc.cc.u32 %r20386, %r20386, %r19518;
	addc.cc.u32 %r20387, %r20387, %r19519;
	addc.cc.u32 %r20388, %r20388, %r19520;
	addc.cc.u32 %r20389, %r20389, %r19521;
	addc.cc.u32 %r20390, %r20390, %r19522;
	addc.cc.u32 %r20391, %r20391, %r19523;
	addc.u32 %r19551, %r19551, %r19524;
	
	// end inline asm
	setp.ne.s32 	%p1291, %r19551, 0;
$L__BB0_1064:
	setp.gt.u32 	%p1229, %r20391, %r20392;
	or.pred  	%p1230, %p1291, %p1229;
	@%p1230 bra 	$L__BB0_1078;
	setp.lt.u32 	%p1231, %r20391, %r20392;
	@%p1231 bra 	$L__BB0_1079;
	setp.gt.u32 	%p1232, %r20390, %r1792;
	@%p1232 bra 	$L__BB0_1078;
	setp.lt.u32 	%p1233, %r20390, %r1792;
	@%p1233 bra 	$L__BB0_1079;
	setp.gt.u32 	%p1234, %r20389, %r1791;
	@%p1234 bra 	$L__BB0_1078;
	setp.lt.u32 	%p1235, %r20389, %r1791;
	@%p1235 bra 	$L__BB0_1079;
	setp.gt.u32 	%p1236, %r20388, %r1794;
	@%p1236 bra 	$L__BB0_1078;
	setp.lt.u32 	%p1237, %r20388, %r1794;
	@%p1237 bra 	$L__BB0_1079;
	setp.gt.u32 	%p1238, %r20387, %r1795;
	@%p1238 bra 	$L__BB0_1078;
	setp.lt.u32 	%p1239, %r20387, %r1795;
	@%p1239 bra 	$L__BB0_1079;
	setp.gt.u32 	%p1240, %r20386, %r1793;
	@%p1240 bra 	$L__BB0_1078;
	setp.lt.u32 	%p1241, %r20386, %r1793;
	@%p1241 bra 	$L__BB0_1079;
	setp.gt.u32 	%p1242, %r20385, %r1790;
	@%p1242 bra 	$L__BB0_1078;
	setp.lt.u32 	%p1243, %r20385, %r1790;
	setp.lt.u32 	%p1244, %r20384, %r1796;
	or.pred  	%p1245, %p1243, %p1244;
	@%p1245 bra 	$L__BB0_1079;
$L__BB0_1078:
	// begin inline asm
	sub.cc.u32 %r20384, %r20384, %r1796;
	subc.cc.u32 %r20385, %r20385, %r1790;
	subc.cc.u32 %r20386, %r20386, %r1793;
	subc.cc.u32 %r20387, %r20387, %r1795;
	subc.cc.u32 %r20388, %r20388, %r1794;
	subc.cc.u32 %r20389, %r20389, %r1791;
	subc.cc.u32 %r20390, %r20390, %r1792;
	subc.u32 %r20391, %r20391, %r20392;
	
	// end inline asm
$L__BB0_1079:
	setp.gt.u32 	%p1246, %r20391, %r20392;
	@%p1246 bra 	$L__BB0_1092;
	bra.uni 	$L__BB0_1093;
$L__BB0_1080:
	setp.gt.u32 	%p1248, %r20390, %r1792;
	@%p1248 bra 	$L__BB0_1092;
	setp.lt.u32 	%p1249, %r20390, %r1792;
	@%p1249 bra 	$L__BB0_1094;
	setp.gt.u32 	%p1250, %r20389, %r1791;
	@%p1250 bra 	$L__BB0_1092;
	setp.lt.u32 	%p1251, %r20389, %r1791;
	@%p1251 bra 	$L__BB0_1094;
	setp.gt.u32 	%p1252, %r20388, %r1794;
	@%p1252 bra 	$L__BB0_1092;
	setp.lt.u32 	%p1253, %r20388, %r1794;
	@%p1253 bra 	$L__BB0_1094;
	setp.gt.u32 	%p1254, %r20387, %r1795;
	@%p1254 bra 	$L__BB0_1092;
	setp.lt.u32 	%p1255, %r20387, %r1795;
	@%p1255 bra 	$L__BB0_1094;
	setp.gt.u32 	%p1256, %r20386, %r1793;
	@%p1256 bra 	$L__BB0_1092;
	setp.lt.u32 	%p1257, %r20386, %r1793;
	@%p1257 bra 	$L__BB0_1094;
	setp.gt.u32 	%p1258, %r20385, %r1790;
	@%p1258 bra 	$L__BB0_1092;
	setp.lt.u32 	%p1259, %r20385, %r1790;
	setp.lt.u32 	%p1260, %r20384, %r1796;
	or.pred  	%p1261, %p1259, %p1260;
	@%p1261 bra 	$L__BB0_1094;
$L__BB0_1092:
	// begin inline asm
	sub.cc.u32 %r20384, %r20384, %r1796;
	subc.cc.u32 %r20385, %r20385, %r1790;
	subc.cc.u32 %r20386, %r20386, %r1793;
	subc.cc.u32 %r20387, %r20387, %r1795;
	subc.cc.u32 %r20388, %r20388, %r1794;
	subc.cc.u32 %r20389, %r20389, %r1791;
	subc.cc.u32 %r20390, %r20390, %r1792;
	subc.u32 %r20391, %r20391, %r20392;
	
	// end inline asm
	bra.uni 	$L__BB0_1094;
$L__BB0_1093:
	setp.lt.u32 	%p1247, %r20391, %r20392;
	@%p1247 bra 	$L__BB0_1094;
	bra.uni 	$L__BB0_1080;
$L__BB0_1094:
	st.global.u32 	[%rd4], %r20272;
	st.global.u32 	[%rd4+4], %r20273;
	st.global.u32 	[%rd4+8], %r20274;
	st.global.u32 	[%rd4+12], %r20275;
	st.global.u32 	[%rd4+16], %r20276;
	st.global.u32 	[%rd4+20], %r20277;
	st.global.u32 	[%rd4+24], %r20278;
	st.global.u32 	[%rd4+28], %r20279;
	st.global.u32 	[%rd4+32], %r20336;
	st.global.u32 	[%rd4+36], %r20337;
	st.global.u32 	[%rd4+40], %r20338;
	st.global.u32 	[%rd4+44], %r20339;
	st.global.u32 	[%rd4+48], %r20340;
	st.global.u32 	[%rd4+52], %r20341;
	st.global.u32 	[%rd4+56], %r20342;
	st.global.u32 	[%rd4+60], %r20343;
	st.global.u32 	[%rd4+64], %r20384;
	st.global.u32 	[%rd4+68], %r20385;
	st.global.u32 	[%rd4+72], %r20386;
	st.global.u32 	[%rd4+76], %r20387;
	st.global.u32 	[%rd4+80], %r20388;
	st.global.u32 	[%rd4+84], %r20389;
	st.global.u32 	[%rd4+88], %r20390;
	st.global.u32 	[%rd4+92], %r20391;
	mov.b16 	%rs11, 0;
	st.global.u8 	[%rd4+96], %rs11;
	mov.u32 	%r19806, %r20392;
$L__BB0_1095:
	add.s32 	%r19621, %r19621, 1;
	setp.ne.s32 	%p1262, %r19621, 65536;
	@%p1262 bra 	$L__BB0_2;
$L__BB0_1096:
	ret;

}


// ===== COMPILED SASS (sm_100) =====

	.target	sm_100

	.elftype	@"ET_EXEC"


//--------------------- .note.nv.tkinfo           --------------------------
	.section	.note.nv.tkinfo,"",@"SHT_NOTE"
	.sectionflags	@"SHF_NOTE_NV_TKINFO"
	.tkinfo
        /*0018*/ 	.word	0x00000002
        /*0030*/ 	.string	""
        /*0030*/ 	.string	"ptxas"
        /*0030*/ 	.string	"Cuda compilation tools, release 13.0, V13.0.88"
        /*0030*/ 	.string	"Build cuda_13.0.r13.0/compiler.36424714_0"
        /*0030*/ 	.string	"-arch sm_100 -m 64 "



//--------------------- .note.nv.cuinfo           --------------------------
	.section	.note.nv.cuinfo,"",@"SHT_NOTE"
	.sectionflags	@"SHF_NOTE_NV_CUINFO"
        /*0018*/ 	.short	0x0002
        /*001a*/ 	.short	0x0064
        /*001c*/ 	.short	0x0082
	.zero		2


//--------------------- .nv.info                  --------------------------
	.section	.nv.info,"",@"SHT_CUDA_INFO"
	.align	4


	//----- nvinfo : EIATTR_REGCOUNT
	.align		4
        /*0000*/ 	.byte	0x04, 0x2f
        /*0002*/ 	.short	(.L_5 - .L_4)
	.align		4
.L_4:
        /*0004*/ 	.word	index@(_Z19precompute_G_kernelv)
        /*0008*/ 	.word	0x00000050


	//----- nvinfo : EIATTR_FRAME_SIZE
	.align		4
.L_5:
        /*000c*/ 	.byte	0x04, 0x11
        /*000e*/ 	.short	(.L_7 - .L_6)
	.align		4
.L_6:
        /*0010*/ 	.word	index@(_Z19precompute_G_kernelv)
        /*0014*/ 	.word	0x00000000


	//----- nvinfo : EIATTR_MIN_STACK_SIZE
	.align		4
.L_7:
        /*0018*/ 	.byte	0x04, 0x12
        /*001a*/ 	.short	(.L_9 - .L_8)
	.align		4
.L_8:
        /*001c*/ 	.word	index@(_Z19precompute_G_kernelv)
        /*0020*/ 	.word	0x00000000
.L_9:


//--------------------- .nv.compat                --------------------------
	.section	.nv.compat,"",@"SHT_CUDA_COMPAT_INFO"
	.align	4
        /*0000*/ 	.byte	0x02, 0x09, 0x00, 0x00, 0x02, 0x02, 0x01, 0x00, 0x02, 0x05, 0x05, 0x00, 0x03, 0x07, 0x01, 0x01
        /*0010*/ 	.byte	0x02, 0x03, 0x00, 0x00, 0x02, 0x06, 0x01, 0x00, 0x04, 0x0b, 0x08, 0x00, 0x09, 0x00, 0x00, 0x00
        /*0020*/ 	.byte	0x00, 0x00, 0x00, 0x00


//--------------------- .nv.info._Z19precompute_G_kernelv --------------------------
	.section	.nv.info._Z19precompute_G_kernelv,"",@"SHT_CUDA_INFO"
	.sectionflags	@""
	.align	4


	//----- nvinfo : EIATTR_CUDA_API_VERSION
	.align		4
        /*0000*/ 	.byte	0x04, 0x37
        /*0002*/ 	.short	(.L_11 - .L_10)
.L_10:
        /*0004*/ 	.word	0x00000082


	//----- nvinfo : EIATTR_SPARSE_MMA_MASK
	.align		4
.L_11:
        /*0008*/ 	.byte	0x03, 0x50
        /*000a*/ 	.short	0x0000


	//----- nvinfo : EIATTR_MAXREG_COUNT
	.align		4
        /*000c*/ 	.byte	0x03, 0x1b
        /*000e*/ 	.short	0x00ff


	//----- nvinfo : EIATTR_MERCURY_ISA_VERSION
	.align		4
        /*0010*/ 	.byte	0x03, 0x5f
        /*0012*/ 	.short	0x0101


	//----- nvinfo : EIATTR_VRC_CTA_INIT_COUNT
	.align		4
        /*0014*/ 	.byte	0x02, 0x4a
	.zero		1
	.zero		1


	//----- nvinfo : EIATTR_EXIT_INSTR_OFFSETS
	.align		4
        /*0018*/ 	.byte	0x04, 0x1c
        /*001a*/ 	.short	(.L_13 - .L_12)


	//   ....[0]....
.L_12:
        /*001c*/ 	.word	0x00000030


	//   ....[1]....
        /*0020*/ 	.word	0x000316a0


	//----- nvinfo : EIATTR_SW_WAR
	.align		4
.L_13:
        /*0024*/ 	.byte	0x04, 0x36
        /*0026*/ 	.short	(.L_15 - .L_14)
.L_14:
        /*0028*/ 	.word	0x00000008
.L_15:


//--------------------- .nv.callgraph             --------------------------
	.section	.nv.callgraph,"",@"SHT_CUDA_CALLGRAPH"
	.align	4
	.sectionentsize	8
	.align		4
        /*0000*/ 	.word	0x00000000
	.align		4
        /*0004*/ 	.word	0xffffffff
	.align		4
        /*0008*/ 	.word	0x00000000
	.align		4
        /*000c*/ 	.word	0xfffffffe
	.align		4
        /*0010*/ 	.word	0x00000000
	.align		4
        /*0014*/ 	.word	0xfffffffd
	.align		4
        /*0018*/ 	.word	0x00000000
	.align		4
        /*001c*/ 	.word	0xfffffffc


//--------------------- .nv.constant3             --------------------------
	.section	.nv.constant3,"a",@progbits
	.align	4
.nv.constant3:
	.type		const_p,@object
	.size		const_p,(const_G_jacobian - const_p)
const_p:
	.zero		32
	.type		const_G_jacobian,@object
	.size		const_G_jacobian,(const_n - const_G_jacobian)
const_G_jacobian:
	.zero		100
	.type		const_n,@object
	.size		const_n,(.L_2 - const_n)
const_n:
	.zero		32
.L_2:


//--------------------- .nv.constant4             --------------------------
	.section	.nv.constant4,"a",@progbits
	.align	8
	.align		8
.nv.constant4:
        /*0000*/ 	.dword	G_precomp


//--------------------- .text._Z19precompute_G_kernelv --------------------------
	.section	.text._Z19precompute_G_kernelv,"ax",@progbits
	.align	128
        .global         _Z19precompute_G_kernelv
        .type           _Z19precompute_G_kernelv,@function
        .size           _Z19precompute_G_kernelv,(.L_x_182 - _Z19precompute_G_kernelv)
        .other          _Z19precompute_G_kernelv,@"STO_CUDA_ENTRY STV_DEFAULT"
_Z19precompute_G_kernelv:
.text._Z19precompute_G_kernelv:
[----:B------:R-:W-:Y:S01]  /*0000*/  LDC R1, c[0x0][0x37c] ;  /* 0x0000df00ff017b82 */ /* 0x000fe20000000800 */
[----:B------:R-:W0:Y:S02]  /*0010*/  S2R R0, SR_TID.X ;  /* 0x0000000000007919 */ /* 0x000e240000002100 */
[----:B0-----:R-:W-:-:S13]  /*0020*/  ISETP.NE.AND P0, PT, R0, RZ, PT ;  /* 0x000000ff0000720c */ /* 0x001fda0003f05270 */
[----:B------:R-:W-:Y:S05]  /*0030*/  @P0 EXIT ;  /* 0x000000000000094d */ /* 0x000fea0003800000 */
[----:B------:R-:W0:Y:S01]  /*0040*/  LDC.64 R2, c[0x4][RZ] ;  /* 0x01000000ff027b82 */ /* 0x000e220000000a00 */
[----:B------:R-:W0:Y:S01]  /*0050*/  LDCU.64 UR36, c[0x0][0x358] ;  /* 0x00006b00ff2477ac */ /* 0x000e220008000a00 */
[----:B------:R-:W-:Y:S02]  /*0060*/  IMAD.MOV.U32 R0, RZ, RZ, 0x1 ;  /* 0x00000001ff007424 */ /* 0x000fe400078e00ff */
[----:B------:R-:W-:Y:S01]  /*0070*/  IMAD.MOV.U32 R49, RZ, RZ, 0x2 ;  /* 0x00000002ff317424 */ /* 0x000fe200078e00ff */
[----:B------:R-:W1:Y:S03]  /*0080*/  LDCU UR4, c[0x3][0x1c] ;  /* 0x00c00380ff0477ac */ /* 0x000e660008000800 */
[----:B------:R-:W2:Y:S01]  /*0090*/  LDC.64 R4, c[0x3][0x20] ;  /* 0x00c00800ff047b82 */ /* 0x000ea20000000a00 */
[----:B------:R-:W3:Y:S01]  /*00a0*/  LDCU UR42, c[0x3][0x18] ;  /* 0x00c00300ff2a77ac */ /* 0x000ee20008000800 */
[----:B------:R-:W4:Y:S06]  /*00b0*/  LDCU UR43, c[0x3][0x14] ;  /* 0x00c00280ff2b77ac */ /* 0x000f2c0008000800 */
[----:B------:R-:W5:Y:S01]  /*00c0*/  LDC.64 R6, c[0x3][0x28] ;  /* 0x00c00a00ff067b82 */ /* 0x000f620000000a00 */
[----:B------:R-:W0:Y:S01]  /*00d0*/  LDCU UR44, c[0x3][0x10] ;  /* 0x00c00200ff2c77ac */ /* 0x000e220008000800 */
[----:B------:R-:W0:Y:S01]  /*00e0*/  LDCU UR45, c[0x3][0xc] ;  /* 0x00c00180ff2d77ac */ /* 0x000e220008000800 */
[----:B-1----:R-:W-:Y:S01]  /*00f0*/  IMAD.U32 R11, RZ, RZ, UR4 ;  /* 0x00000004ff0b7e24 */ /* 0x002fe2000f8e00ff */
[----:B0-----:R-:W-:Y:S04]  /*0100*/  STG.E.U8 desc[UR36][R2.64+0x60], R0 ;  /* 0x0000600002007986 */ /* 0x001fe8000c101124 */
[----:B------:R-:W0:Y:S01]  /*0110*/  LDC.64 R8, c[0x3][0x30] ;  /* 0x00c00c00ff087b82 */ /* 0x000e220000000a00 */
[----:B------:R-:W1:Y:S01]  /*0120*/  LDCU UR46, c[0x3][0x8] ;  /* 0x00c00100ff2e77ac */ /* 0x000e620008000800 */
[----:B------:R-:W0:Y:S01]  /*0130*/  LDCU.64 UR38, c[0x3][URZ] ;  /* 0x00c00000ff2677ac */ /* 0x000e220008000a00 */
[----:B--2---:R-:W-:Y:S05]  /*0140*/  STG.E desc[UR36][R2.64+0x64], R4 ;  /* 0x0000640402007986 */ /* 0x004fea000c101924 */
[----:B------:R-:W2:Y:S01]  /*0150*/  LDC.64 R12, c[0x3][0x38] ;  /* 0x00c00e00ff0c7b82 */ /* 0x000ea20000000a00 */
[----:B------:R-:W0:Y:S01]  /*0160*/  LDCU.128 UR8, c[0x3][URZ] ;  /* 0x00c00000ff0877ac */ /* 0x000e220008000c00 */
[----:B------:R3:W-:Y:S01]  /*0170*/  STG.E desc[UR36][R2.64+0x68], R5 ;  /* 0x0000680502007986 */ /* 0x0007e2000c101924 */
[----:B------:R-:W0:Y:S03]  /*0180*/  LDCU.128 UR12, c[0x3][0x10] ;  /* 0x00c00200ff0c77ac */ /* 0x000e260008000c00 */
[----:B-----5:R0:W-:Y:S02]  /*0190*/  STG.E desc[UR36][R2.64+0x6c], R6 ;  /* 0x00006c0602007986 */ /* 0x0201e4000c101924 */
[----:B------:R-:W5:Y:S01]  /*01a0*/  LDC.64 R14, c[0x3][0x40] ;  /* 0x00c01000ff0e7b82 */ /* 0x000f620000000a00 */
[----:B------:R-:W0:Y:S01]  /*01b0*/  LDCU.128 UR16, c[0x3][0x20] ;  /* 0x00c00400ff1077ac */ /* 0x000e220008000c00 */
[----:B------:R0:W-:Y:S01]  /*01c0*/  STG.E desc[UR36][R2.64+0x70], R7 ;  /* 0x0000700702007986 */ /* 0x0001e2000c101924 */
[----:B------:R-:W0:Y:S05]  /*01d0*/  LDCU.128 UR20, c[0x3][0x30] ;  /* 0x00c00600ff1477ac */ /* 0x000e2a0008000c00 */
[----:B------:R-:W4:Y:S01]  /*01e0*/  LDC.64 R16, c[0x3][0x48] ;  /* 0x00c01200ff107b82 */ /* 0x000f220000000a00 */
[----:B0-----:R0:W-:Y:S01]  /*01f0*/  STG.E desc[UR36][R2.64+0x74], R8 ;  /* 0x0000740802007986 */ /* 0x0011e2000c101924 */
[----:B------:R-:W0:Y:S03]  /*0200*/  LDCU.128 UR24, c[0x3][0x40] ;  /* 0x00c00800ff1877ac */ /* 0x000e260008000c00 */
[----:B------:R0:W-:Y:S01]  /*0210*/  STG.E desc[UR36][R2.64+0x78], R9 ;  /* 0x0000780902007986 */ /* 0x0001e2000c101924 */
[----:B------:R-:W0:Y:S02]  /*0220*/  LDCU.128 UR28, c[0x3][0x60] ;  /* 0x00c00c00ff1c77ac */ /* 0x000e240008000c00 */
[----:B------:R-:W1:Y:S01]  /*0230*/  LDC.64 R18, c[0x3][0x50] ;  /* 0x00c01400ff127b82 */ /* 0x000e620000000a00 */
[----:B--2---:R2:W-:Y:S01]  /*0240*/  STG.E desc[UR36][R2.64+0x7c], R12 ;  /* 0x00007c0c02007986 */ /* 0x0045e2000c101924 */
[----:B------:R-:W0:Y:S03]  /*0250*/  LDCU.128 UR32, c[0x3][0x70] ;  /* 0x00c00e00ff2077ac */ /* 0x000e260008000c00 */
[----:B------:R2:W-:Y:S01]  /*0260*/  STG.E desc[UR36][R2.64+0x80], R13 ;  /* 0x0000800d02007986 */ /* 0x0005e2000c101924 */
[----:B------:R-:W-:-:S02]  /*0270*/  UMOV UR47, UR4 ;  /* 0x00000004002f7c82 */ /* 0x000fc40008000000 */
[----:B------:R-:W3:Y:S01]  /*0280*/  LDC.64 R20, c[0x3][0x58] ;  /* 0x00c01600ff147b82 */ /* 0x000ee20000000a00 */
[----:B-----5:R2:W-:Y:S04]  /*0290*/  STG.E desc[UR36][R2.64+0x84], R14 ;  /* 0x0000840e02007986 */ /* 0x0205e8000c101924 */
[----:B------:R2:W-:Y:S03]  /*02a0*/  STG.E desc[UR36][R2.64+0x88], R15 ;  /* 0x0000880f02007986 */ /* 0x0005e6000c101924 */
[----:B------:R-:W5:Y:S01]  /*02b0*/  LDC.64 R22, c[0x3][0x60] ;  /* 0x00c01800ff167b82 */ /* 0x000f620000000a00 */
[----:B----4-:R2:W-:Y:S04]  /*02c0*/  STG.E desc[UR36][R2.64+0x8c], R16 ;  /* 0x00008c1002007986 */ /* 0x0105e8000c101924 */
[----:B------:R2:W-:Y:S03]  /*02d0*/  STG.E desc[UR36][R2.64+0x90], R17 ;  /* 0x0000901102007986 */ /* 0x0005e6000c101924 */
[----:B------:R-:W4:Y:S01]  /*02e0*/  LDC.64 R24, c[0x3][0x68] ;  /* 0x00c01a00ff187b82 */ /* 0x000f220000000a00 */
[----:B-1----:R2:W-:Y:S04]  /*02f0*/  STG.E desc[UR36][R2.64+0x94], R18 ;  /* 0x0000941202007986 */ /* 0x0025e8000c101924 */
[----:B------:R2:W-:Y:S03]  /*0300*/  STG.E desc[UR36][R2.64+0x98], R19 ;  /* 0x0000981302007986 */ /* 0x0005e6000c101924 */
[----:B------:R-:W1:Y:S01]  /*0310*/  LDC.64 R26, c[0x3][0x70] ;  /* 0x00c01c00ff1a7b82 */ /* 0x000e620000000a00 */
[----:B---3--:R2:W-:Y:S04]  /*0320*/  STG.E desc[UR36][R2.64+0x9c], R20 ;  /* 0x00009c1402007986 */ /* 0x0085e8000c101924 */
[----:B------:R2:W-:Y:S03]  /*0330*/  STG.E desc[UR36][R2.64+0xa0], R21 ;  /* 0x0000a01502007986 */ /* 0x0005e6000c101924 */
[----:B------:R-:W3:Y:S01]  /*0340*/  LDC.64 R4, c[0x3][0x78] ;  /* 0x00c01e00ff047b82 */ /* 0x000ee20000000a00 */
[----:B-----5:R2:W-:Y:S04]  /*0350*/  STG.E desc[UR36][R2.64+0xa4], R22 ;  /* 0x0000a41602007986 */ /* 0x0205e8000c101924 */
[----:B------:R2:W-:Y:S03]  /*0360*/  STG.E desc[UR36][R2.64+0xa8], R23 ;  /* 0x0000a81702007986 */ /* 0x0005e6000c101924 */
[----:B------:R-:W5:Y:S01]  /*0370*/  LDC.U8 R0, c[0x3][0x80] ;  /* 0x00c02000ff007b82 */ /* 0x000f620000000000 */
[----:B----4-:R2:W-:Y:S04]  /*0380*/  STG.E desc[UR36][R2.64+0xac], R24 ;  /* 0x0000ac1802007986 */ /* 0x0105e8000c101924 */
[----:B------:R2:W-:Y:S04]  /*0390*/  STG.E desc[UR36][R2.64+0xb0], R25 ;  /* 0x0000b01902007986 */ /* 0x0005e8000c101924 */
[----:B-1----:R2:W-:Y:S04]  /*03a0*/  STG.E desc[UR36][R2.64+0xb4], R26 ;  /* 0x0000b41a02007986 */ /* 0x0025e8000c101924 */
[----:B------:R2:W-:Y:S04]  /*03b0*/  STG.E desc[UR36][R2.64+0xb8], R27 ;  /* 0x0000b81b02007986 */ /* 0x0005e8000c101924 */
[----:B---3--:R2:W-:Y:S04]  /*03c0*/  STG.E desc[UR36][R2.64+0xbc], R4 ;  /* 0x0000bc0402007986 */ /* 0x0085e8000c101924 */
[----:B------:R2:W-:Y:S04]  /*03d0*/  STG.E desc[UR36][R2.64+0xc0], R5 ;  /* 0x0000c00502007986 */ /* 0x0005e8000c101924 */
[----:B0----5:R2:W-:Y:S02]  /*03e0*/  STG.E.U8 desc[UR36][R2.64+0xc4], R0 ;  /* 0x0000c40002007986 */ /* 0x0215e4000c101124 */
.L_x_180:
[----:B01234-:R-:W0:Y:S02]  /*03f0*/  LDC.64 R50, c[0x4][RZ] ;  /* 0x01000000ff327b82 */ /* 0x01fe240000000a00 */
[----:B0-----:R-:W-:-:S05]  /*0400*/  IMAD.WIDE.U32 R50, R49, 0x64, R50 ;  /* 0x0000006431327825 */ /* 0x001fca00078e0032 */
[----:B--2---:R-:W2:Y:S01]  /*0410*/  LDG.E.U8 R2, desc[UR36][R50.64+-0x4] ;  /* 0xfffffc2432027981 */ /* 0x004ea2000c1e1100 */
[----:B------:R-:W-:Y:S02]  /*0420*/  R2UR UR48, R11 ;  /* 0x000000000b3072ca */ /* 0x000fe400000e0000 */
[----:B--2---:R-:W-:-:S13]  /*0430*/  ISETP.NE.AND P0, PT, R2, RZ, PT ;  /* 0x000000ff0200720c */ /* 0x004fda0003f05270 */
[----:B------:R-:W-:Y:S05]  /*0440*/  @!P0 BRA `(.L_x_0) ;  /* 0x0000000000988947 */ /* 0x000fea0003800000 */
[----:B------:R-:W0:Y:S01]  /*0450*/  LDC.64 R2, c[0x3][0x20] ;  /* 0x00c00800ff027b82 */ /* 0x000e220000000a00 */
[----:B------:R1:W-:Y:S07]  /*0460*/  STG.E.U8 desc[UR36][R50.64+0x60], R0 ;  /* 0x0000600032007986 */ /* 0x0003ee000c101124 */
[----:B------:R-:W2:Y:S08]  /*0470*/  LDC.64 R4, c[0x3][0x28] ;  /* 0x00c00a00ff047b82 */ /* 0x000eb00000000a00 */
[----:B------:R-:W3:Y:S08]  /*0480*/  LDC.64 R6, c[0x3][0x30] ;  /* 0x00c00c00ff067b82 */ /* 0x000ef00000000a00 */
[----:B------:R-:W4:Y:S01]  /*0490*/  LDC.64 R8, c[0x3][0x38] ;  /* 0x00c00e00ff087b82 */ /* 0x000f220000000a00 */
[----:B0-----:R1:W-:Y:S04]  /*04a0*/  STG.E desc[UR36][R50.64], R2 ;  /* 0x0000000232007986 */ /* 0x0013e8000c101924 */
[----:B------:R1:W-:Y:S03]  /*04b0*/  STG.E desc[UR36][R50.64+0x4], R3 ;  /* 0x0000040332007986 */ /* 0x0003e6000c101924 */
[----:B------:R-:W0:Y:S01]  /*04c0*/  LDC.64 R12, c[0x3][0x40] ;  /* 0x00c01000ff0c7b82 */ /* 0x000e220000000a00 */
[----:B--2---:R1:W-:Y:S04]  /*04d0*/  STG.E desc[UR36][R50.64+0x8], R4 ;  /* 0x0000080432007986 */ /* 0x0043e8000c101924 */
[----:B------:R1:W-:Y:S03]  /*04e0*/  STG.E desc[UR36][R50.64+0xc], R5 ;  /* 0x00000c0532007986 */ /* 0x0003e6000c101924 */
[----:B------:R-:W2:Y:S01]  /*04f0*/  LDC.64 R14, c[0x3][0x48] ;  /* 0x00c01200ff0e7b82 */ /* 0x000ea20000000a00 */
[----:B---3--:R1:W-:Y:S04]  /*0500*/  STG.E desc[UR36][R50.64+0x10], R6 ;  /* 0x0000100632007986 */ /* 0x0083e8000c101924 */
[----:B------:R1:W-:Y:S03]  /*0510*/  STG.E desc[UR36][R50.64+0x14], R7 ;  /* 0x0000140732007986 */ /* 0x0003e6000c101924 */
[----:B------:R-:W3:Y:S01]  /*0520*/  LDC.64 R16, c[0x3][0x50] ;  /* 0x00c01400ff107b82 */ /* 0x000ee20000000a00 */
[----:B----4-:R1:W-:Y:S04]  /*0530*/  STG.E desc[UR36][R50.64+0x18], R8 ;  /* 0x0000180832007986 */ /* 0x0103e8000c101924 */
[----:B------:R1:W-:Y:S03]  /*0540*/  STG.E desc[UR36][R50.64+0x1c], R9 ;  /* 0x00001c0932007986 */ /* 0x0003e6000c101924 */
        /* <DEDUP_REMOVED lines=14> */
[----:B------:R1:W-:Y:S04]  /*0630*/  STG.E desc[UR36][R50.64+0x44], R21 ;  /* 0x0000441532007986 */ /* 0x0003e8000c101924 */
[----:B--2---:R1:W-:Y:S04]  /*0640*/  STG.E desc[UR36][R50.64+0x48], R22 ;  /* 0x0000481632007986 */ /* 0x0043e8000c101924 */
[----:B------:R1:W-:Y:S04]  /*0650*/  STG.E desc[UR36][R50.64+0x4c], R23 ;  /* 0x00004c1732007986 */ /* 0x0003e8000c101924 */
[----:B---3--:R1:W-:Y:S04]  /*0660*/  STG.E desc[UR36][R50.64+0x50], R24 ;  /* 0x0000501832007986 */ /* 0x0083e8000c101924 */
[----:B------:R1:W-:Y:S04]  /*0670*/  STG.E desc[UR36][R50.64+0x54], R25 ;  /* 0x0000541932007986 */ /* 0x0003e8000c101924 */
[----:B----4-:R1:W-:Y:S04]  /*0680*/  STG.E desc[UR36][R50.64+0x58], R26 ;  /* 0x0000581a32007986 */ /* 0x0103e8000c101924 */
[----:B------:R1:W-:Y:S01]  /*0690*/  STG.E desc[UR36][R50.64+0x5c], R27 ;  /* 0x00005c1b32007986 */ /* 0x0003e2000c101924 */
[----:B------:R-:W-:Y:S05]  /*06a0*/  BRA `(.L_x_1) ;  /* 0x0000030c00f07947 */ /* 0x000fea0003800000 */
.L_x_0:
[----:B------:R-:W-:-:S13]  /*06b0*/  ISETP.NE.AND P0, PT, R0, RZ, PT ;  /* 0x000000ff0000720c */ /* 0x000fda0003f05270 */
[----:B------:R-:W-:Y:S05]  /*06c0*/  @!P0 BRA `(.L_x_2) ;  /* 0x0000000000c88947 */ /* 0x000fea0003800000 */
[----:B------:R-:W2:Y:S04]  /*06d0*/  LDG.E R3, desc[UR36][R50.64+-0x64] ;  /* 0xffff9c2432037981 */ /* 0x000ea8000c1e1900 */
[----:B------:R-:W3:Y:S04]  /*06e0*/  LDG.E R5, desc[UR36][R50.64+-0x60] ;  /* 0xffffa02432057981 */ /* 0x000ee8000c1e1900 */
[----:B------:R-:W4:Y:S04]  /*06f0*/  LDG.E R7, desc[UR36][R50.64+-0x5c] ;  /* 0xffffa42432077981 */ /* 0x000f28000c1e1900 */
[----:B------:R-:W5:Y:S04]  /*0700*/  LDG.E R9, desc[UR36][R50.64+-0x58] ;  /* 0xffffa82432097981 */ /* 0x000f68000c1e1900 */
        /* <DEDUP_REMOVED lines=20> */
[----:B------:R0:W-:Y:S04]  /*0850*/  STG.E.U8 desc[UR36][R50.64+0x60], RZ ;  /* 0x000060ff32007986 */ /* 0x0001e8000c101124 */
[----:B--2---:R0:W-:Y:S04]  /*0860*/  STG.E desc[UR36][R50.64], R3 ;  /* 0x0000000332007986 */ /* 0x0041e8000c101924 */
[----:B---3--:R0:W-:Y:S04]  /*0870*/  STG.E desc[UR36][R50.64+0x4], R5 ;  /* 0x0000040532007986 */ /* 0x0081e8000c101924 */
[----:B----4-:R0:W-:Y:S04]  /*0880*/  STG.E desc[UR36][R50.64+0x8], R7 ;  /* 0x0000080732007986 */ /* 0x0101e8000c101924 */
[----:B-----5:R0:W-:Y:S04]  /*0890*/  STG.E desc[UR36][R50.64+0xc], R9 ;  /* 0x00000c0932007986 */ /* 0x0201e8000c101924 */
[----:B------:R0:W-:Y:S04]  /*08a0*/  STG.E desc[UR36][R50.64+0x10], R13 ;  /* 0x0000100d32007986 */ /* 0x0001e8000c101924 */
        /* <DEDUP_REMOVED lines=18> */
[----:B------:R0:W-:Y:S01]  /*09d0*/  STG.E desc[UR36][R50.64+0x5c], R55 ;  /* 0x00005c3732007986 */ /* 0x0001e2000c101924 */
[----:B------:R-:W-:Y:S05]  /*09e0*/  BRA `(.L_x_1) ;  /* 0x0000030c00207947 */ /* 0x000fea0003800000 */
.L_x_2:
[----:B------:R-:W2:Y:S04]  /*09f0*/  LDG.E R18, desc[UR36][R50.64+-0x24] ;  /* 0xffffdc2432127981 */ /* 0x000ea8000c1e1900 */
[----:B------:R-:W3:Y:S04]  /*0a00*/  LDG.E R38, desc[UR36][R50.64+-0x20] ;  /* 0xffffe02432267981 */ /* 0x000ee8000c1e1900 */
[----:B------:R-:W4:Y:S04]  /*0a10*/  LDG.E R21, desc[UR36][R50.64+-0x1c] ;  /* 0xffffe42432157981 */ /* 0x000f28000c1e1900 */
[----:B------:R-:W5:Y:S04]  /*0a20*/  LDG.E R22, desc[UR36][R50.64+-0x18] ;  /* 0xffffe82432167981 */ /* 0x000f68000c1e1900 */
[----:B------:R-:W4:Y:S04]  /*0a30*/  LDG.E R19, desc[UR36][R50.64+-0x14] ;  /* 0xffffec2432137981 */ /* 0x000f28000c1e1900 */
[----:B------:R-:W4:Y:S04]  /*0a40*/  LDG.E R14, desc[UR36][R50.64+-0x10] ;  /* 0xfffff024320e7981 */ /* 0x000f28000c1e1900 */
[----:B------:R-:W4:Y:S04]  /*0a50*/  LDG.E R9, desc[UR36][R50.64+-0xc] ;  /* 0xfffff42432097981 */ /* 0x000f28000c1e1900 */
[----:B------:R-:W4:Y:S01]  /*0a60*/  LDG.E R5, desc[UR36][R50.64+-0x8] ;  /* 0xfffff82432057981 */ /* 0x000f22000c1e1900 */
[----:B------:R-:W-:-:S02]  /*0a70*/  IMAD.MOV.U32 R2, RZ, RZ, RZ ;  /* 0x000000ffff027224 */ /* 0x000fc400078e00ff */
[----:B------:R-:W-:Y:S02]  /*0a80*/  IMAD.MOV.U32 R6, RZ, RZ, RZ ;  /* 0x000000ffff067224 */ /* 0x000fe400078e00ff */
[----:B------:R-:W-:Y:S02]  /*0a90*/  IMAD.MOV.U32 R10, RZ, RZ, RZ ;  /* 0x000000ffff0a7224 */ /* 0x000fe400078e00ff */
[----:B------:R-:W-:Y:S02]  /*0aa0*/  IMAD.MOV.U32 R12, RZ, RZ, RZ ;  /* 0x000000ffff0c7224 */ /* 0x000fe400078e00ff */
[C---:B--2---:R-:W-:Y:S02]  /*0ab0*/  IMAD R29, R18.reuse, R18, RZ ;  /* 0x00000012121d7224 */ /* 0x044fe400078e02ff */
[C---:B---3--:R-:W-:Y:S02]  /*0ac0*/  IMAD R3, R18.reuse, R38, RZ ;  /* 0x0000002612037224 */ /* 0x048fe400078e02ff */
[----:B------:R-:W-:-:S04]  /*0ad0*/  IMAD.HI.U32 R2, P0, R18, R18, R2 ;  /* 0x0000001212027227 */ /* 0x000fc80007800002 */
[----:B-----5:R-:W-:Y:S01]  /*0ae0*/  IMAD R15, R38, R22, RZ ;  /* 0x00000016260f7224 */ /* 0x020fe200078e02ff */
[----:B------:R-:W-:Y:S01]  /*0af0*/  IADD3 R4, P1, PT, R3, R2, RZ ;  /* 0x0000000203047210 */ /* 0x000fe20007f3e0ff */
[----:B------:R-:W-:Y:S02]  /*0b00*/  IMAD.X R3, RZ, RZ, RZ, P0 ;  /* 0x000000ffff037224 */ /* 0x000fe400000e06ff */
[----:B------:R-:W-:Y:S02]  /*0b10*/  IMAD.MOV.U32 R2, RZ, RZ, RZ ;  /* 0x000000ffff027224 */ /* 0x000fe400078e00ff */
[----:B------:R-:W-:Y:S02]  /*0b20*/  IMAD.X R7, RZ, RZ, RZ, P1 ;  /* 0x000000ffff077224 */ /* 0x000fe400008e06ff */
[----:B------:R-:W-:-:S04]  /*0b30*/  IMAD.HI.U32 R2, R18, R38, R2 ;  /* 0x0000002612027227 */ /* 0x000fc800078e0002 */
[----:B----4-:R-:W-:Y:S02]  /*0b40*/  IMAD R3, R18, R21, RZ ;  /* 0x0000001512037224 */ /* 0x010fe400078e02ff */
[----:B------:R-:W-:-:S03]  /*0b50*/  IMAD.HI.U32 R6, R38, R18, R6 ;  /* 0x0000001226067227 */ /* 0x000fc600078e0006 */
[----:B------:R-:W-:Y:S01]  /*0b60*/  IADD3 R2, P0, PT, R2, R3, RZ ;  /* 0x0000000302027210 */ /* 0x000fe20007f1e0ff */
[----:B------:R-:W-:Y:S02]  /*0b70*/  IMAD R7, R38, R38, RZ ;  /* 0x0000002626077224 */ /* 0x000fe400078e02ff */
[C---:B------:R-:W-:Y:S02]  /*0b80*/  IMAD R13, R18.reuse, R19, RZ ;  /* 0x00000013120d7224 */ /* 0x040fe400078e02ff */
[C---:B------:R-:W-:Y:S01]  /*0b90*/  IMAD R20, R18.reuse, R9, RZ ;  /* 0x0000000912147224 */ /* 0x040fe200078e02ff */
[----:B------:R-:W-:Y:S01]  /*0ba0*/  IADD3 R2, P1, P2, R7, R2, R6 ;  /* 0x0000000207027210 */ /* 0x000fe20007a3e006 */
[----:B------:R-:W-:Y:S02]  /*0bb0*/  IMAD.X R7, RZ, RZ, RZ, P0 ;  /* 0x000000ffff077224 */ /* 0x000fe400000e06ff */
[----:B------:R-:W-:Y:S01]  /*0bc0*/  IMAD.MOV.U32 R6, RZ, RZ, RZ ;  /* 0x000000ffff067224 */ /* 0x000fe200078e00ff */
[----:B------:R-:W-:Y:S01]  /*0bd0*/  IADD3 R2, P0, PT, R3, R2, RZ ;  /* 0x0000000203027210 */ /* 0x000fe20007f1e0ff */
[C---:B------:R-:W-:Y:S01]  /*0be0*/  IMAD R3, R18.reuse, R22, RZ ;  /* 0x0000001612037224 */ /* 0x040fe200078e02ff */
[----:B------:R-:W-:Y:S01]  /*0bf0*/  IADD3.X R11, PT, PT, RZ, RZ, RZ, P1, P2 ;  /* 0x000000ffff0b7210 */ /* 0x000fe20000fe44ff */
[----:B------:R-:W-:-:S04]  /*0c00*/  IMAD.HI.U32 R6, R18, R21, R6 ;  /* 0x0000001512067227 */ /* 0x000fc800078e0006 */
[----:B------:R-:W-:Y:S01]  /*0c10*/  IMAD.X R7, RZ, RZ, RZ, P0 ;  /* 0x000000ffff077224 */ /* 0x000fe200000e06ff */
[----:B------:R-:W-:Y:S01]  /*0c20*/  IADD3 R8, P0, PT, R6, R3, RZ ;  /* 0x0000000306087210 */ /* 0x000fe20007f1e0ff */
[----:B------:R-:W-:-:S04]  /*0c30*/  IMAD.HI.U32 R10, R38, R38, R10 ;  /* 0x00000026260a7227 */ /* 0x000fc800078e000a */
[C---:B------:R-:W-:Y:S02]  /*0c40*/  IMAD R11, R38.reuse, R21, RZ ;  /* 0x00000015260b7224 */ /* 0x040fe400078e02ff */
[----:B------:R-:W-:Y:S02]  /*0c50*/  IMAD.MOV.U32 R6, RZ, RZ, RZ ;  /* 0x000000ffff067224 */ /* 0x000fe400078e00ff */
[----:B------:R-:W-:Y:S01]  /*0c60*/  IMAD R16, R38, R14, RZ ;  /* 0x0000000e26107224 */ /* 0x000fe200078e02ff */
[----:B------:R-:W-:Y:S01]  /*0c70*/  IADD3 R10, P1, P2, R11, R8, R10 ;  /* 0x000000080b0a7210 */ /* 0x000fe20007a3e00a */
[----:B------:R-:W-:-:S04]  /*0c80*/  IMAD.HI.U32 R6, R21, R18, R6 ;  /* 0x0000001215067227 */ /* 0x000fc800078e0006 */
[----:B------:R-:W-:Y:S01]  /*0c90*/  IMAD.X R7, RZ, RZ, RZ, P0 ;  /* 0x000000ffff077224 */ /* 0x000fe200000e06ff */
[----:B------:R-:W-:Y:S01]  /*0ca0*/  IADD3 R6, P3, P4, R11, R10, R6 ;  /* 0x0000000a0b067210 */ /* 0x000fe20007c7e006 */
[----:B------:R-:W-:Y:S01]  /*0cb0*/  IMAD.MOV.U32 R10, RZ, RZ, RZ ;  /* 0x000000ffff0a7224 */ /* 0x000fe200078e00ff */
[----:B------:R-:W-:Y:S01]  /*0cc0*/  IADD3.X R11, PT, PT, RZ, RZ, RZ, P1, P2 ;  /* 0x000000ffff0b7210 */ /* 0x000fe20000fe44ff */
[----:B------:R-:W-:Y:S01]  /*0cd0*/  IMAD R24, R21, R19, RZ ;  /* 0x0000001315187224 */ /* 0x000fe200078e02ff */
[----:B------:R-:W-:Y:S01]  /*0ce0*/  IADD3 R3, P0, PT, R3, R6, RZ ;  /* 0x0000000603037210 */ /* 0x000fe20007f1e0ff */
[----:B------:R-:W-:Y:S02]  /*0cf0*/  IMAD.MOV.U32 R6, RZ, RZ, RZ ;  /* 0x000000ffff067224 */ /* 0x000fe400078e00ff */
[----:B------:R-:W-:-:S04]  /*0d00*/  IMAD.HI.U32 R10, R38, R21, R10 ;  /* 0x00000015260a7227 */ /* 0x000fc800078e000a */
[----:B------:R-:W-:Y:S01]  /*0d10*/  IMAD.HI.U32 R6, R18, R22, R6 ;  /* 0x0000001612067227 */ /* 0x000fe200078e0006 */
[----:B------:R-:W-:-:S03]  /*0d20*/  IADD3.X R7, PT, PT, RZ, RZ, RZ, P3, P4 ;  /* 0x000000ffff077210 */ /* 0x000fc60001fe84ff */
[----:B------:R-:W-:Y:S01]  /*0d30*/  IMAD.X R11, RZ, RZ, RZ, P0 ;  /* 0x000000ffff0b7224 */ /* 0x000fe200000e06ff */
[----:B------:R-:W-:Y:S01]  /*0d40*/  IADD3 R8, P2, PT, R6, R13, RZ ;  /* 0x0000000d06087210 */ /* 0x000fe20007f5e0ff */
[----:B------:R-:W-:Y:S02]  /*0d50*/  IMAD.MOV.U32 R6, RZ, RZ, RZ ;  /* 0x000000ffff067224 */ /* 0x000fe400078e00ff */
[----:B------:R-:W-:Y:S01]  /*0d60*/  IMAD R31, R38, R5, RZ ;  /* 0x00000005261f7224 */ /* 0x000fe200078e02ff */
[----:B------:R-:W-:Y:S01]  /*0d70*/  IADD3 R8, P3, P4, R15, R8, R10 ;  /* 0x000000080f087210 */ /* 0x000fe20007c7e00a */
[----:B------:R-:W-:-:S04]  /*0d80*/  IMAD.HI.U32 R6, R21, R38, R6 ;  /* 0x0000002615067227 */ /* 0x000fc800078e0006 */
[----:B------:R-:W-:Y:S02]  /*0d90*/  IMAD R7, R21, R21, RZ ;  /* 0x0000001515077224 */ /* 0x000fe400078e02ff */
[----:B------:R-:W-:Y:S02]  /*0da0*/  IMAD.MOV.U32 R10, RZ, RZ, RZ ;  /* 0x000000ffff0a7224 */ /* 0x000fe400078e00ff */
[----:B------:R-:W-:Y:S01]  /*0db0*/  IMAD R27, R19, R19, RZ ;  /* 0x00000013131b7224 */ /* 0x000fe200078e02ff */
[----:B------:R-:W-:Y:S01]  /*0dc0*/  IADD3 R6, P1, P0, R7, R8, R6 ;  /* 0x0000000807067210 */ /* 0x000fe2000783e006 */
[----:B------:R-:W-:Y:S01]  /*0dd0*/  IMAD.HI.U32 R10, R22, R18, R10 ;  /* 0x00000012160a7227 */ /* 0x000fe200078e000a */
[----:B------:R-:W-:-:S03]  /*0de0*/  IADD3.X R11, PT, PT, RZ, RZ, RZ, P3, P4 ;  /* 0x000000ffff0b7210 */ /* 0x000fc60001fe84ff */
[----:B------:R-:W-:Y:S01]  /*0df0*/  IMAD.X R7, RZ, RZ, RZ, P2 ;  /* 0x000000ffff077224 */ /* 0x000fe200010e06ff */
[----:B------:R-:W-:Y:S01]  /*0e00*/  IADD3 R10, P5, P6, R15, R6, R10 ;  /* 0x000000060f0a7210 */ /* 0x000fe20007ebe00a */
[----:B------:R-:W-:Y:S02]  /*0e10*/  IMAD.MOV.U32 R6, RZ, RZ, RZ ;  /* 0x000000ffff067224 */ /* 0x000fe400078e00ff */
[C---:B------:R-:W-:Y:S02]  /*0e20*/  IMAD R8, R18.reuse, R14, RZ ;  /* 0x0000000e12087224 */ /* 0x040fe400078e02ff */
[-C--:B------:R-:W-:Y:S01]  /*0e30*/  IMAD.HI.U32 R7, R18, R19.reuse, R6 ;  /* 0x0000001312077227 */ /* 0x080fe200078e0006 */
[----:B------:R-:W-:Y:S02]  /*0e40*/  IADD3 R6, P2, PT, R13, R10, RZ ;  /* 0x0000000a0d067210 */ /* 0x000fe40007f5e0ff */
[----:B------:R-:W-:Y:S01]  /*0e50*/  IADD3.X R13, PT, PT, RZ, RZ, RZ, P1, P0 ;  /* 0x000000ffff0d7210 */ /* 0x000fe20000fe04ff */
[----:B------:R-:W-:Y:S01]  /*0e60*/  IMAD.MOV.U32 R10, RZ, RZ, RZ ;  /* 0x000000ffff0a7224 */ /* 0x000fe200078e00ff */
[----:B------:R-:W-:Y:S01]  /*0e70*/  IADD3 R17, P4, PT, R7, R8, RZ ;  /* 0x0000000807117210 */ /* 0x000fe20007f9e0ff */
[----:B------:R-:W-:-:S02]  /*0e80*/  IMAD R15, R38, R19, RZ ;  /* 0x00000013260f7224 */ /* 0x000fc400078e02ff */
[----:B------:R-:W-:Y:S01]  /*0e90*/  IMAD.HI.U32 R10, R38, R22, R10 ;  /* 0x00000016260a7227 */ /* 0x000fe200078e000a */
[----:B------:R-:W-:-:S03]  /*0ea0*/  IADD3.X R11, PT, PT, RZ, RZ, RZ, P5, P6 ;  /* 0x000000ffff0b7210 */ /* 0x000fc60002fec4ff */
[----:B------:R-:W-:Y:S01]  /*0eb0*/  IMAD.HI.U32 R12, R21, R21, R12 ;  /* 0x00000015150c7227 */ /* 0x000fe200078e000c */
[----:B------:R-:W-:-:S03]  /*0ec0*/  IADD3 R17, P1, P3, R15, R17, R10 ;  /* 0x000000110f117210 */ /* 0x000fc60007b3e00a */
[----:B------:R-:W-:Y:S02]  /*0ed0*/  IMAD R7, R21, R22, RZ ;  /* 0x0000001615077224 */ /* 0x000fe400078e02ff */
[----:B------:R-:W-:Y:S02]  /*0ee0*/  IMAD.MOV.U32 R10, RZ, RZ, RZ ;  /* 0x000000ffff0a7224 */ /* 0x000fe400078e00ff */
[----:B------:R-:W-:Y:S01]  /*0ef0*/  IMAD.X R13, RZ, RZ, RZ, P2 ;  /* 0x000000ffff0d7224 */ /* 0x000fe200010e06ff */
[----:B------:R-:W-:Y:S01]  /*0f00*/  IADD3 R17, P0, P5, R7, R17, R12 ;  /* 0x0000001107117210 */ /* 0x000fe20007d1e00c */
[----:B------:R-:W-:-:S04]  /*0f10*/  IMAD.HI.U32 R10, R22, R38, R10 ;  /* 0x00000026160a7227 */ /* 0x000fc800078e000a */
[----:B------:R-:W-:Y:S02]  /*0f20*/  IMAD.MOV.U32 R12, RZ, RZ, RZ ;  /* 0x000000ffff0c7224 */ /* 0x000fe400078e00ff */
[----:B------:R-:W-:Y:S01]  /*0f30*/  IMAD.X R11, RZ, RZ, RZ, P4 ;  /* 0x000000ffff0b7224 */ /* 0x000fe200020e06ff */
[----:B------:R-:W-:Y:S01]  /*0f40*/  IADD3 R17, P2, P4, R7, R17, R10 ;  /* 0x0000001107117210 */ /* 0x000fe20007c5e00a */
[----:B------:R-:W-:Y:S01]  /*0f50*/  IMAD.HI.U32 R12, R19, R18, R12 ;  /* 0x00000012130c7227 */ /* 0x000fe200078e000c */
[----:B------:R-:W-:-:S03]  /*0f60*/  IADD3.X R13, PT, PT, RZ, RZ, RZ, P1, P3 ;  /* 0x000000ffff0d7210 */ /* 0x000fc60000fe64ff */
[----:B------:R-:W-:Y:S01]  /*0f70*/  IMAD.MOV.U32 R10, RZ, RZ, RZ ;  /* 0x000000ffff0a7224 */ /* 0x000fe200078e00ff */
[----:B------:R-:W-:Y:S01]  /*0f80*/  IADD3 R17, P1, P3, R15, R17, R12 ;  /* 0x000000110f117210 */ /* 0x000fe20007b3e00c */
[----:B------:R-:W-:Y:S02]  /*0f90*/  IMAD.MOV.U32 R12, RZ, RZ, RZ ;  /* 0x000000ffff0c7224 */ /* 0x000fe400078e00ff */
[----:B------:R-:W-:Y:S01]  /*0fa0*/  IMAD.HI.U32 R7, R18, R14, R10 ;  /* 0x0000000e12077227 */ /* 0x000fe200078e000a */
[----:B------:R-:W-:Y:S02]  /*0fb0*/  IADD3.X R11, PT, PT, RZ, RZ, RZ, P0, P5 ;  /* 0x000000ffff0b7210 */ /* 0x000fe400007ea4ff */
[----:B------:R-:W-:Y:S01]  /*0fc0*/  IADD3 R8, P0, PT, R8, R17, RZ ;  /* 0x0000001108087210 */ /* 0x000fe20007f1e0ff */
[----:B------:R-:W-:Y:S01]  /*0fd0*/  IMAD.HI.U32 R15, R38, R19, R12 ;  /* 0x00000013260f7227 */ /* 0x000fe200078e000c */
[----:B------:R-:W-:-:S03]  /*0fe0*/  IADD3.X R13, PT, PT, RZ, RZ, RZ, P2, P4 ;  /* 0x000000ffff0d7210 */ /* 0x000fc600017e84ff */
[----:B------:R-:W-:Y:S01]  /*0ff0*/  IMAD.HI.U32 R17, R21, R22, R10 ;  /* 0x0000001615117227 */ /* 0x000fe200078e000a */
[----:B------:R-:W-:Y:S02]  /*1000*/  IADD3 R10, P2, PT, R7, R20, RZ ;  /* 0x00000014070a7210 */ /* 0x000fe40007f5e0ff */
[----:B------:R-:W-:Y:S01]  /*1010*/  IADD3.X R11, PT, PT, RZ, RZ, RZ, P1, P3 ;  /* 0x000000ffff0b7210 */ /* 0x000fe20000fe64ff */
[----:B------:R-:W-:Y:S01]  /*1020*/  IMAD.HI.U32 R7, R22, R21, R12 ;  /* 0x0000001516077227 */ /* 0x000fe200078e000c */
[----:B------:R-:W-:-:S03]  /*1030*/  IADD3 R12, P4, P5, R16, R10, R15 ;  /* 0x0000000a100c7210 */ /* 0x000fc60007d9e00f */
[----:B------:R-:W-:Y:S02]  /*1040*/  IMAD.MOV.U32 R10, RZ, RZ, RZ ;  /* 0x000000ffff0a7224 */ /* 0x000fe400078e00ff */
[----:B------:R-:W-:Y:S01]  /*1050*/  IMAD.X R13, RZ, RZ, RZ, P0 ;  /* 0x000000ffff0d7224 */ /* 0x000fe200000e06ff */
[----:B------:R-:W-:Y:S01]  /*1060*/  IADD3 R17, P0, P1, R24, R12, R17 ;  /* 0x0000000c18117210 */ /* 0x000fe2000791e011 */
[----:B------:R-:W-:-:S04]  /*1070*/  IMAD.HI.U32 R15, R19, R38, R10 ;  /* 0x00000026130f7227 */ /* 0x000fc800078e000a */
[----:B------:R-:W-:Y:S02]  /*1080*/  IMAD R10, R22, R22, RZ ;  /* 0x00000016160a7224 */ /* 0x000fe400078e02ff */
[----:B------:R-:W-:Y:S02]  /*1090*/  IMAD.MOV.U32 R12, RZ, RZ, RZ ;  /* 0x000000ffff0c7224 */ /* 0x000fe400078e00ff */
[----:B------:R-:W-:Y:S01]  /*10a0*/  IMAD.X R11, RZ, RZ, RZ, P2 ;  /* 0x000000ffff0b7224 */ /* 0x000fe200010e06ff */
[----:B------:R-:W-:Y:S01]  /*10b0*/  IADD3 R7, P2, P3, R10, R17, R7 ;  /* 0x000000110a077210 */ /* 0x000fe20007b5e007 */
[----:B------:R-:W-:Y:S01]  /*10c0*/  IMAD.MOV.U32 R10, RZ, RZ, RZ ;  /* 0x000000ffff0a7224 */ /* 0x000fe200078e00ff */
[----:B------:R-:W-:Y:S01]  /*10d0*/  IADD3.X R17, PT, PT, RZ, RZ, RZ, P0, P1 ;  /* 0x000000ffff117210 */ /* 0x000fe200007e24ff */
[----:B------:R-:W-:Y:S01]  /*10e0*/  IMAD.HI.U32 R23, R14, R18, R12 ;  /* 0x000000120e177227 */ /* 0x000fe200078e000c */
[----:B------:R-:W-:Y:S02]  /*10f0*/  IADD3.X R13, PT, PT, RZ, RZ, RZ, P4, P5 ;  /* 0x000000ffff0d7210 */ /* 0x000fe400027ea4ff */
[----:B------:R-:W-:Y:S01]  /*1100*/  IADD3 R15, P4, P5, R24, R7, R15 ;  /* 0x00000007180f7210 */ /* 0x000fe20007d9e00f */
[----:B------:R-:W-:-:S03]  /*1110*/  IMAD.HI.U32 R10, R18, R9, R10 ;  /* 0x00000009120a7227 */ /* 0x000fc600078e000a */
[----:B------:R-:W-:Y:S01]  /*1120*/  IADD3 R23, P1, P0, R16, R15, R23 ;  /* 0x0000000f10177210 */ /* 0x000fe2000783e017 */
[----:B------:R-:W-:Y:S02]  /*1130*/  IMAD R11, R18, R5, RZ ;  /* 0x00000005120b7224 */ /* 0x000fe400078e02ff */
[----:B------:R-:W-:Y:S01]  /*1140*/  IMAD.HI.U32 R12, R38, R14, R12 ;  /* 0x0000000e260c7227 */ /* 0x000fe200078e000c */
[----:B------:R-:W-:Y:S02]  /*1150*/  IADD3.X R13, PT, PT, RZ, RZ, RZ, P2, P3 ;  /* 0x000000ffff0d7210 */ /* 0x000fe400017e64ff */
[----:B------:R-:W-:Y:S01]  /*1160*/  IADD3 R26, P3, PT, R10, R11, RZ ;  /* 0x0000000b0a1a7210 */ /* 0x000fe20007f7e0ff */
[----:B------:R-:W-:Y:S01]  /*1170*/  IMAD.MOV.U32 R16, RZ, RZ, RZ ;  /* 0x000000ffff107224 */ /* 0x000fe200078e00ff */
[----:B------:R-:W-:Y:S01]  /*1180*/  IADD3 R10, P2, PT, R20, R23, RZ ;  /* 0x00000017140a7210 */ /* 0x000fe20007f5e0ff */
[----:B------:R-:W-:Y:S01]  /*1190*/  IMAD R7, R38, R9, RZ ;  /* 0x0000000926077224 */ /* 0x000fe200078e02ff */
[----:B------:R-:W-:Y:S01]  /*11a0*/  IADD3.X R25, PT, PT, RZ, RZ, RZ, P1, P0 ;  /* 0x000000ffff197210 */ /* 0x000fe20000fe04ff */
[----:B------:R-:W-:Y:S01]  /*11b0*/  IMAD.HI.U32 R16, R21, R19, R16 ;  /* 0x0000001315107227 */ /* 0x000fe200078e0010 */
[----:B------:R-:W-:-:S02]  /*11c0*/  IADD3.X R17, PT, PT, RZ, RZ, RZ, P4, P5 ;  /* 0x000000ffff117210 */ /* 0x000fc400027ea4ff */
[----:B------:R-:W-:Y:S01]  /*11d0*/  IADD3 R26, P5, P6, R7, R26, R12 ;  /* 0x0000001a071a7210 */ /* 0x000fe20007ebe00c */
[----:B------:R-:W-:Y:S02]  /*11e0*/  IMAD.MOV.U32 R12, RZ, RZ, RZ ;  /* 0x000000ffff0c7224 */ /* 0x000fe400078e00ff */
[----:B------:R-:W-:Y:S02]  /*11f0*/  IMAD R15, R21, R14, RZ ;  /* 0x0000000e150f7224 */ /* 0x000fe400078e02ff */
[----:B------:R-:W-:-:S04]  /*1200*/  IMAD.HI.U32 R12, R22, R22, R12 ;  /* 0x00000016160c7227 */ /* 0x000fc800078e000c */
[----:B------:R-:W-:Y:S01]  /*1210*/  IMAD.X R13, RZ, RZ, RZ, P3 ;  /* 0x000000ffff0d7224 */ /* 0x000fe200018e06ff */
[----:B------:R-:W-:Y:S01]  /*1220*/  IADD3 R26, P3, P4, R15, R26, R16 ;  /* 0x0000001a0f1a7210 */ /* 0x000fe20007c7e010 */
[----:B------:R-:W-:Y:S02]  /*1230*/  IMAD R23, R22, R19, RZ ;  /* 0x0000001316177224 */ /* 0x000fe400078e02ff */
[----:B------:R-:W-:Y:S02]  /*1240*/  IMAD.MOV.U32 R16, RZ, RZ, RZ ;  /* 0x000000ffff107224 */ /* 0x000fe400078e00ff */
[----:B------:R-:W-:Y:S01]  /*1250*/  IMAD.MOV.U32 R24, RZ, RZ, RZ ;  /* 0x000000ffff187224 */ /* 0x000fe200078e00ff */
[----:B------:R-:W-:Y:S01]  /*1260*/  IADD3 R26, P0, P1, R23, R26, R12 ;  /* 0x0000001a171a7210 */ /* 0x000fe2000791e00c */
[----:B------:R-:W-:Y:S01]  /*1270*/  IMAD.HI.U32 R20, R19, R21, R16 ;  /* 0x0000001513147227 */ /* 0x000fe200078e0010 */
[----:B------:R-:W-:-:S03]  /*1280*/  IADD3.X R17, PT, PT, RZ, RZ, RZ, P5, P6 ;  /* 0x000000ffff117210 */ /* 0x000fc60002fec4ff */
[----:B------:R-:W-:Y:S02]  /*1290*/  IMAD.MOV.U32 R12, RZ, RZ, RZ ;  /* 0x000000ffff0c7224 */ /* 0x000fe400078e00ff */
[----:B------:R-:W-:-:S04]  /*12a0*/  IMAD.HI.U32 R16, R38, R9, R16 ;  /* 0x0000000926107227 */ /* 0x000fc800078e0010 */
[----:B------:R-:W-:Y:S01]  /*12b0*/  IMAD.HI.U32 R12, R18, R5, R12 ;  /* 0x00000005120c7227 */ /* 0x000fe200078e000c */
[----:B------:R-:W-:-:S03]  /*12c0*/  IADD3.X R13, PT, PT, RZ, RZ, RZ, P3, P4 ;  /* 0x000000ffff0d7210 */ /* 0x000fc60001fe84ff */
[----:B------:R-:W-:Y:S01]  /*12d0*/  IMAD.HI.U32 R24, R14, R38, R24 ;  /* 0x000000260e187227 */ /* 0x000fe200078e0018 */
[----:B------:R-:W-:-:S03]  /*12e0*/  IADD3 R25, P4, P5, R23, R26, R20 ;  /* 0x0000001a17197210 */ /* 0x000fc60007d9e014 */
[----:B------:R-:W-:Y:S01]  /*12f0*/  IMAD.X R17, RZ, RZ, RZ, P2 ;  /* 0x000000ffff117224 */ /* 0x000fe200010e06ff */
[----:B------:R-:W-:Y:S01]  /*1300*/  IADD3 R26, P3, P2, R31, R12, R16 ;  /* 0x0000000c1f1a7210 */ /* 0x000fe20007a7e010 */
[----:B------:R-:W-:Y:S02]  /*1310*/  IMAD.MOV.U32 R12, RZ, RZ, RZ ;  /* 0x000000ffff0c7224 */ /* 0x000fe400078e00ff */
[----:B------:R-:W-:Y:S02]  /*1320*/  IMAD.MOV.U32 R16, RZ, RZ, RZ ;  /* 0x000000ffff107224 */ /* 0x000fe400078e00ff */
[----:B------:R-:W-:Y:S01]  /*1330*/  IMAD.HI.U32 R12, R21, R14, R12 ;  /* 0x0000000e150c7227 */ /* 0x000fe200078e000c */
[----:B------:R-:W-:Y:S02]  /*1340*/  IADD3.X R13, PT, PT, RZ, RZ, RZ, P0, P1 ;  /* 0x000000ffff0d7210 */ /* 0x000fe400007e24ff */
[----:B------:R-:W-:Y:S01]  /*1350*/  IADD3 R24, P0, P1, R15, R25, R24 ;  /* 0x000000190f187210 */ /* 0x000fe2000791e018 */
[----:B------:R-:W-:-:S02]  /*1360*/  IMAD R23, R21, R9, RZ ;  /* 0x0000000915177224 */ /* 0x000fc400078e02ff */
[----:B------:R-:W-:Y:S01]  /*1370*/  IMAD.HI.U32 R20, R9, R18, R16 ;  /* 0x0000001209147227 */ /* 0x000fe200078e0010 */
[----:B------:R-:W-:Y:S02]  /*1380*/  IADD3.X R17, PT, PT, RZ, RZ, RZ, P4, P5 ;  /* 0x000000ffff117210 */ /* 0x000fe400027ea4ff */
[----:B------:R-:W-:Y:S01]  /*1390*/  IADD3 R26, P4, P5, R23, R26, R12 ;  /* 0x0000001a171a7210 */ /* 0x000fe20007d9e00c */
[----:B------:R-:W-:Y:S01]  /*13a0*/  IMAD.MOV.U32 R12, RZ, RZ, RZ ;  /* 0x000000ffff0c7224 */ /* 0x000fe200078e00ff */
[----:B------:R-:W-:Y:S01]  /*13b0*/  IADD3.X R25, PT, PT, RZ, RZ, RZ, P0, P1 ;  /* 0x000000ffff197210 */ /* 0x000fe200007e24ff */
[C---:B------:R-:W-:Y:S02]  /*13c0*/  IMAD R15, R22.reuse, R14, RZ ;  /* 0x0000000e160f7224 */ /* 0x040fe400078e02ff */
[----:B------:R-:W-:Y:S01]  /*13d0*/  IMAD.HI.U32 R12, R22, R19, R12 ;  /* 0x00000013160c7227 */ /* 0x000fe200078e000c */
[----:B------:R-:W-:Y:S02]  /*13e0*/  IADD3.X R13, PT, PT, RZ, RZ, RZ, P3, P2 ;  /* 0x000000ffff0d7210 */ /* 0x000fe40001fe44ff */
[----:B------:R-:W-:Y:S01]  /*13f0*/  IADD3 R20, P2, P3, R7, R24, R20 ;  /* 0x0000001807147210 */ /* 0x000fe20007b5e014 */
[----:B------:R-:W-:Y:S01]  /*1400*/  IMAD.HI.U32 R16, R19, R22, R16 ;  /* 0x0000001613107227 */ /* 0x000fe200078e0010 */
[----:B------:R-:W-:-:S02]  /*1410*/  IADD3 R12, P0, P1, R15, R26, R12 ;  /* 0x0000001a0f0c7210 */ /* 0x000fc4000791e00c */
[----:B------:R-:W-:Y:S01]  /*1420*/  IADD3.X R17, PT, PT, RZ, RZ, RZ, P4, P5 ;  /* 0x000000ffff117210 */ /* 0x000fe200027ea4ff */
[----:B------:R-:W-:Y:S01]  /*1430*/  IMAD.MOV.U32 R24, RZ, RZ, RZ ;  /* 0x000000ffff187224 */ /* 0x000fe200078e00ff */
[----:B------:R-:W-:Y:S01]  /*1440*/  IADD3 R16, P5, P4, R27, R12, R16 ;  /* 0x0000000c1b107210 */ /* 0x000fe20007cbe010 */
[----:B------:R-:W-:Y:S01]  /*1450*/  IMAD.MOV.U32 R12, RZ, RZ, RZ ;  /* 0x000000ffff0c7224 */ /* 0x000fe200078e00ff */
[----:B------:R-:W-:Y:S01]  /*1460*/  IADD3 R11, P6, PT, R11, R20, RZ ;  /* 0x000000140b0b7210 */ /* 0x000fe20007fde0ff */
[----:B------:R-:W-:Y:S01]  /*1470*/  IMAD.HI.U32 R24, R14, R21, R24 ;  /* 0x000000150e187227 */ /* 0x000fe200078e0018 */
[----:B------:R-:W-:-:S03]  /*1480*/  IADD3.X R25, PT, PT, RZ, RZ, RZ, P2, P3 ;  /* 0x000000ffff197210 */ /* 0x000fc600017e64ff */
[----:B------:R-:W-:Y:S01]  /*1490*/  IMAD.HI.U32 R12, R38, R5, R12 ;  /* 0x00000005260c7227 */ /* 0x000fe200078e000c */
[----:B------:R-:W-:Y:S02]  /*14a0*/  IADD3 R20, P2, P3, R15, R16, R24 ;  /* 0x000000100f147210 */ /* 0x000fe40007b5e018 */
[----:B------:R-:W-:Y:S01]  /*14b0*/  IADD3.X R13, PT, PT, RZ, RZ, RZ, P0, P1 ;  /* 0x000000ffff0d7210 */ /* 0x000fe200007e24ff */
[----:B------:R-:W-:Y:S02]  /*14c0*/  IMAD.MOV.U32 R24, RZ, RZ, RZ ;  /* 0x000000ffff187224 */ /* 0x000fe400078e00ff */
[----:B------:R-:W-:Y:S02]  /*14d0*/  IMAD.MOV.U32 R16, RZ, RZ, RZ ;  /* 0x000000ffff107224 */ /* 0x000fe400078e00ff */
[----:B------:R-:W-:-:S04]  /*14e0*/  IMAD.HI.U32 R24, R9, R38, R24 ;  /* 0x0000002609187227 */ /* 0x000fc800078e0018 */
[----:B------:R-:W-:Y:S01]  /*14f0*/  IMAD.HI.U32 R7, R21, R9, R16 ;  /* 0x0000000915077227 */ /* 0x000fe200078e0010 */
[----:B------:R-:W-:Y:S02]  /*1500*/  IADD3 R23, P0, P1, R23, R20, R24 ;  /* 0x0000001417177210 */ /* 0x000fe4000791e018 */
[----:B------:R-:W-:Y:S01]  /*1510*/  IADD3.X R17, PT, PT, RZ, RZ, RZ, P5, P4 ;  /* 0x000000ffff117210 */ /* 0x000fe20002fe84ff */
[----:B------:R-:W-:Y:S02]  /*1520*/  IMAD R15, R21, R5, RZ ;  /* 0x00000005150f7224 */ /* 0x000fe400078e02ff */
[----:B------:R-:W-:Y:S02]  /*1530*/  IMAD.X R25, RZ, RZ, RZ, P6 ;  /* 0x000000ffff197224 */ /* 0x000fe400030e06ff */
[----:B------:R-:W-:Y:S01]  /*1540*/  IMAD.MOV.U32 R24, RZ, RZ, RZ ;  /* 0x000000ffff187224 */ /* 0x000fe200078e00ff */
[----:B------:R-:W-:Y:S01]  /*1550*/  IADD3 R20, P5, P4, R15, R12, R7 ;  /* 0x0000000c0f147210 */ /* 0x000fe20007cbe007 */
[----:B------:R-:W-:-:S02]  /*1560*/  IMAD.MOV.U32 R12, RZ, RZ, RZ ;  /* 0x000000ffff0c7224 */ /* 0x000fc400078e00ff */
[C---:B------:R-:W-:Y:S02]  /*1570*/  IMAD R7, R22.reuse, R9, RZ ;  /* 0x0000000916077224 */ /* 0x040fe400078e02ff */
[----:B------:R-:W-:Y:S01]  /*1580*/  IMAD.HI.U32 R12, R22, R14, R12 ;  /* 0x0000000e160c7227 */ /* 0x000fe200078e000c */
[----:B------:R-:W-:-:S03]  /*1590*/  IADD3.X R13, PT, PT, RZ, RZ, RZ, P2, P3 ;  /* 0x000000ffff0d7210 */ /* 0x000fc600017e64ff */
[----:B------:R-:W-:-:S04]  /*15a0*/  IMAD.HI.U32 R24, R5, R18, R24 ;  /* 0x0000001205187227 */ /* 0x000fc800078e0018 */
[----:B------:R-:W-:Y:S01]  /*15b0*/  IMAD.HI.U32 R16, R19, R19, R16 ;  /* 0x0000001313107227 */ /* 0x000fe200078e0010 */
[----:B------:R-:W-:Y:S02]  /*15c0*/  IADD3.X R17, PT, PT, RZ, RZ, RZ, P0, P1 ;  /* 0x000000ffff117210 */ /* 0x000fe400007e24ff */
[----:B------:R-:W-:Y:S01]  /*15d0*/  IADD3 R20, P0, P1, R7, R20, R12 ;  /* 0x0000001407147210 */ /* 0x000fe2000791e00c */
[----:B------:R-:W-:Y:S01]  /*15e0*/  IMAD.MOV.U32 R12, RZ, RZ, RZ ;  /* 0x000000ffff0c7224 */ /* 0x000fe200078e00ff */
[----:B------:R-:W-:Y:S01]  /*15f0*/  IADD3 R31, P3, P2, R31, R23, R24 ;  /* 0x000000171f1f7210 */ /* 0x000fe20007a7e018 */
[----:B------:R-:W-:Y:S02]  /*1600*/  IMAD R23, R19, R14, RZ ;  /* 0x0000000e13177224 */ /* 0x000fe400078e02ff */
[----:B------:R-:W-:Y:S01]  /*1610*/  IMAD.HI.U32 R12, R14, R22, R12 ;  /* 0x000000160e0c7227 */ /* 0x000fe200078e000c */
[----:B------:R-:W-:Y:S02]  /*1620*/  IADD3.X R13, PT, PT, RZ, RZ, RZ, P5, P4 ;  /* 0x000000ffff0d7210 */ /* 0x000fe40002fe84ff */
[C---:B------:R-:W-:Y:S01]  /*1630*/  IADD3 R20, P4, P5, R23.reuse, R20, R16 ;  /* 0x0000001417147210 */ /* 0x040fe20007d9e010 */
[----:B------:R-:W-:Y:S01]  /*1640*/  IMAD.MOV.U32 R16, RZ, RZ, RZ ;  /* 0x000000ffff107224 */ /* 0x000fe200078e00ff */
[----:B------:R-:W-:Y:S01]  /*1650*/  IADD3.X R25, PT, PT, RZ, RZ, RZ, P3, P2 ;  /* 0x000000ffff197210 */ /* 0x000fe20001fe44ff */
[----:B------:R-:W-:Y:S01]  /*1660*/  IMAD.MOV.U32 R24, RZ, RZ, RZ ;  /* 0x000000ffff187224 */ /* 0x000fe200078e00ff */
[----:B------:R-:W-:Y:S01]  /*1670*/  IADD3 R23, P3, P2, R23, R20, R12 ;  /* 0x0000001417177210 */ /* 0x000fe20007a7e00c */
[----:B------:R-:W-:Y:S01]  /*1680*/  IMAD.HI.U32 R16, R9, R21, R16 ;  /* 0x0000001509107227 */ /* 0x000fe200078e0010 */
[----:B------:R-:W-:-:S03]  /*1690*/  IADD3.X R17, PT, PT, RZ, RZ, RZ, P0, P1 ;  /* 0x000000ffff117210 */ /* 0x000fc600007e24ff */
[----:B------:R-:W-:Y:S01]  /*16a0*/  IMAD.MOV.U32 R12, RZ, RZ, RZ ;  /* 0x000000ffff0c7224 */ /* 0x000fe200078e00ff */
[----:B------:R-:W-:Y:S01]  /*16b0*/  IADD3 R23, P1, P0, R7, R23, R16 ;  /* 0x0000001707177210 */ /* 0x000fe2000783e010 */
[----:B------:R-:W-:Y:S02]  /*16c0*/  IMAD.MOV.U32 R16, RZ, RZ, RZ ;  /* 0x000000ffff107224 */ /* 0x000fe400078e00ff */
[----:B------:R-:W-:-:S04]  /*16d0*/  IMAD.HI.U32 R24, R5, R38, R24 ;  /* 0x0000002605187227 */ /* 0x000fc800078e0018 */
[----:B------:R-:W-:Y:S01]  /*16e0*/  IMAD.HI.U32 R12, R21, R5, R12 ;  /* 0x00000005150c7227 */ /* 0x000fe200078e000c */
[----:B------:R-:W-:Y:S02]  /*16f0*/  IADD3.X R13, PT, PT, RZ, RZ, RZ, P4, P5 ;  /* 0x000000ffff0d7210 */ /* 0x000fe400027ea4ff */
[----:B------:R-:W-:Y:S01]  /*1700*/  IADD3 R15, P4, P5, R15, R23, R24 ;  /* 0x000000170f0f7210 */ /* 0x000fe20007d9e018 */
[----:B------:R-:W-:Y:S01]  /*1710*/  IMAD.HI.U32 R7, R22, R9, R16 ;  /* 0x0000000916077227 */ /* 0x000fe200078e0010 */
[----:B------:R-:W-:-:S03]  /*1720*/  IADD3.X R17, PT, PT, RZ, RZ, RZ, P3, P2 ;  /* 0x000000ffff117210 */ /* 0x000fc60001fe44ff */
[----:B------:R-:W-:Y:S02]  /*1730*/  IMAD R20, R22, R5, RZ ;  /* 0x0000000516147224 */ /* 0x000fe400078e02ff */
[----:B------:R-:W-:Y:S01]  /*1740*/  IMAD.HI.U32 R16, R14, R19, R16 ;  /* 0x000000130e107227 */ /* 0x000fe200078e0010 */
[----:B------:R-:W-:Y:S02]  /*1750*/  IADD3.X R17, PT, PT, RZ, RZ, RZ, P4, P5 ;  /* 0x000000ffff117210 */ /* 0x000fe400027ea4ff */
[----:B------:R-:W-:Y:S01]  /*1760*/  IADD3 R24, P2, P3, R20, R12, R7 ;  /* 0x0000000c14187210 */ /* 0x000fe20007b5e007 */
[----:B------:R-:W-:Y:S02]  /*1770*/  IMAD.MOV.U32 R12, RZ, RZ, RZ ;  /* 0x000000ffff0c7224 */ /* 0x000fe400078e00ff */
[C---:B------:R-:W-:Y:S02]  /*1780*/  IMAD R7, R19.reuse, R9, RZ ;  /* 0x0000000913077224 */ /* 0x040fe400078e02ff */
[----:B------:R-:W-:Y:S01]  /*1790*/  IMAD.HI.U32 R12, R19, R14, R12 ;  /* 0x0000000e130c7227 */ /* 0x000fe200078e000c */
[----:B------:R-:W-:-:S03]  /*17a0*/  IADD3.X R13, PT, PT, RZ, RZ, RZ, P1, P0 ;  /* 0x000000ffff0d7210 */ /* 0x000fc60000fe04ff */
[C---:B------:R-:W-:Y:S01]  /*17b0*/  IMAD R23, R14.reuse, R14, RZ ;  /* 0x0000000e0e177224 */ /* 0x040fe200078e02ff */
[----:B------:R-:W-:Y:S01]  /*17c0*/  IADD3 R24, P1, P0, R7, R24, R12 ;  /* 0x0000001807187210 */ /* 0x000fe2000783e00c */
[----:B------:R-:W-:Y:S02]  /*17d0*/  IMAD.MOV.U32 R12, RZ, RZ, RZ ;  /* 0x000000ffff0c7224 */ /* 0x000fe400078e00ff */
[----:B------:R-:W-:Y:S01]  /*17e0*/  IMAD R27, R14, R9, RZ ;  /* 0x000000090e1b7224 */ /* 0x000fe200078e02ff */
[----:B------:R-:W-:Y:S01]  /*17f0*/  IADD3 R24, P5, P4, R23, R24, R16 ;  /* 0x0000001817187210 */ /* 0x000fe20007cbe010 */
[----:B------:R-:W-:Y:S01]  /*1800*/  IMAD.HI.U32 R12, R9, R22, R12 ;  /* 0x00000016090c7227 */ /* 0x000fe200078e000c */
[----:B------:R-:W-:-:S03]  /*1810*/  IADD3.X R13, PT, PT, RZ, RZ, RZ, P2, P3 ;  /* 0x000000ffff0d7210 */ /* 0x000fc600017e64ff */
[----:B------:R-:W-:Y:S02]  /*1820*/  IMAD.MOV.U32 R16, RZ, RZ, RZ ;  /* 0x000000ffff107224 */ /* 0x000fe400078e00ff */
[----:B------:R-:W-:Y:S02]  /*1830*/  IMAD.MOV.U32 R26, RZ, RZ, RZ ;  /* 0x000000ffff1a7224 */ /* 0x000fe400078e00ff */
[----:B------:R-:W-:Y:S01]  /*1840*/  IMAD.HI.U32 R23, R5, R21, R16 ;  /* 0x0000001505177227 */ /* 0x000fe200078e0010 */
[----:B------:R-:W-:Y:S02]  /*1850*/  IADD3 R16, P2, P3, R7, R24, R12 ;  /* 0x0000001807107210 */ /* 0x000fe40007b5e00c */
[----:B------:R-:W-:Y:S01]  /*1860*/  IADD3.X R17, PT, PT, RZ, RZ, RZ, P1, P0 ;  /* 0x000000ffff117210 */ /* 0x000fe20000fe04ff */
[----:B------:R-:W-:Y:S01]  /*1870*/  IMAD.MOV.U32 R12, RZ, RZ, RZ ;  /* 0x000000ffff0c7224 */ /* 0x000fe200078e00ff */
[----:B------:R-:W-:Y:S01]  /*1880*/  IADD3 R20, P1, P0, R20, R16, R23 ;  /* 0x0000001014147210 */ /* 0x000fe2000783e017 */
[----:B------:R-:W-:-:S02]  /*1890*/  IMAD.MOV.U32 R16, RZ, RZ, RZ ;  /* 0x000000ffff107224 */ /* 0x000fc400078e00ff */
[----:B------:R-:W-:Y:S01]  /*18a0*/  IMAD.HI.U32 R7, R22, R5, R12 ;  /* 0x0000000516077227 */ /* 0x000fe200078e000c */
[----:B------:R-:W-:Y:S02]  /*18b0*/  IADD3.X R13, PT, PT, RZ, RZ, RZ, P5, P4 ;  /* 0x000000ffff0d7210 */ /* 0x000fe40002fe84ff */
[----:B------:R-:W-:Y:S01]  /*18c0*/  IADD3.X R25, PT, PT, RZ, RZ, RZ, P1, P0 ;  /* 0x000000ffff197210 */ /* 0x000fe20000fe04ff */
[----:B------:R-:W-:Y:S01]  /*18d0*/  IMAD.HI.U32 R16, R19, R9, R16 ;  /* 0x0000000913107227 */ /* 0x000fe200078e0010 */
[----:B------:R-:W-:-:S03]  /*18e0*/  IADD3.X R17, PT, PT, RZ, RZ, RZ, P2, P3 ;  /* 0x000000ffff117210 */ /* 0x000fc600017e64ff */
[----:B------:R-:W-:Y:S02]  /*18f0*/  IMAD R23, R19, R5, RZ ;  /* 0x0000000513177224 */ /* 0x000fe400078e02ff */
[----:B------:R-:W-:-:S03]  /*1900*/  IMAD.HI.U32 R12, R14, R14, R12 ;  /* 0x0000000e0e0c7227 */ /* 0x000fc600078e000c */
[----:B------:R-:W-:Y:S01]  /*1910*/  IADD3 R7, P2, P3, R23, R7, R16 ;  /* 0x0000000717077210 */ /* 0x000fe20007b5e010 */
[----:B------:R-:W-:Y:S02]  /*1920*/  IMAD.MOV.U32 R16, RZ, RZ, RZ ;  /* 0x000000ffff107224 */ /* 0x000fe400078e00ff */
[----:B------:R-:W-:Y:S01]  /*1930*/  IMAD.MOV.U32 R24, RZ, RZ, RZ ;  /* 0x000000ffff187224 */ /* 0x000fe200078e00ff */
[----:B------:R-:W-:Y:S01]  /*1940*/  IADD3 R12, P0, P1, R27, R7, R12 ;  /* 0x000000071b0c7210 */ /* 0x000fe2000791e00c */
[----:B------:R-:W-:Y:S01]  /*1950*/  IMAD.HI.U32 R16, R9, R19, R16 ;  /* 0x0000001309107227 */ /* 0x000fe200078e0010 */
[----:B------:R-:W-:-:S03]  /*1960*/  IADD3.X R13, PT, PT, RZ, RZ, RZ, P2, P3 ;  /* 0x000000ffff0d7210 */ /* 0x000fc600017e64ff */
[----:B------:R-:W-:Y:S01]  /*1970*/  IMAD.HI.U32 R24, R5, R22, R24 ;  /* 0x0000001605187227 */ /* 0x000fe200078e0018 */
[----:B------:R-:W-:Y:S02]  /*1980*/  IADD3 R16, P2, P3, R27, R12, R16 ;  /* 0x0000000c1b107210 */ /* 0x000fe40007b5e010 */
[----:B------:R-:W-:Y:S01]  /*1990*/  IADD3.X R25, PT, PT, RZ, RZ, RZ, P0, P1 ;  /* 0x000000ffff197210 */ /* 0x000fe200007e24ff */
[----:B------:R-:W-:Y:S01]  /*19a0*/  IMAD.MOV.U32 R12, RZ, RZ, RZ ;  /* 0x000000ffff0c7224 */ /* 0x000fe200078e00ff */
[----:B------:R-:W-:Y:S01]  /*19b0*/  IADD3 R17, P0, P1, R23, R16, R24 ;  /* 0x0000001017117210 */ /* 0x000fe2000791e018 */
[----:B------:R-:W-:Y:S02]  /*19c0*/  IMAD.MOV.U32 R24, RZ, RZ, RZ ;  /* 0x000000ffff187224 */ /* 0x000fe400078e00ff */
[----:B------:R-:W-:Y:S01]  /*19d0*/  IMAD.HI.U32 R7, R19, R5, R12 ;  /* 0x0000000513077227 */ /* 0x000fe200078e000c */
[----:B------:R-:W-:-:S03]  /*19e0*/  IADD3.X R13, PT, PT, RZ, RZ, RZ, P2, P3 ;  /* 0x000000ffff0d7210 */ /* 0x000fc600017e64ff */
[----:B------:R-:W-:Y:S01]  /*19f0*/  IMAD.HI.U32 R24, R14, R9, R24 ;  /* 0x000000090e187227 */ /* 0x000fe200078e0018 */
[----:B------:R-:W-:-:S03]  /*1a00*/  IADD3.X R25, PT, PT, RZ, RZ, RZ, P0, P1 ;  /* 0x000000ffff197210 */ /* 0x000fc600007e24ff */
[----:B------:R-:W-:Y:S02]  /*1a10*/  IMAD R16, R14, R5, RZ ;  /* 0x000000050e107224 */ /* 0x000fe400078e02ff */
[----:B------:R-:W-:-:S03]  /*1a20*/  IMAD.HI.U32 R12, R9, R14, R12 ;  /* 0x0000000e090c7227 */ /* 0x000fc600078e000c */
[----:B------:R-:W-:Y:S01]  /*1a30*/  IADD3 R23, P0, P1, R16, R7, R24 ;  /* 0x0000000710177210 */ /* 0x000fe2000791e018 */
[----:B------:R-:W-:Y:S02]  /*1a40*/  IMAD R13, R9, R9, RZ ;  /* 0x00000009090d7224 */ /* 0x000fe400078e02ff */
[----:B------:R-:W-:-:S03]  /*1a50*/  IMAD.MOV.U32 R24, RZ, RZ, RZ ;  /* 0x000000ffff187224 */ /* 0x000fc600078e00ff */
[----:B------:R-:W-:Y:S01]  /*1a60*/  IADD3 R23, P2, P3, R13, R23, R12 ;  /* 0x000000170d177210 */ /* 0x000fe20007b5e00c */
[----:B------:R-:W-:Y:S01]  /*1a70*/  IMAD.HI.U32 R7, R5, R19, R24 ;  /* 0x0000001305077227 */ /* 0x000fe200078e0018 */
[----:B------:R-:W-:Y:S02]  /*1a80*/  IADD3.X R25, PT, PT, RZ, RZ, RZ, P0, P1 ;  /* 0x000000ffff197210 */ /* 0x000fe400007e24ff */
[----:B------:R-:W-:Y:S01]  /*1a90*/  IADD3.X R27, PT, PT, RZ, RZ, RZ, P2, P3 ;  /* 0x000000ffff1b7210 */ /* 0x000fe200017e64ff */
[----:B------:R-:W-:Y:S01]  /*1aa0*/  IMAD.WIDE.U32 R12, R31, 0x3d1, RZ ;  /* 0x000003d11f0c7825 */ /* 0x000fe200078e00ff */
[----:B------:R-:W-:-:S03]  /*1ab0*/  IADD3 R16, P1, P4, R16, R23, R7 ;  /* 0x0000001710107210 */ /* 0x000fc60007c3e007 */
[----:B------:R-:W-:Y:S01]  /*1ac0*/  IMAD.HI.U32 R23, R14, R5, R24 ;  /* 0x000000050e177227 */ /* 0x000fe200078e0018 */
[----:B------:R-:W-:Y:S02]  /*1ad0*/  IADD3 R7, P0, PT, R29, R12, RZ ;  /* 0x0000000c1d077210 */ /* 0x000fe40007f1e0ff */
[----:B------:R-:W-:Y:S01]  /*1ae0*/  IADD3.X R25, PT, PT, RZ, RZ, RZ, P1, P4 ;  /* 0x000000ffff197210 */ /* 0x000fe20000fe84ff */
[----:B------:R-:W-:Y:S01]  /*1af0*/  IMAD.MOV.U32 R12, RZ, RZ, R13 ;  /* 0x000000ffff0c7224 */ /* 0x000fe200078e000d */
[----:B------:R-:W-:Y:S01]  /*1b00*/  IADD3 RZ, P1, PT, RZ, R7, RZ ;  /* 0x00000007ffff7210 */ /* 0x000fe20007f3e0ff */
[----:B------:R-:W-:Y:S02]  /*1b10*/  IMAD.MOV.U32 R13, RZ, RZ, RZ ;  /* 0x000000ffff0d7224 */ /* 0x000fe400078e00ff */
[----:B------:R-:W-:-:S04]  /*1b20*/  IMAD.HI.U32 R26, R9, R9, R26 ;  /* 0x00000009091a7227 */ /* 0x000fc800078e001a */
[----:B------:R-:W-:-:S04]  /*1b30*/  IMAD.WIDE.U32 R12, R15, 0x3d1, R12 ;  /* 0x000003d10f0c7825 */ /* 0x000fc800078e000c */
[----:B------:R-:W-:Y:S01]  /*1b40*/  IMAD R27, R9, R5, RZ ;  /* 0x00000005091b7224 */ /* 0x000fe200078e02ff */
[----:B------:R-:W-:Y:S01]  /*1b50*/  IADD3.X R4, P0, PT, R12, R4, RZ, P0, !PT ;  /* 0x000000040c047210 */ /* 0x000fe2000071e4ff */
[----:B------:R-:W-:Y:S02]  /*1b60*/  IMAD.MOV.U32 R12, RZ, RZ, R13 ;  /* 0x000000ffff0c7224 */ /* 0x000fe400078e000d */
[----:B------:R-:W-:Y:S01]  /*1b70*/  IMAD.MOV.U32 R13, RZ, RZ, RZ ;  /* 0x000000ffff0d7224 */ /* 0x000fe200078e00ff */
[----:B------:R-:W-:Y:S01]  /*1b80*/  IADD3 R23, P3, P2, R27, R23, R26 ;  /* 0x000000171b177210 */ /* 0x000fe20007a7e01a */
[----:B------:R-:W-:Y:S01]  /*1b90*/  IMAD.HI.U32 R24, R5, R14, R24 ;  /* 0x0000000e05187227 */ /* 0x000fe200078e0018 */
[----:B------:R-:W-:Y:S02]  /*1ba0*/  IADD3.X R31, P1, PT, R4, R31, RZ, P1, !PT ;  /* 0x0000001f041f7210 */ /* 0x000fe40000f3e4ff */
[----:B------:R-:W-:Y:S01]  /*1bb0*/  IADD3.X R25, PT, PT, RZ, RZ, RZ, P3, P2 ;  /* 0x000000ffff197210 */ /* 0x000fe20001fe44ff */
[----:B------:R-:W-:Y:S01]  /*1bc0*/  IMAD.WIDE.U32 R12, R20, 0x3d1, R12 ;  /* 0x000003d1140c7825 */ /* 0x000fe200078e000c */
[----:B------:R-:W-:-:S03]  /*1bd0*/  IADD3 R29, P4, P5, R27, R23, R24 ;  /* 0x000000171b1d7210 */ /* 0x000fc60007d9e018 */
[----:B------:R-:W-:Y:S01]  /*1be0*/  IMAD.MOV.U32 R24, RZ, RZ, RZ ;  /* 0x000000ffff187224 */ /* 0x000fe200078e00ff */
[----:B------:R-:W-:Y:S01]  /*1bf0*/  IADD3.X R2, P0, PT, R12, R2, RZ, P0, !PT ;  /* 0x000000020c027210 */ /* 0x000fe2000071e4ff */
[----:B------:R-:W-:Y:S01]  /*1c00*/  IMAD.MOV.U32 R12, RZ, RZ, R13 ;  /* 0x000000ffff0c7224 */ /* 0x000fe200078e000d */
[----:B------:R-:W-:Y:S01]  /*1c10*/  IADD3.X R27, PT, PT, RZ, RZ, RZ, P4, P5 ;  /* 0x000000ffff1b7210 */ /* 0x000fe200027ea4ff */
[----:B------:R-:W-:Y:S01]  /*1c20*/  IMAD.MOV.U32 R13, RZ, RZ, RZ ;  /* 0x000000ffff0d7224 */ /* 0x000fe200078e00ff */
[----:B------:R-:W-:Y:S01]  /*1c30*/  IADD3.X R15, P1, PT, R2, R15, RZ, P1, !PT ;  /* 0x0000000f020f7210 */ /* 0x000fe20000f3e4ff */
[----:B------:R-:W-:Y:S02]  /*1c40*/  IMAD.MOV.U32 R26, RZ, RZ, RZ ;  /* 0x000000ffff1a7224 */ /* 0x000fe400078e00ff */
[----:B------:R-:W-:-:S04]  /*1c50*/  IMAD.WIDE.U32 R12, R17, 0x3d1, R12 ;  /* 0x000003d1110c7825 */ /* 0x000fc800078e000c */
[----:B------:R-:W-:Y:S01]  /*1c60*/  IMAD.HI.U32 R24, R9, R5, R24 ;  /* 0x0000000509187227 */ /* 0x000fe200078e0018 */
[----:B------:R-:W-:-:S03]  /*1c70*/  IADD3.X R3, P0, PT, R12, R3, RZ, P0, !PT ;  /* 0x000000030c037210 */ /* 0x000fc6000071e4ff */
[----:B------:R-:W-:Y:S01]  /*1c80*/  IMAD.MOV.U32 R12, RZ, RZ, R13 ;  /* 0x000000ffff0c7224 */ /* 0x000fe200078e000d */
[----:B------:R-:W-:Y:S01]  /*1c90*/  IADD3.X R20, P1, PT, R3, R20, RZ, P1, !PT ;  /* 0x0000001403147210 */ /* 0x000fe20000f3e4ff */
        /* <DEDUP_REMOVED lines=8> */
[----:B------:R-:W-:Y:S01]  /*1d20*/  IMAD.MOV.U32 R2, RZ, RZ, RZ ;  /* 0x000000ffff027224 */ /* 0x000fe200078e00ff */
[----:B------:R-:W-:Y:S01]  /*1d30*/  IADD3.X R17, P1, PT, R6, R17, RZ, P1, !PT ;  /* 0x0000001106117210 */ /* 0x000fe20000f3e4ff */
[----:B------:R-:W-:Y:S01]  /*1d40*/  IMAD.WIDE.U32 R12, R29, 0x3d1, R12 ;  /* 0x000003d11d0c7825 */ /* 0x000fe200078e000c */
[----:B------:R-:W-:Y:S02]  /*1d50*/  IADD3.X R3, PT, PT, RZ, RZ, RZ, P2, P3 ;  /* 0x000000ffff037210 */ /* 0x000fe400017e64ff */
[----:B------:R-:W-:Y:S01]  /*1d60*/  IADD3.X R23, P0, PT, R12, R8, RZ, P0, !PT ;  /* 0x000000080c177210 */ /* 0x000fe2000071e4ff */
[----:B------:R-:W-:-:S02]  /*1d70*/  IMAD.MOV.U32 R12, RZ, RZ, R13 ;  /* 0x000000ffff0c7224 */ /* 0x000fc400078e000d */
[----:B------:R-:W-:Y:S01]  /*1d80*/  IMAD.MOV.U32 R13, RZ, RZ, RZ ;  /* 0x000000ffff0d7224 */ /* 0x000fe200078e00ff */
[----:B------:R-:W-:Y:S01]  /*1d90*/  IADD3.X R16, P1, PT, R23, R16, RZ, P1, !PT ;  /* 0x0000001017107210 */ /* 0x000fe20000f3e4ff */
[----:B------:R-:W-:-:S04]  /*1da0*/  IMAD.HI.U32 R3, R5, R5, R2 ;  /* 0x0000000505037227 */ /* 0x000fc800078e0002 */
[----:B------:R-:W-:-:S03]  /*1db0*/  IMAD.WIDE.U32 R12, R24, 0x3d1, R12 ;  /* 0x000003d1180c7825 */ /* 0x000fc600078e000c */
[----:B------:R-:W-:Y:S01]  /*1dc0*/  IADD3.X R10, P0, PT, R12, R10, RZ, P0, !PT ;  /* 0x0000000a0c0a7210 */ /* 0x000fe2000071e4ff */
[----:B------:R-:W-:Y:S02]  /*1dd0*/  IMAD.MOV.U32 R12, RZ, RZ, R13 ;  /* 0x000000ffff0c7224 */ /* 0x000fe400078e000d */
[----:B------:R-:W-:Y:S01]  /*1de0*/  IMAD.MOV.U32 R13, RZ, RZ, RZ ;  /* 0x000000ffff0d7224 */ /* 0x000fe200078e00ff */
[----:B------:R-:W-:Y:S01]  /*1df0*/  IADD3.X R4, P1, PT, R10, R29, RZ, P1, !PT ;  /* 0x0000001d0a047210 */ /* 0x000fe20000f3e4ff */
[----:B------:R-:W-:-:S03]  /*1e00*/  IMAD.WIDE.U32 R12, R3, 0x3d1, R12 ;  /* 0x000003d1030c7825 */ /* 0x000fc600078e000c */
[----:B------:R-:W-:-:S04]  /*1e10*/  IADD3.X R11, P0, PT, R12, R11, RZ, P0, !PT ;  /* 0x0000000b0c0b7210 */ /* 0x000fc8000071e4ff */
[----:B------:R-:W-:-:S04]  /*1e20*/  IADD3.X R2, P1, PT, R11, R24, RZ, P1, !PT ;  /* 0x000000180b027210 */ /* 0x000fc80000f3e4ff */
[----:B------:R-:W-:Y:S02]  /*1e30*/  IADD3.X R11, PT, PT, R3, RZ, R13, P1, P0 ;  /* 0x000000ff030b7210 */ /* 0x000fe40000fe040d */
[----:B------:R-:W-:Y:S02]  /*1e40*/  PLOP3.LUT P0, PT, PT, PT, PT, 0x8, 0x80 ;  /* 0x000000000080781c */ /* 0x000fe40003f0e170 */
[----:B------:R-:W-:-:S13]  /*1e50*/  ISETP.NE.AND P1, PT, R11, RZ, PT ;  /* 0x000000ff0b00720c */ /* 0x000fda0003f25270 */
[----:B------:R-:W-:Y:S05]  /*1e60*/  @!P1 BRA `(.L_x_3) ;  /* 0x0000000000689947 */ /* 0x000fea0003800000 */
[----:B------:R-:W-:Y:S02]  /*1e70*/  IMAD R8, R11, 0x3d1, RZ ;  /* 0x000003d10b087824 */ /* 0x000fe400078e02ff */
[----:B------:R-:W-:-:S03]  /*1e80*/  IMAD.MOV.U32 R10, RZ, RZ, RZ ;  /* 0x000000ffff0a7224 */ /* 0x000fc600078e00ff */
[----:B------:R-:W-:Y:S01]  /*1e90*/  IADD3 R7, P1, PT, R8, R7, RZ ;  /* 0x0000000708077210 */ /* 0x000fe20007f3e0ff */
[----:B------:R-:W-:-:S05]  /*1ea0*/  IMAD.HI.U32 R6, P0, R11, 0x3d1, R10 ;  /* 0x000003d10b067827 */ /* 0x000fca000780000a */
[----:B------:R-:W-:Y:S02]  /*1eb0*/  IADD3.X R31, P1, PT, R31, R6, RZ, P1, !PT ;  /* 0x000000061f1f7210 */ /* 0x000fe40000f3e4ff */
[----:B------:R-:W-:Y:S02]  /*1ec0*/  SEL R6, RZ, 0x1, !P0 ;  /* 0x00000001ff067807 */ /* 0x000fe40004000000 */
[----:B------:R-:W-:Y:S02]  /*1ed0*/  IADD3.X RZ, P0, PT, RZ, RZ, RZ, P0, !PT ;  /* 0x000000ffffff7210 */ /* 0x000fe4000071e4ff */
[----:B------:R-:W-:Y:S02]  /*1ee0*/  IADD3.X R15, P1, PT, R15, R6, RZ, P1, !PT ;  /* 0x000000060f0f7210 */ /* 0x000fe40000f3e4ff */
[----:B------:R-:W-:Y:S02]  /*1ef0*/  SEL R3, RZ, 0x1, !P0 ;  /* 0x00000001ff037807 */ /* 0x000fe40004000000 */
[----:B------:R-:W-:-:S02]  /*1f00*/  IADD3.X RZ, P0, PT, RZ, RZ, RZ, P0, !PT ;  /* 0x000000ffffff7210 */ /* 0x000fc4000071e4ff */
        /* <DEDUP_REMOVED lines=13> */
[----:B------:R-:W-:-:S05]  /*1fe0*/  SEL R3, RZ, 0x1, !P0 ;  /* 0x00000001ff037807 */ /* 0x000fca0004000000 */
[----:B------:R-:W-:-:S05]  /*1ff0*/  IMAD.X R3, RZ, RZ, R3, P1 ;  /* 0x000000ffff037224 */ /* 0x000fca00008e0603 */
[----:B------:R-:W-:-:S13]  /*2000*/  ISETP.NE.AND P0, PT, R3, RZ, PT ;  /* 0x000000ff0300720c */ /* 0x000fda0003f05270 */
.L_x_3:
[----:B------:R-:W0:Y:S01]  /*2010*/  LDCU UR4, c[0x3][0x1c] ;  /* 0x00c00380ff0477ac */ /* 0x000e220008000800 */
[----:B------:R-:W-:Y:S01]  /*2020*/  ISETP.GT.U32.OR P0, PT, R2, UR47, P0 ;  /* 0x0000002f02007c0c */ /* 0x000fe20008704470 */
[----:B0-----:R-:W-:-:S12]  /*2030*/  IMAD.U32 R11, RZ, RZ, UR4 ;  /* 0x00000004ff0b7e24 */ /* 0x001fd8000f8e00ff */
[----:B------:R-:W-:Y:S05]  /*2040*/  @P0 BRA `(.L_x_4) ;  /* 0x0000000000640947 */ /* 0x000fea0003800000 */
[----:B------:R-:W-:-:S13]  /*2050*/  ISETP.GE.U32.AND P0, PT, R2, UR47, PT ;  /* 0x0000002f02007c0c */ /* 0x000fda000bf06070 */
[----:B------:R-:W-:Y:S05]  /*2060*/  @!P0 BRA `(.L_x_5) ;  /* 0x00000000008c8947 */ /* 0x000fea0003800000 */
[----:B------:R-:W-:-:S13]  /*2070*/  ISETP.GT.U32.AND P0, PT, R4, UR42, PT ;  /* 0x0000002a04007c0c */ /* 0x000fda000bf04070 */
        /* <DEDUP_REMOVED lines=17> */
[----:B------:R-:W-:-:S04]  /*2190*/  ISETP.GE.U32.AND P0, PT, R7, UR38, PT ;  /* 0x0000002607007c0c */ /* 0x000fc8000bf06070 */
[----:B------:R-:W-:-:S04]  /*21a0*/  ISETP.LT.U32.OR P0, PT, R31, UR39, !P0 ;  /* 0x000000271f007c0c */ /* 0x000fc8000c701470 */
[----:B------:R-:W-:-:S04]  /*21b0*/  ISETP.LE.U32.AND P0, PT, R31, UR39, P0 ;  /* 0x000000271f007c0c */ /* 0x000fc80008703070 */
[----:B------:R-:W-:-:S13]  /*21c0*/  ISETP.LT.U32.OR P0, PT, R15, UR46, P0 ;  /* 0x0000002e0f007c0c */ /* 0x000fda0008701470 */
[----:B------:R-:W-:Y:S05]  /*21d0*/  @P0 BRA `(.L_x_5) ;  /* 0x0000000000300947 */ /* 0x000fea0003800000 */
.L_x_4:
[----:B------:R-:W0:Y:S08]  /*21e0*/  LDC.64 R12, c[0x3][RZ] ;  /* 0x00c00000ff0c7b82 */ /* 0x000e300000000a00 */
[----:B------:R-:W1:Y:S08]  /*21f0*/  LDC.64 R24, c[0x3][0x8] ;  /* 0x00c00200ff187b82 */ /* 0x000e700000000a00 */
[----:B------:R-:W2:Y:S01]  /*2200*/  LDC.64 R26, c[0x3][0x10] ;  /* 0x00c00400ff1a7b82 */ /* 0x000ea20000000a00 */
[----:B0-----:R-:W-:-:S07]  /*2210*/  IADD3 R7, P0, PT, R7, -R12, RZ ;  /* 0x8000000c07077210 */ /* 0x001fce0007f1e0ff */
[----:B------:R-:W0:Y:S01]  /*2220*/  LDC.64 R28, c[0x3][0x18] ;  /* 0x00c00600ff1c7b82 */ /* 0x000e220000000a00 */
[----:B------:R-:W-:-:S04]  /*2230*/  IADD3.X R31, P0, PT, R31, ~R13, RZ, P0, !PT ;  /* 0x8000000d1f1f7210 */ /* 0x000fc8000071e4ff */
[----:B-1----:R-:W-:-:S04]  /*2240*/  IADD3.X R15, P0, PT, R15, ~R24, RZ, P0, !PT ;  /* 0x800000180f0f7210 */ /* 0x002fc8000071e4ff */
[----:B------:R-:W-:-:S04]  /*2250*/  IADD3.X R20, P0, PT, R20, ~R25, RZ, P0, !PT ;  /* 0x8000001914147210 */ /* 0x000fc8000071e4ff */
[----:B--2---:R-:W-:-:S04]  /*2260*/  IADD3.X R17, P0, PT, R17, ~R26, RZ, P0, !PT ;  /* 0x8000001a11117210 */ /* 0x004fc8000071e4ff */
[----:B------:R-:W-:-:S04]  /*2270*/  IADD3.X R16, P0, PT, R16, ~R27, RZ, P0, !PT ;  /* 0x8000001b10107210 */ /* 0x000fc8000071e4ff */
[----:B0-----:R-:W-:-:S05]  /*2280*/  IADD3.X R4, P0, PT, R4, ~R28, RZ, P0, !PT ;  /* 0x8000001c04047210 */ /* 0x001fca000071e4ff */
[----:B------:R-:W-:-:S08]  /*2290*/  IMAD.X R2, R2, 0x1, ~R29, P0 ;  /* 0x0000000102027824 */ /* 0x000fd000000e0e1d */
.L_x_5:
        /* <DEDUP_REMOVED lines=27> */
.L_x_6:
        /* <DEDUP_REMOVED lines=12> */
.L_x_7:
[----:B------:R-:W-:Y:S01]  /*2510*/  UIMAD UR5, UR28, UR29, URZ ;  /* 0x0000001d1c0572a4 */ /* 0x000fe2000f8e02ff */
[----:B------:R-:W-:Y:S01]  /*2520*/  UMOV UR4, URZ ;  /* 0x000000ff00047c82 */ /* 0x000fe20008000000 */
[----:B------:R-:W-:Y:S02]  /*2530*/  UMOV UR6, URZ ;  /* 0x000000ff00067c82 */ /* 0x000fe40008000000 */
[----:B------:R-:W-:Y:S02]  /*2540*/  UIMAD.WIDE.U32 UR40, UP0, UR28, UR28, UR4 ;  /* 0x0000001c1c2872a5 */ /* 0x000fe4000f800004 */
[----:B------:R-:W-:Y:S02]  /*2550*/  UIMAD UR62, UR28, UR30, URZ ;  /* 0x0000001e1c3e72a4 */ /* 0x000fe4000f8e02ff */
[----:B------:R-:W-:Y:S02]  /*2560*/  UIADD3.X UR7, UPT, UPT, URZ, URZ, URZ, UP0, !UPT ;  /* 0x000000ffff077290 */ /* 0x000fe400087fe4ff */
[----:B------:R-:W-:-:S02]  /*2570*/  UIADD3 UR76, UP0, UPT, UR5, UR41, URZ ;  /* 0x00000029054c7290 */ /* 0x000fc4000ff1e0ff */
[----:B------:R-:W-:Y:S02]  /*2580*/  UIMAD.WIDE.U32 UR6, UR28, UR29, UR6 ;  /* 0x0000001d1c0672a5 */ /* 0x000fe4000f8e0006 */
[----:B------:R-:W-:Y:S02]  /*2590*/  UIADD3.X UR5, UPT, UPT, URZ, URZ, URZ, UP0, !UPT ;  /* 0x000000ffff057290 */ /* 0x000fe400087fe4ff */
[----:B------:R-:W-:Y:S02]  /*25a0*/  UIADD3 UR6, UP0, UPT, UR7, UR62, URZ ;  /* 0x0000003e07067290 */ /* 0x000fe4000ff1e0ff */
[----:B------:R-:W-:Y:S02]  /*25b0*/  UIMAD UR63, UR29, UR29, URZ ;  /* 0x0000001d1d3f72a4 */ /* 0x000fe4000f8e02ff */
[----:B------:R-:W-:Y:S02]  /*25c0*/  UIMAD.WIDE.U32 UR4, UR29, UR28, UR4 ;  /* 0x0000001c1d0472a5 */ /* 0x000fe4000f8e0004 */
[----:B------:R-:W-:-:S02]  /*25d0*/  UIADD3.X UR7, UPT, UPT, URZ, URZ, URZ, UP0, !UPT ;  /* 0x000000ffff077290 */ /* 0x000fc400087fe4ff */
[----:B------:R-:W-:Y:S02]  /*25e0*/  UIADD3 UR63, UP0, UP1, UR63, UR6, UR5 ;  /* 0x000000063f3f7290 */ /* 0x000fe4000f91e005 */
[----:B------:R-:W-:Y:S02]  /*25f0*/  UIMAD UR54, UR28, UR31, URZ ;  /* 0x0000001f1c3672a4 */ /* 0x000fe4000f8e02ff */
[----:B------:R-:W-:Y:S01]  /*2600*/  UIADD3.X UR5, UPT, UPT, URZ, URZ, URZ, UP0, UP1 ;  /* 0x000000ffff057290 */ /* 0x000fe200087e24ff */
[----:B------:R-:W-:Y:S01]  /*2610*/  UMOV UR6, URZ ;  /* 0x000000ff00067c82 */ /* 0x000fe20008000000 */
[----:B------:R-:W-:Y:S02]  /*2620*/  UIADD3 UR42, UP0, UPT, UR62, UR63, URZ ;  /* 0x0000003f3e2a7290 */ /* 0x000fe4000ff1e0ff */
[----:B------:R-:W-:Y:S01]  /*2630*/  UIMAD.WIDE.U32 UR40, UR28, UR30, UR6 ;  /* 0x0000001e1c2872a5 */ /* 0x000fe2000f8e0006 */
[----:B------:R-:W-:Y:S01]  /*2640*/  UMOV UR4, URZ ;  /* 0x000000ff00047c82 */ /* 0x000fe20008000000 */
[----:B------:R-:W-:-:S02]  /*2650*/  UIADD3.X UR7, UPT, UPT, URZ, URZ, URZ, UP0, !UPT ;  /* 0x000000ffff077290 */ /* 0x000fc400087fe4ff */
[----:B------:R-:W-:Y:S02]  /*2660*/  UIMAD UR58, UR29, UR30, URZ ;  /* 0x0000001e1d3a72a4 */ /* 0x000fe4000f8e02ff */
[----:B------:R-:W-:Y:S02]  /*2670*/  UIMAD.WIDE.U32 UR4, UR29, UR29, UR4 ;  /* 0x0000001d1d0472a5 */ /* 0x000fe4000f8e0004 */
[----:B------:R-:W-:Y:S02]  /*2680*/  UIADD3 UR62, UP0, UPT, UR41, UR54, URZ ;  /* 0x00000036293e7290 */ /* 0x000fe4000ff1e0ff */
[----:B------:R-:W-:Y:S02]  /*2690*/  UIMAD.WIDE.U32 UR40, UR30, UR28, UR6 ;  /* 0x0000001c1e2872a5 */ /* 0x000fe4000f8e0006 */
[----:B------:R-:W-:Y:S02]  /*26a0*/  UIADD3 UR62, UP1, UP2, UR58, UR62, UR5 ;  /* 0x0000003e3a3e7290 */ /* 0x000fe4000fa3e005 */
[----:B------:R-:W-:-:S02]  /*26b0*/  UIADD3.X UR5, UPT, UPT, URZ, URZ, URZ, UP0, !UPT ;  /* 0x000000ffff057290 */ /* 0x000fc400087fe4ff */
[----:B------:R-:W-:Y:S01]  /*26c0*/  UIADD3.X UR7, UPT, UPT, URZ, URZ, URZ, UP1, UP2 ;  /* 0x000000ffff077290 */ /* 0x000fe20008fe44ff */
[----:B------:R-:W-:Y:S01]  /*26d0*/  UMOV UR4, URZ ;  /* 0x000000ff00047c82 */ /* 0x000fe20008000000 */
[----:B------:R-:W-:Y:S02]  /*26e0*/  UIADD3 UR62, UP0, UP1, UR58, UR62, UR41 ;  /* 0x0000003e3a3e7290 */ /* 0x000fe4000f91e029 */
[----:B------:R-:W-:Y:S02]  /*26f0*/  UIMAD.WIDE.U32 UR40, UR28, UR31, UR4 ;  /* 0x0000001f1c2872a5 */ /* 0x000fe4000f8e0004 */
[----:B------:R-:W-:Y:S02]  /*2700*/  UIMAD UR64, UR28, UR32, URZ ;  /* 0x000000201c4072a4 */ /* 0x000fe4000f8e02ff */
[----:B------:R-:W-:Y:S02]  /*2710*/  UIADD3 UR77, UP2, UPT, UR54, UR62, URZ ;  /* 0x0000003e364d7290 */ /* 0x000fe4000ff5e0ff */
[----:B------:R-:W-:-:S02]  /*2720*/  UIMAD.WIDE.U32 UR62, UR29, UR30, UR6 ;  /* 0x0000001e1d3e72a5 */ /* 0x000fc4000f8e0006 */
[----:B------:R-:W-:Y:S01]  /*2730*/  UIADD3.X UR5, UPT, UPT, URZ, URZ, URZ, UP0, UP1 ;  /* 0x000000ffff057290 */ /* 0x000fe200087e24ff */
[----:B------:R-:W-:Y:S01]  /*2740*/  UMOV UR6, UR41 ;  /* 0x0000002900067c82 */ /* 0x000fe20008000000 */
[----:B------:R-:W-:Y:S02]  /*2750*/  UIMAD UR57, UR29, UR31, URZ ;  /* 0x0000001f1d3972a4 */ /* 0x000fe4000f8e02ff */
[----:B------:R-:W-:Y:S01]  /*2760*/  UIADD3 UR6, UP0, UPT, UR6, UR64, URZ ;  /* 0x0000004006067290 */ /* 0x000fe2000ff1e0ff */
[----:B------:R-:W-:Y:S01]  /*2770*/  UMOV UR40, UR63 ;  /* 0x0000003f00287c82 */ /* 0x000fe20008000000 */
[----:B------:R-:W-:Y:S02]  /*2780*/  UIADD3.X UR7, UPT, UPT, URZ, URZ, URZ, UP2, !UPT ;  /* 0x000000ffff077290 */ /* 0x000fe400097fe4ff */
[----:B------:R-:W-:Y:S02]  /*2790*/  UIMAD.WIDE.U32 UR4, UR30, UR29, UR4 ;  /* 0x0000001d1e0472a5 */ /* 0x000fe4000f8e0004 */
[----:B------:R-:W-:-:S02]  /*27a0*/  UIADD3 UR40, UP1, UP2, UR57, UR6, UR40 ;  /* 0x0000000639287290 */ /* 0x000fc4000fa3e028 */
[----:B------:R-:W-:Y:S01]  /*27b0*/  UIMAD UR66, UR30, UR30, URZ ;  /* 0x0000001e1e4272a4 */ /* 0x000fe2000f8e02ff */
[----:B------:R-:W-:Y:S02]  /*27c0*/  UMOV UR6, URZ ;  /* 0x000000ff00067c82 */ /* 0x000fe40008000000 */
[----:B------:R-:W-:Y:S01]  /*27d0*/  UMOV UR4, UR5 ;  /* 0x0000000500047c82 */ /* 0x000fe20008000000 */
[----:B------:R-:W-:Y:S02]  /*27e0*/  UIMAD.WIDE.U32 UR6, UR31, UR28, UR6 ;  /* 0x0000001c1f0672a5 */ /* 0x000fe4000f8e0006 */
[----:B------:R-:W-:Y:S02]  /*27f0*/  UIADD3.X UR5, UPT, UPT, URZ, URZ, URZ, UP0, !UPT ;  /* 0x000000ffff057290 */ /* 0x000fe400087fe4ff */
[----:B------:R-:W-:Y:S02]  /*2800*/  UIADD3 UR40, UP0, UP3, UR66, UR40, UR4 ;  /* 0x0000002842287290 */ /* 0x000fe4000fb1e004 */
[----:B------:R-:W-:Y:S01]  /*2810*/  UIADD3.X UR41, UPT, UPT, URZ, URZ, URZ, UP1, UP2 ;  /* 0x000000ffff297290 */ /* 0x000fe20008fe44ff */
[----:B------:R-:W-:Y:S01]  /*2820*/  UMOV UR6, UR7 ;  /* 0x0000000700067c82 */ /* 0x000fe20008000000 */
[----:B------:R-:W-:Y:S01]  /*2830*/  UMOV UR4, URZ ;  /* 0x000000ff00047c82 */ /* 0x000fe20008000000 */
[----:B------:R-:W-:-:S02]  /*2840*/  UIADD3 UR57, UP1, UP2, UR57, UR40, UR6 ;  /* 0x0000002839397290 */ /* 0x000fc4000fa3e006 */
[----:B------:R-:W-:Y:S01]  /*2850*/  UIMAD.WIDE.U32 UR6, UR28, UR32, UR4 ;  /* 0x000000201c0672a5 */ /* 0x000fe2000f8e0004 */
[----:B------:R-:W-:Y:S01]  /*2860*/  UMOV UR40, URZ ;  /* 0x000000ff00287c82 */ /* 0x000fe20008000000 */
[----:B------:R-:W-:Y:S02]  /*2870*/  UIMAD UR61, UR28, UR33, URZ ;  /* 0x000000211c3d72a4 */ /* 0x000fe4000f8e02ff */
[----:B------:R-:W-:Y:S02]  /*2880*/  UIADD3.X UR5, UPT, UPT, URZ, URZ, URZ, UP0, UP3 ;  /* 0x000000ffff057290 */ /* 0x000fe400087e64ff */
[----:B------:R-:W-:Y:S01]  /*2890*/  UIMAD.WIDE.U32 UR62, UR29, UR31, UR40 ;  /* 0x0000001f1d3e72a5 */ /* 0x000fe2000f8e0028 */
[----:B------:R-:W-:Y:S01]  /*28a0*/  UMOV UR66, UR42 ;  /* 0x0000002a00427c82 */ /* 0x000fe20008000000 */
[----:B------:R-:W-:Y:S01]  /*28b0*/  UMOV UR6, UR7 ;  /* 0x0000000700067c82 */ /* 0x000fe20008000000 */
[----:B------:R-:W-:Y:S02]  /*28c0*/  UIADD3 UR42, UP3, UPT, UR64, UR57, URZ ;  /* 0x00000039402a7290 */ /* 0x000fe4000ff7e0ff */
[----:B------:R-:W-:-:S02]  /*28d0*/  UIADD3.X UR41, UPT, UPT, URZ, URZ, URZ, UP1, UP2 ;  /* 0x000000ffff297290 */ /* 0x000fc40008fe44ff */
[----:B------:R-:W-:Y:S02]  /*28e0*/  UIADD3 UR57, UP2, UPT, UR6, UR61, URZ ;  /* 0x0000003d06397290 */ /* 0x000fe4000ff5e0ff */
[----:B------:R-:W-:Y:S02]  /*28f0*/  UIMAD.WIDE.U32 UR6, UR30, UR30, UR4 ;  /* 0x0000001e1e0672a5 */ /* 0x000fe4000f8e0004 */
[----:B------:R-:W-:Y:S01]  /*2900*/  UIMAD UR55, UR29, UR32, URZ ;  /* 0x000000201d3772a4 */ /* 0x000fe2000f8e02ff */
[----:B------:R-:W-:Y:S01]  /*2910*/  UMOV UR62, UR63 ;  /* 0x0000003f003e7c82 */ /* 0x000fe20008000000 */
[----:B------:R-:W-:Y:S02]  /*2920*/  UIMAD UR59, UR30, UR31, URZ ;  /* 0x0000001f1e3b72a4 */ /* 0x000fe4000f8e02ff */
[----:B------:R-:W-:Y:S02]  /*2930*/  UIADD3 UR4, UP0, UP1, UR55, UR57, UR62 ;  /* 0x0000003937047290 */ /* 0x000fe4000f91e03e */
[----:B------:R-:W-:Y:S01]  /*2940*/  UIMAD.WIDE.U32 UR40, UR31, UR29, UR40 ;  /* 0x0000001d1f2872a5 */ /* 0x000fe2000f8e0028 */
[----:B------:R-:W-:Y:S01]  /*2950*/  UMOV UR6, UR7 ;  /* 0x0000000700067c82 */ /* 0x000fe20008000000 */
[----:B------:R-:W-:-:S02]  /*2960*/  UIADD3.X UR5, UPT, UPT, URZ, URZ, URZ, UP3, !UPT ;  /* 0x000000ffff057290 */ /* 0x000fc40009ffe4ff */
[----:B------:R-:W-:-:S03]  /*2970*/  UIADD3 UR6, UP4, UP5, UR59, UR4, UR6 ;  /* 0x000000043b067290 */ /* 0x000fc6000fd9e006 */
[----:B------:R-:W-:Y:S01]  /*2980*/  UMOV UR40, UR41 ;  /* 0x0000002900287c82 */ /* 0x000fe20008000000 */
[----:B------:R-:W-:Y:S01]  /*2990*/  UIADD3.X UR7, UPT, UPT, URZ, URZ, URZ, UP2, !UPT ;  /* 0x000000ffff077290 */ /* 0x000fe200097fe4ff */
[----:B------:R-:W-:Y:S01]  /*29a0*/  UMOV UR4, URZ ;  /* 0x000000ff00047c82 */ /* 0x000fe20008000000 */
[----:B------:R-:W-:Y:S02]  /*29b0*/  UIADD3 UR59, UP3, UP2, UR59, UR6, UR40 ;  /* 0x000000063b3b7290 */ /* 0x000fe4000fa7e028 */
[----:B------:R-:W-:Y:S01]  /*29c0*/  UIMAD.WIDE.U32 UR4, UR32, UR28, UR4 ;  /* 0x0000001c200472a5 */ /* 0x000fe2000f8e0004 */
[----:B------:R-:W-:Y:S01]  /*29d0*/  UMOV UR6, URZ ;  /* 0x000000ff00067c82 */ /* 0x000fe20008000000 */
[----:B------:R-:W-:Y:S02]  /*29e0*/  UIADD3.X UR41, UPT, UPT, URZ, URZ, URZ, UP0, UP1 ;  /* 0x000000ffff297290 */ /* 0x000fe400087e24ff */
[----:B------:R-:W-:Y:S01]  /*29f0*/  UIMAD.WIDE.U32 UR6, UR28, UR33, UR6 ;  /* 0x000000211c0672a5 */ /* 0x000fe2000f8e0006 */
[----:B------:R-:W-:Y:S01]  /*2a00*/  UMOV UR40, URZ ;  /* 0x000000ff00287c82 */ /* 0x000fe20008000000 */
[----:B------:R-:W-:-:S02]  /*2a10*/  UIMAD UR65, UR28, UR34, URZ ;  /* 0x000000221c4172a4 */ /* 0x000fc4000f8e02ff */
[----:B------:R-:W-:Y:S01]  /*2a20*/  UIMAD.WIDE.U32 UR62, UR29, UR32, UR40 ;  /* 0x000000201d3e72a5 */ /* 0x000fe2000f8e0028 */
[----:B------:R-:W-:Y:S01]  /*2a30*/  UMOV UR4, UR5 ;  /* 0x0000000500047c82 */ /* 0x000fe20008000000 */
[----:B------:R-:W-:Y:S02]  /*2a40*/  UIADD3.X UR5, UPT, UPT, URZ, URZ, URZ, UP4, UP5 ;  /* 0x000000ffff057290 */ /* 0x000fe4000a7ea4ff */
[----:B------:R-:W-:Y:S01]  /*2a50*/  UIADD3 UR55, UP4, UP5, UR55, UR59, UR4 ;  /* 0x0000003b37377290 */ /* 0x000fe2000fd9e004 */
[----:B------:R-:W-:Y:S01]  /*2a60*/  UMOV UR6, UR7 ;  /* 0x0000000700067c82 */ /* 0x000fe20008000000 */
[----:B------:R-:W-:Y:S01]  /*2a70*/  UIADD3.X UR41, UPT, UPT, URZ, URZ, URZ, UP3, UP2 ;  /* 0x000000ffff297290 */ /* 0x000fe20009fe44ff */
[----:B------:R-:W-:Y:S01]  /*2a80*/  UMOV UR4, URZ ;  /* 0x000000ff00047c82 */ /* 0x000fe20008000000 */
[----:B------:R-:W-:Y:S02]  /*2a90*/  UIMAD UR56, UR29, UR33, URZ ;  /* 0x000000211d3872a4 */ /* 0x000fe4000f8e02ff */
[----:B------:R-:W-:-:S02]  /*2aa0*/  UIADD3 UR6, UP2, UPT, UR6, UR65, URZ ;  /* 0x0000004106067290 */ /* 0x000fc4000ff5e0ff */
[----:B------:R-:W-:Y:S01]  /*2ab0*/  UIMAD.WIDE.U32 UR4, UR30, UR31, UR4 ;  /* 0x0000001f1e0472a5 */ /* 0x000fe2000f8e0004 */
[----:B------:R-:W-:Y:S01]  /*2ac0*/  UMOV UR62, UR63 ;  /* 0x0000003f003e7c82 */ /* 0x000fe20008000000 */
[----:B------:R-:W-:Y:S02]  /*2ad0*/  UIMAD UR53, UR30, UR32, URZ ;  /* 0x000000201e3572a4 */ /* 0x000fe4000f8e02ff */
[----:B------:R-:W-:Y:S02]  /*2ae0*/  UIADD3 UR6, UP0, UP1, UR56, UR6, UR62 ;  /* 0x0000000638067290 */ /* 0x000fe4000f91e03e */
[----:B------:R-:W-:Y:S01]  /*2af0*/  UIMAD.WIDE.U32 UR40, UR31, UR30, UR40 ;  /* 0x0000001e1f2872a5 */ /* 0x000fe2000f8e0028 */
[----:B------:R-:W-:Y:S01]  /*2b00*/  UMOV UR4, UR5 ;  /* 0x0000000500047c82 */ /* 0x000fe20008000000 */
[----:B------:R-:W-:Y:S01]  /*2b10*/  UIADD3.X UR7, UPT, UPT, URZ, URZ, URZ, UP4, UP5 ;  /* 0x000000ffff077290 */ /* 0x000fe2000a7ea4ff */
[----:B------:R-:W-:Y:S01]  /*2b20*/  UMOV UR63, UR76 ;  /* 0x0000004c003f7c82 */ /* 0x000fe20008000000 */
[----:B------:R-:W-:-:S02]  /*2b30*/  UIADD3 UR4, UP4, UP5, UR53, UR6, UR4 ;  /* 0x0000000635047290 */ /* 0x000fc4000fd9e004 */
[----:B------:R-:W-:Y:S02]  /*2b40*/  UIADD3.X UR5, UPT, UPT, URZ, URZ, URZ, UP2, !UPT ;  /* 0x000000ffff057290 */ /* 0x000fe400097fe4ff */
[----:B------:R-:W-:Y:S01]  /*2b50*/  UIADD3 UR76, UP2, UPT, UR61, UR55, URZ ;  /* 0x000000373d4c7290 */ /* 0x000fe2000ff5e0ff */
[----:B------:R-:W-:Y:S01]  /*2b60*/  UMOV UR6, URZ ;  /* 0x000000ff00067c82 */ /* 0x000fe20008000000 */
[----:B------:R-:W-:Y:S01]  /*2b70*/  UIMAD UR67, UR31, UR31, URZ ;  /* 0x0000001f1f4372a4 */ /* 0x000fe2000f8e02ff */
[----:B------:R-:W-:Y:S01]  /*2b80*/  UMOV UR61, UR63 ;  /* 0x0000003f003d7c82 */ /* 0x000fe20008000000 */
[----:B------:R-:W-:Y:S01]  /*2b90*/  UIMAD.WIDE.U32 UR62, UR32, UR29, UR6 ;  /* 0x0000001d203e72a5 */ /* 0x000fe2000f8e0006 */
[----:B------:R-:W-:Y:S01]  /*2ba0*/  UMOV UR40, UR41 ;  /* 0x0000002900287c82 */ /* 0x000fe20008000000 */
[----:B------:R-:W-:Y:S02]  /*2bb0*/  UIADD3.X UR7, UPT, UPT, URZ, URZ, URZ, UP2, !UPT ;  /* 0x000000ffff077290 */ /* 0x000fe400097fe4ff */
[----:B------:R-:W-:-:S02]  /*2bc0*/  UIADD3 UR4, UP2, UP3, UR67, UR4, UR40 ;  /* 0x0000000443047290 */ /* 0x000fc4000fb5e028 */
[----:B------:R-:W-:Y:S01]  /*2bd0*/  UIMAD.WIDE.U32 UR6, UR33, UR28, UR6 ;  /* 0x0000001c210672a5 */ /* 0x000fe2000f8e0006 */
[----:B------:R-:W-:Y:S01]  /*2be0*/  UMOV UR40, UR63 ;  /* 0x0000003f00287c82 */ /* 0x000fe20008000000 */
[----:B------:R-:W-:Y:S02]  /*2bf0*/  UIADD3.X UR41, UPT, UPT, URZ, URZ, URZ, UP0, UP1 ;  /* 0x000000ffff297290 */ /* 0x000fe400087e24ff */
[----:B------:R-:W-:-:S03]  /*2c00*/  UIADD3 UR40, UP0, UP1, UR53, UR4, UR40 ;  /* 0x0000000435287290 */ /* 0x000fc6000f91e028 */
[----:B------:R-:W-:Y:S01]  /*2c10*/  UMOV UR6, UR7 ;  /* 0x0000000700067c82 */ /* 0x000fe20008000000 */
[----:B------:R-:W-:Y:S01]  /*2c20*/  UMOV UR4, URZ ;  /* 0x000000ff00047c82 */ /* 0x000fe20008000000 */
[----:B------:R-:W-:Y:S02]  /*2c30*/  UIMAD UR50, UR28, UR35, URZ ;  /* 0x000000231c3272a4 */ /* 0x000fe4000f8e02ff */
[----:B------:R-:W-:Y:S02]  /*2c40*/  UIMAD.WIDE.U32 UR62, UR28, UR34, UR4 ;  /* 0x000000221c3e72a5 */ /* 0x000fe4000f8e0004 */
[----:B------:R-:W-:Y:S02]  /*2c50*/  UIADD3.X UR5, UPT, UPT, URZ, URZ, URZ, UP4, UP5 ;  /* 0x000000ffff057290 */ /* 0x000fe4000a7ea4ff */
[----:B------:R-:W-:Y:S02]  /*2c60*/  UIADD3 UR56, UP4, UP5, UR56, UR40, UR6 ;  /* 0x0000002838387290 */ /* 0x000fe4000fd9e006 */
[----:B------:R-:W-:Y:S01]  /*2c70*/  UIMAD UR51, UR29, UR34, URZ ;  /* 0x000000221d3372a4 */ /* 0x000fe2000f8e02ff */
[----:B------:R-:W-:Y:S01]  /*2c80*/  UMOV UR40, URZ ;  /* 0x000000ff00287c82 */ /* 0x000fe20008000000 */
[----:B------:R-:W-:Y:S01]  /*2c90*/  UMOV UR6, UR63 ;  /* 0x0000003f00067c82 */ /* 0x000fe20008000000 */
[----:B------:R-:W-:-:S02]  /*2ca0*/  UIMAD.WIDE.U32 UR40, UR29, UR33, UR40 ;  /* 0x000000211d2872a5 */ /* 0x000fc4000f8e0028 */
[----:B------:R-:W-:Y:S01]  /*2cb0*/  UIADD3 UR6, UP6, UPT, UR6, UR50, URZ ;  /* 0x0000003206067290 */ /* 0x000fe2000ffde0ff */
[----:B------:R-:W-:Y:S01]  /*2cc0*/  UMOV UR59, UR77 ;  /* 0x0000004d003b7c82 */ /* 0x000fe20008000000 */
[----:B------:R-:W-:-:S03]  /*2cd0*/  UIMAD.WIDE.U32 UR62, UR30, UR32, UR4 ;  /* 0x000000201e3e72a5 */ /* 0x000fc6000f8e0004 */
[----:B------:R-:W-:Y:S01]  /*2ce0*/  UMOV UR40, UR41 ;  /* 0x0000002900287c82 */ /* 0x000fe20008000000 */
[----:B------:R-:W-:Y:S01]  /*2cf0*/  UMOV UR67, UR59 ;  /* 0x0000003b00437c82 */ /* 0x000fe20008000000 */
[----:B------:R-:W-:Y:S02]  /*2d00*/  UIADD3.X UR7, UPT, UPT, URZ, URZ, URZ, UP2, UP3 ;  /* 0x000000ffff077290 */ /* 0x000fe400097e64ff */
[----:B------:R-:W-:Y:S02]  /*2d10*/  UIADD3.X UR5, UPT, UPT, URZ, URZ, URZ, UP0, UP1 ;  /* 0x000000ffff057290 */ /* 0x000fe400087e24ff */
[----:B------:R-:W-:Y:S02]  /*2d20*/  UIADD3 UR59, UP2, UP3, UR51, UR6, UR40 ;  /* 0x00000006333b7290 */ /* 0x000fe4000fb5e028 */
[----:B------:R-:W-:Y:S01]  /*2d30*/  UIMAD.WIDE.U32 UR40, UR32, UR30, UR4 ;  /* 0x0000001e202872a5 */ /* 0x000fe2000f8e0004 */
[----:B------:R-:W-:Y:S01]  /*2d40*/  UMOV UR6, URZ ;  /* 0x000000ff00067c82 */ /* 0x000fe20008000000 */
[----:B------:R-:W-:-:S02]  /*2d50*/  UIMAD UR49, UR30, UR33, URZ ;  /* 0x000000211e3172a4 */ /* 0x000fc4000f8e02ff */
[----:B------:R-:W-:Y:S02]  /*2d60*/  UIMAD.WIDE.U32 UR6, UR31, UR31, UR6 ;  /* 0x0000001f1f0672a5 */ /* 0x000fe4000f8e0006 */
[----:B------:R-:W-:Y:S02]  /*2d70*/  UIMAD UR52, UR31, UR32, URZ ;  /* 0x000000201f3472a4 */ /* 0x000fe4000f8e02ff */
[----:B------:R-:W-:Y:S01]  /*2d80*/  UIADD3 UR59, UP1, UP0, UR49, UR59, UR63 ;  /* 0x0000003b313b7290 */ /* 0x000fe2000f83e03f */
[----:B------:R-:W-:Y:S02]  /*2d90*/  UMOV UR40, UR41 ;  /* 0x0000002900287c82 */ /* 0x000fe40008000000 */
[----:B------:R-:W-:Y:S01]  /*2da0*/  UMOV UR6, UR7 ;  /* 0x0000000700067c82 */ /* 0x000fe20008000000 */
[----:B------:R-:W-:Y:S02]  /*2db0*/  UIADD3.X UR5, UPT, UPT, URZ, URZ, URZ, UP6, !UPT ;  /* 0x000000ffff057290 */ /* 0x000fe4000b7fe4ff */
[----:B------:R-:W-:-:S02]  /*2dc0*/  UIADD3.X UR41, UPT, UPT, URZ, URZ, URZ, UP2, UP3 ;  /* 0x000000ffff297290 */ /* 0x000fc400097e64ff */
[----:B------:R-:W-:Y:S02]  /*2dd0*/  UIADD3.X UR7, UPT, UPT, URZ, URZ, URZ, UP4, UP5 ;  /* 0x000000ffff077290 */ /* 0x000fe4000a7ea4ff */
[----:B------:R-:W-:Y:S02]  /*2de0*/  UIADD3 UR59, UP6, UP2, UR52, UR59, UR6 ;  /* 0x0000003b343b7290 */ /* 0x000fe4000fade006 */
[----:B------:R-:W-:Y:S01]  /*2df0*/  UIADD3 UR56, UP4, UPT, UR65, UR56, URZ ;  /* 0x0000003841387290 */ /* 0x000fe2000ff9e0ff */
[----:B------:R-:W-:Y:S01]  /*2e00*/  UMOV UR6, URZ ;  /* 0x000000ff00067c82 */ /* 0x000fe20008000000 */
[----:B------:R-:W-:Y:S02]  /*2e10*/  UIADD3 UR59, UP3, UP5, UR52, UR59, UR40 ;  /* 0x0000003b343b7290 */ /* 0x000fe4000fd7e028 */
[----:B------:R-:W-:Y:S01]  /*2e20*/  UIMAD.WIDE.U32 UR6, UR33, UR29, UR6 ;  /* 0x0000001d210672a5 */ /* 0x000fe2000f8e0006 */
[----:B------:R-:W-:Y:S01]  /*2e30*/  UMOV UR40, URZ ;  /* 0x000000ff00287c82 */ /* 0x000fe20008000000 */
[----:B------:R-:W-:-:S02]  /*2e40*/  UIMAD.WIDE.U32 UR62, UR28, UR35, UR4 ;  /* 0x000000231c3e72a5 */ /* 0x000fc4000f8e0004 */
[----:B------:R-:W-:Y:S02]  /*2e50*/  UIMAD.WIDE.U32 UR40, UR29, UR34, UR40 ;  /* 0x000000221d2872a5 */ /* 0x000fe4000f8e0028 */
[----:B------:R-:W-:Y:S01]  /*2e60*/  UIADD3.X UR5, UPT, UPT, URZ, URZ, URZ, UP1, UP0 ;  /* 0x000000ffff057290 */ /* 0x000fe20008fe04ff */
[----:B------:R-:W-:Y:S01]  /*2e70*/  UMOV UR6, UR7 ;  /* 0x0000000700067c82 */ /* 0x000fe20008000000 */
[----:B------:R-:W-:Y:S02]  /*2e80*/  UIADD3.X UR65, UPT, UPT, URZ, URZ, URZ, UP4, !UPT ;  /* 0x000000ffff417290 */ /* 0x000fe4000a7fe4ff */
[----:B------:R-:W-:Y:S02]  /*2e90*/  UIADD3 UR49, UP1, UP0, UR49, UR59, UR6 ;  /* 0x0000003b31317290 */ /* 0x000fe4000f83e006 */
[----:B------:R-:W-:Y:S01]  /*2ea0*/  UIMAD UR69, UR29, UR35, URZ ;  /* 0x000000231d4572a4 */ /* 0x000fe2000f8e02ff */
[----:B------:R-:W-:Y:S01]  /*2eb0*/  UMOV UR64, URZ ;  /* 0x000000ff00407c82 */ /* 0x000fe20008000000 */
[----:B------:R-:W-:Y:S01]  /*2ec0*/  UMOV UR6, UR41 ;  /* 0x0000002900067c82 */ /* 0x000fe20008000000 */
[----:B------:R-:W-:-:S02]  /*2ed0*/  UIMAD.WIDE.U32 UR40, UR30, UR33, UR4 ;  /* 0x000000211e2872a5 */ /* 0x000fc4000f8e0004 */
[----:B------:R-:W-:Y:S01]  /*2ee0*/  UIMAD.WIDE.U32 UR64, UR34, UR28, UR64 ;  /* 0x0000001c224072a5 */ /* 0x000fe2000f8e0040 */
[----:B------:R-:W-:Y:S01]  /*2ef0*/  UMOV UR62, UR63 ;  /* 0x0000003f003e7c82 */ /* 0x000fe20008000000 */
[----:B------:R-:W-:Y:S02]  /*2f00*/  UIADD3.X UR7, UPT, UPT, URZ, URZ, URZ, UP6, UP2 ;  /* 0x000000ffff077290 */ /* 0x000fe4000b7e44ff */
[----:B------:R-:W-:Y:S02]  /*2f10*/  UIADD3.X UR63, UPT, UPT, URZ, URZ, URZ, UP3, UP5 ;  /* 0x000000ffff3f7290 */ /* 0x000fe40009fea4ff */
[----:B------:R-:W-:Y:S02]  /*2f20*/  UIADD3 UR4, UP2, UP3, UR69, UR62, UR6 ;  /* 0x0000003e45047290 */ /* 0x000fe4000fb5e006 */
[----:B------:R-:W-:Y:S01]  /*2f30*/  UIMAD UR68, UR30, UR34, URZ ;  /* 0x000000221e4472a4 */ /* 0x000fe2000f8e02ff */
[----:B------:R-:W-:Y:S01]  /*2f40*/  UMOV UR6, URZ ;  /* 0x000000ff00067c82 */ /* 0x000fe20008000000 */
[----:B------:R-:W-:Y:S01]  /*2f50*/  UMOV UR52, UR67 ;  /* 0x0000004300347c82 */ /* 0x000fe20008000000 */
[----:B------:R-:W-:Y:S01]  /*2f60*/  UMOV UR59, UR66 ;  /* 0x00000042003b7c82 */ /* 0x000fe20008000000 */
[----:B------:R-:W-:Y:S01]  /*2f70*/  UIMAD.WIDE.U32 UR66, UR31, UR32, UR6 ;  /* 0x000000201f4272a5 */ /* 0x000fe2000f8e0006 */
[----:B------:R-:W-:Y:S01]  /*2f80*/  UMOV UR40, UR41 ;  /* 0x0000002900287c82 */ /* 0x000fe20008000000 */
[----:B------:R-:W-:Y:S01]  /*2f90*/  UMOV UR64, UR65 ;  /* 0x0000004100407c82 */ /* 0x000fe20008000000 */
[----:B------:R-:W-:-:S02]  /*2fa0*/  UIADD3.X UR5, UPT, UPT, URZ, URZ, URZ, UP1, UP0 ;  /* 0x000000ffff057290 */ /* 0x000fc40008fe04ff */
[----:B------:R-:W-:Y:S02]  /*2fb0*/  UIADD3 UR4, UP0, UP1, UR68, UR4, UR40 ;  /* 0x0000000444047290 */ /* 0x000fe4000f91e028 */
[----:B------:R-:W-:Y:S01]  /*2fc0*/  UIADD3 UR49, UP4, UP5, UR51, UR49, UR64 ;  /* 0x0000003133317290 */ /* 0x000fe2000fd9e040 */
[----:B------:R-:W-:Y:S01]  /*2fd0*/  UMOV UR62, URZ ;  /* 0x000000ff003e7c82 */ /* 0x000fe20008000000 */
[----:B------:R-:W-:Y:S02]  /*2fe0*/  UIMAD UR60, UR31, UR33, URZ ;  /* 0x000000211f3c72a4 */ /* 0x000fe4000f8e02ff */
[----:B------:R-:W-:Y:S01]  /*2ff0*/  UIMAD.WIDE.U32 UR62, UR32, UR31, UR62 ;  /* 0x0000001f203e72a5 */ /* 0x000fe2000f8e003e */
[----:B------:R-:W-:Y:S01]  /*3000*/  UMOV UR6, UR67 ;  /* 0x0000004300067c82 */ /* 0x000fe20008000000 */
[----:B------:R-:W-:Y:S01]  /*3010*/  UIADD3.X UR51, UPT, UPT, URZ, URZ, URZ, UP0, UP1 ;  /* 0x000000ffff337290 */ /* 0x000fe200087e24ff */
[----:B------:R-:W-:Y:S01]  /*3020*/  UMOV UR65, UR52 ;  /* 0x0000003400417c82 */ /* 0x000fe20008000000 */
[----:B------:R-:W-:-:S02]  /*3030*/  UIADD3.X UR7, UPT, UPT, URZ, URZ, URZ, UP2, UP3 ;  /* 0x000000ffff077290 */ /* 0x000fc400097e64ff */
[----:B------:R-:W-:Y:S02]  /*3040*/  UIADD3 UR6, UP0, UP1, UR60, UR4, UR6 ;  /* 0x000000043c067290 */ /* 0x000fe4000f91e006 */
[----:B------:R-:W-:Y:S01]  /*3050*/  UIADD3 UR52, UP2, UPT, UR50, UR49, URZ ;  /* 0x0000003132347290 */ /* 0x000fe2000ff5e0ff */
[----:B------:R-:W-:Y:S01]  /*3060*/  UMOV UR4, URZ ;  /* 0x000000ff00047c82 */ /* 0x000fe20008000000 */
[----:B------:R-:W-:Y:S01]  /*3070*/  UIMAD UR75, UR32, UR32, URZ ;  /* 0x00000020204b72a4 */ /* 0x000fe2000f8e02ff */
[----:B------:R-:W-:Y:S01]  /*3080*/  UMOV UR49, UR65 ;  /* 0x0000004100317c82 */ /* 0x000fe20008000000 */
[----:B------:R-:W-:Y:S01]  /*3090*/  UIMAD.WIDE.U32 UR64, UR33, UR30, UR4 ;  /* 0x0000001e214072a5 */ /* 0x000fe2000f8e0004 */
[----:B------:R-:W-:Y:S01]  /*30a0*/  UMOV UR67, UR61 ;  /* 0x0000003d00437c82 */ /* 0x000fe20008000000 */
[----:B------:R-:W-:Y:S01]  /*30b0*/  UMOV UR62, UR63 ;  /* 0x0000003f003e7c82 */ /* 0x000fe20008000000 */
[----:B------:R-:W-:Y:S02]  /*30c0*/  UIADD3.X UR41, UPT, UPT, URZ, URZ, URZ, UP4, UP5 ;  /* 0x000000ffff297290 */ /* 0x000fe4000a7ea4ff */
[----:B------:R-:W-:-:S02]  /*30d0*/  UIADD3.X UR61, UPT, UPT, URZ, URZ, URZ, UP0, UP1 ;  /* 0x000000ffff3d7290 */ /* 0x000fc400087e24ff */
[----:B------:R-:W-:Y:S01]  /*30e0*/  UIADD3 UR75, UP0, UP1, UR75, UR6, UR62 ;  /* 0x000000064b4b7290 */ /* 0x000fe2000f91e03e */
[----:B------:R-:W-:Y:S02]  /*30f0*/  UMOV UR40, URZ ;  /* 0x000000ff00287c82 */ /* 0x000fe40008000000 */
[----:B------:R-:W-:Y:S01]  /*3100*/  UMOV UR6, URZ ;  /* 0x000000ff00067c82 */ /* 0x000fe20008000000 */
[----:B------:R-:W-:Y:S02]  /*3110*/  UIMAD.WIDE.U32 UR40, UR34, UR29, UR40 ;  /* 0x0000001d222872a5 */ /* 0x000fe4000f8e0028 */
[----:B------:R-:W-:Y:S02]  /*3120*/  UIMAD.WIDE.U32 UR62, UR29, UR35, UR6 ;  /* 0x000000231d3e72a5 */ /* 0x000fe4000f8e0006 */
[----:B------:R-:W-:Y:S01]  /*3130*/  UIADD3.X UR7, UPT, UPT, URZ, URZ, URZ, UP0, UP1 ;  /* 0x000000ffff077290 */ /* 0x000fe200087e24ff */
[----:B------:R-:W-:Y:S01]  /*3140*/  UMOV UR6, UR65 ;  /* 0x0000004100067c82 */ /* 0x000fe20008000000 */
[----:B------:R-:W-:Y:S01]  /*3150*/  UMOV UR50, URZ ;  /* 0x000000ff00327c82 */ /* 0x000fe20008000000 */
[----:B------:R-:W-:-:S02]  /*3160*/  UIADD3 UR6, UP0, UP1, UR60, UR75, UR6 ;  /* 0x0000004b3c067290 */ /* 0x000fc4000f91e006 */
[----:B------:R-:W-:Y:S02]  /*3170*/  UIMAD UR72, UR30, UR35, URZ ;  /* 0x000000231e4872a4 */ /* 0x000fe4000f8e02ff */
[----:B------:R-:W-:Y:S02]  /*3180*/  UIADD3.X UR5, UPT, UPT, URZ, URZ, URZ, UP2, !UPT ;  /* 0x000000ffff057290 */ /* 0x000fe400097fe4ff */
[----:B------:R-:W-:Y:S01]  /*3190*/  UIMAD.WIDE.U32 UR50, UR30, UR34, UR50 ;  /* 0x000000221e3272a5 */ /* 0x000fe2000f8e0032 */
[----:B------:R-:W-:Y:S01]  /*31a0*/  UMOV UR40, UR41 ;  /* 0x0000002900287c82 */ /* 0x000fe20008000000 */
[----:B------:R-:W-:Y:S01]  /*31b0*/  UMOV UR62, UR63 ;  /* 0x0000003f003e7c82 */ /* 0x000fe20008000000 */
[----:B------:R-:W-:Y:S02]  /*31c0*/  UIADD3.X UR63, UPT, UPT, URZ, URZ, URZ, UP0, UP1 ;  /* 0x000000ffff3f7290 */ /* 0x000fe400087e24ff */
[----:B------:R-:W-:Y:S02]  /*31d0*/  UIADD3 UR68, UP2, UP3, UR68, UR6, UR40 ;  /* 0x0000000644447290 */ /* 0x000fe4000fb5e028 */
[----:B------:R-:W-:Y:S01]  /*31e0*/  UIMAD.WIDE.U32 UR4, UR35, UR28, UR4 ;  /* 0x0000001c230472a5 */ /* 0x000fe2000f8e0004 */
[----:B------:R-:W-:Y:S01]  /*31f0*/  UMOV UR60, URZ ;  /* 0x000000ff003c7c82 */ /* 0x000fe20008000000 */
[----:B------:R-:W-:Y:S01]  /*3200*/  UIADD3 UR62, UP0, UP1, UR72, UR62, UR51 ;  /* 0x0000003e483e7290 */ /* 0x000fe2000f91e033 */
[----:B------:R-:W-:Y:S01]  /*3210*/  UMOV UR6, URZ ;  /* 0x000000ff00067c82 */ /* 0x000fe20008000000 */
[----:B------:R-:W-:-:S02]  /*3220*/  UIMAD UR71, UR31, UR34, URZ ;  /* 0x000000221f4772a4 */ /* 0x000fc4000f8e02ff */
[----:B------:R-:W-:Y:S02]  /*3230*/  UIMAD.WIDE.U32 UR60, UR31, UR33, UR60 ;  /* 0x000000211f3c72a5 */ /* 0x000fe4000f8e003c */
[----:B------:R-:W-:Y:S02]  /*3240*/  UIMAD.WIDE.U32 UR40, UR32, UR32, UR6 ;  /* 0x00000020202872a5 */ /* 0x000fe4000f8e0006 */
[----:B------:R-:W-:Y:S02]  /*3250*/  UIADD3.X UR7, UPT, UPT, URZ, URZ, URZ, UP2, UP3 ;  /* 0x000000ffff077290 */ /* 0x000fe400097e64ff */
[----:B------:R-:W-:Y:S02]  /*3260*/  UIADD3 UR69, UP2, UP3, UR69, UR68, UR5 ;  /* 0x0000004445457290 */ /* 0x000fe4000fb5e005 */
[----:B------:R-:W-:Y:S02]  /*3270*/  UIADD3.X UR5, UPT, UPT, URZ, URZ, URZ, UP0, UP1 ;  /* 0x000000ffff057290 */ /* 0x000fe400087e24ff */
[----:B------:R-:W-:-:S02]  /*3280*/  UIADD3 UR4, UP0, UP1, UR71, UR62, UR61 ;  /* 0x0000003e47047290 */ /* 0x000fc4000f91e03d */
[----:B------:R-:W-:Y:S01]  /*3290*/  UIMAD UR70, UR32, UR33, URZ ;  /* 0x00000021204672a4 */ /* 0x000fe2000f8e02ff */
[----:B------:R-:W-:Y:S01]  /*32a0*/  UMOV UR62, URZ ;  /* 0x000000ff003e7c82 */ /* 0x000fe20008000000 */
[----:B------:R-:W-:Y:S01]  /*32b0*/  UMOV UR40, UR41 ;  /* 0x0000002900287c82 */ /* 0x000fe20008000000 */
[----:B------:R-:W-:Y:S02]  /*32c0*/  UIMAD.WIDE.U32 UR62, UR33, UR31, UR62 ;  /* 0x0000001f213e72a5 */ /* 0x000fe4000f8e003e */
[----:B------:R-:W-:Y:S02]  /*32d0*/  UIADD3.X UR51, UPT, UPT, URZ, URZ, URZ, UP2, UP3 ;  /* 0x000000ffff337290 */ /* 0x000fe400097e64ff */
[----:B------:R-:W-:Y:S02]  /*32e0*/  UIADD3.X UR61, UPT, UPT, URZ, URZ, URZ, UP0, UP1 ;  /* 0x000000ffff3d7290 */ /* 0x000fe400087e24ff */
[----:B------:R-:W-:Y:S01]  /*32f0*/  UIADD3 UR4, UP0, UP2, UR70, UR4, UR40 ;  /* 0x0000000446047290 */ /* 0x000fe2000fa1e028 */
[----:B------:R-:W-:Y:S01]  /*3300*/  UMOV UR41, UR67 ;  /* 0x0000004300297c82 */ /* 0x000fe20008000000 */
[----:B------:R-:W-:-:S02]  /*3310*/  UMOV UR62, UR63 ;  /* 0x0000003f003e7c82 */ /* 0x000fc40008000000 */
[----:B------:R-:W-:Y:S02]  /*3320*/  UIADD3.X UR67, UPT, UPT, URZ, URZ, URZ, UP0, UP2 ;  /* 0x000000ffff437290 */ /* 0x000fe400087e44ff */
[----:B------:R-:W-:Y:S02]  /*3330*/  UIADD3 UR70, UP2, UP3, UR70, UR4, UR62 ;  /* 0x0000000446467290 */ /* 0x000fe4000fb5e03e */
[----:B------:R-:W-:Y:S01]  /*3340*/  UIMAD.WIDE.U32 UR6, UR34, UR30, UR6 ;  /* 0x0000001e220672a5 */ /* 0x000fe2000f8e0006 */
[----:B------:R-:W-:Y:S01]  /*3350*/  UMOV UR4, URZ ;  /* 0x000000ff00047c82 */ /* 0x000fe20008000000 */
[----:B------:R-:W-:Y:S01]  /*3360*/  UMOV UR60, URZ ;  /* 0x000000ff003c7c82 */ /* 0x000fe20008000000 */
[----:B------:R-:W-:Y:S02]  /*3370*/  UIMAD.WIDE.U32 UR62, UR30, UR35, UR4 ;  /* 0x000000231e3e72a5 */ /* 0x000fe4000f8e0004 */
[----:B------:R-:W-:Y:S02]  /*3380*/  UIADD3.X UR5, UPT, UPT, URZ, URZ, URZ, UP2, UP3 ;  /* 0x000000ffff057290 */ /* 0x000fe400097e64ff */
[----:B------:R-:W-:-:S02]  /*3390*/  UIADD3 UR70, UP2, UP3, UR71, UR70, UR7 ;  /* 0x0000004647467290 */ /* 0x000fc4000fb5e007 */
[----:B------:R-:W-:Y:S02]  /*33a0*/  UIMAD UR74, UR31, UR35, URZ ;  /* 0x000000231f4a72a4 */ /* 0x000fe4000f8e02ff */
[----:B------:R-:W-:Y:S01]  /*33b0*/  UIMAD.WIDE.U32 UR60, UR31, UR34, UR60 ;  /* 0x000000221f3c72a5 */ /* 0x000fe2000f8e003c */
[----:B------:R-:W-:Y:S01]  /*33c0*/  UMOV UR65, UR42 ;  /* 0x0000002a00417c82 */ /* 0x000fe20008000000 */
[----:B------:R-:W-:Y:S01]  /*33d0*/  UIADD3.X UR7, UPT, UPT, URZ, URZ, URZ, UP2, UP3 ;  /* 0x000000ffff077290 */ /* 0x000fe200097e64ff */
[----:B------:R-:W-:Y:S01]  /*33e0*/  UMOV UR75, UR65 ;  /* 0x00000041004b7c82 */ /* 0x000fe20008000000 */
[----:B------:R-:W-:Y:S01]  /*33f0*/  UMOV UR50, URZ ;  /* 0x000000ff00327c82 */ /* 0x000fe20008000000 */
[----:B------:R-:W-:Y:S01]  /*3400*/  UMOV UR66, URZ ;  /* 0x000000ff00427c82 */ /* 0x000fe20008000000 */
[----:B------:R-:W-:Y:S02]  /*3410*/  UIADD3 UR6, UP2, UP3, UR74, UR63, UR61 ;  /* 0x0000003f4a067290 */ /* 0x000fe4000fb5e03d */
[----:B------:R-:W-:-:S02]  /*3420*/  UIMAD.WIDE.U32 UR64, UR69, 0x3d1, URZ ;  /* 0x000003d1454078a5 */ /* 0x000fc4000f8e00ff */
[----:B------:R-:W-:Y:S02]  /*3430*/  UIMAD UR73, UR32, UR34, URZ ;  /* 0x00000022204972a4 */ /* 0x000fe4000f8e02ff */
[----:B------:R-:W-:Y:S02]  /*3440*/  UIMAD.WIDE.U32 UR50, UR35, UR29, UR50 ;  /* 0x0000001d233272a5 */ /* 0x000fe4000f8e0032 */
[----:B------:R-:W-:Y:S02]  /*3450*/  UIMAD.WIDE.U32 UR66, UR32, UR33, UR66 ;  /* 0x00000021204272a5 */ /* 0x000fe4000f8e0042 */
[----:B------:R-:W-:Y:S02]  /*3460*/  UIMAD UR53, UR28, UR28, URZ ;  /* 0x0000001c1c3572a4 */ /* 0x000fe4000f8e02ff */
[----:B------:R-:W-:Y:S02]  /*3470*/  UIMAD.WIDE.U32 UR62, UR33, UR32, UR4 ;  /* 0x00000020213e72a5 */ /* 0x000fe4000f8e0004 */
[----:B------:R-:W-:-:S02]  /*3480*/  UIADD3.X UR5, UPT, UPT, URZ, URZ, URZ, UP2, UP3 ;  /* 0x000000ffff057290 */ /* 0x000fc400097e64ff */
[----:B------:R-:W-:Y:S02]  /*3490*/  UIADD3 UR72, UP4, UP5, UR72, UR70, UR51 ;  /* 0x0000004648487290 */ /* 0x000fe4000fd9e033 */
[----:B------:R-:W-:Y:S02]  /*34a0*/  UIADD3 UR4, UP2, UP3, UR73, UR6, UR67 ;  /* 0x0000000649047290 */ /* 0x000fe4000fb5e043 */
[----:B------:R-:W-:Y:S01]  /*34b0*/  UIMAD UR68, UR33, UR33, URZ ;  /* 0x00000021214472a4 */ /* 0x000fe2000f8e02ff */
[----:B------:R-:W-:Y:S01]  /*34c0*/  UMOV UR6, URZ ;  /* 0x000000ff00067c82 */ /* 0x000fe20008000000 */
[----:B------:R-:W-:Y:S01]  /*34d0*/  UIADD3 UR40, UP1, UPT, UR53, UR64, URZ ;  /* 0x0000004035287290 */ /* 0x000fe2000ff3e0ff */
[----:B------:R-:W-:Y:S01]  /*34e0*/  UMOV UR60, UR65 ;  /* 0x00000041003c7c82 */ /* 0x000fe20008000000 */
[----:B------:R-:W-:Y:S02]  /*34f0*/  UIMAD.WIDE.U32 UR64, UR34, UR31, UR6 ;  /* 0x0000001f224072a5 */ /* 0x000fe4000f8e0006 */
[----:B------:R-:W-:-:S02]  /*3500*/  UIADD3.X UR51, UPT, UPT, URZ, URZ, URZ, UP4, UP5 ;  /* 0x000000ffff337290 */ /* 0x000fc4000a7ea4ff */
[----:B------:R-:W-:Y:S02]  /*3510*/  UIADD3.X UR7, UPT, UPT, URZ, URZ, URZ, UP2, UP3 ;  /* 0x000000ffff077290 */ /* 0x000fe400097e64ff */
[----:B------:R-:W-:Y:S01]  /*3520*/  UIADD3 UR6, UP2, UP3, UR68, UR4, UR63 ;  /* 0x0000000444067290 */ /* 0x000fe2000fb5e03f */
[----:B------:R-:W-:Y:S02]  /*3530*/  UMOV UR50, URZ ;  /* 0x000000ff00327c82 */ /* 0x000fe40008000000 */
[----:B------:R-:W-:Y:S01]  /*3540*/  UMOV UR4, URZ ;  /* 0x000000ff00047c82 */ /* 0x000fe20008000000 */
[----:B------:R-:W-:Y:S02]  /*3550*/  UIMAD.WIDE.U32 UR62, UR35, UR30, UR50 ;  /* 0x0000001e233e72a5 */ /* 0x000fe4000f8e0032 */
[----:B------:R-:W-:Y:S02]  /*3560*/  UIADD3.X UR51, UPT, UPT, URZ, URZ, URZ, UP2, UP3 ;  /* 0x000000ffff337290 */ /* 0x000fe400097e64ff */
[----:B------:R-:W-:-:S02]  /*3570*/  UIADD3 UR65, UP2, UP3, UR73, UR6, UR65 ;  /* 0x0000000649417290 */ /* 0x000fc4000fb5e041 */
[----:B------:R-:W-:Y:S01]  /*3580*/  UIMAD UR54, UR32, UR35, URZ ;  /* 0x00000023203672a4 */ /* 0x000fe2000f8e02ff */
[----:B------:R-:W-:Y:S01]  /*3590*/  UMOV UR6, URZ ;  /* 0x000000ff00067c82 */ /* 0x000fe20008000000 */
[----:B------:R-:W-:Y:S01]  /*35a0*/  UMOV UR68, UR49 ;  /* 0x0000003100447c82 */ /* 0x000fe20008000000 */
[----:B------:R-:W-:Y:S02]  /*35b0*/  UIMAD.WIDE.U32 UR4, UR31, UR35, UR4 ;  /* 0x000000231f0472a5 */ /* 0x000fe4000f8e0004 */
[----:B------:R-:W-:Y:S01]  /*35c0*/  UIMAD.WIDE.U32 UR6, UR32, UR34, UR6 ;  /* 0x00000022200672a5 */ /* 0x000fe2000f8e0006 */
[----:B------:R-:W-:Y:S01]  /*35d0*/  UMOV UR49, UR63 ;  /* 0x0000003f00317c82 */ /* 0x000fe20008000000 */
[----:B------:R-:W-:Y:S02]  /*35e0*/  UIADD3.X UR63, UPT, UPT, URZ, URZ, URZ, UP2, UP3 ;  /* 0x000000ffff3f7290 */ /* 0x000fe400097e64ff */
[----:B------:R-:W-:Y:S02]  /*35f0*/  UIADD3 UR49, UP2, UP3, UR74, UR65, UR49 ;  /* 0x000000414a317290 */ /* 0x000fe4000fb5e031 */
[----:B------:R-:W-:-:S02]  /*3600*/  UIMAD UR58, UR33, UR34, URZ ;  /* 0x00000022213a72a4 */ /* 0x000fc4000f8e02ff */
[----:B------:R-:W-:Y:S02]  /*3610*/  UIMAD.WIDE.U32 UR50, UR33, UR33, UR50 ;  /* 0x00000021213272a5 */ /* 0x000fe4000f8e0032 */
[----:B------:R-:W-:Y:S01]  /*3620*/  UIADD3 UR5, UP4, UP5, UR54, UR5, UR7 ;  /* 0x0000000536057290 */ /* 0x000fe2000fd9e007 */
[----:B------:R-:W-:Y:S01]  /*3630*/  UMOV UR62, URZ ;  /* 0x000000ff003e7c82 */ /* 0x000fe20008000000 */
[----:B------:R-:W-:Y:S02]  /*3640*/  UIADD3.X UR7, UPT, UPT, URZ, URZ, URZ, UP2, UP3 ;  /* 0x000000ffff077290 */ /* 0x000fe400097e64ff */
[----:B------:R-:W-:Y:S02]  /*3650*/  UIMAD.WIDE.U32 UR62, UR34, UR32, UR62 ;  /* 0x00000020223e72a5 */ /* 0x000fe4000f8e003e */
[----:B------:R-:W-:Y:S02]  /*3660*/  UIADD3 UR51, UP3, UP2, UR58, UR5, UR51 ;  /* 0x000000053a337290 */ /* 0x000fe4000fa7e033 */
[----:B------:R-:W-:Y:S01]  /*3670*/  UIADD3.X UR5, UPT, UPT, URZ, URZ, URZ, UP4, UP5 ;  /* 0x000000ffff057290 */ /* 0x000fe2000a7ea4ff */
[----:B------:R-:W-:Y:S01]  /*3680*/  UMOV UR6, URZ ;  /* 0x000000ff00067c82 */ /* 0x000fe20008000000 */
[----:B------:R-:W-:Y:S01]  /*3690*/  UMOV UR71, UR59 ;  /* 0x0000003b00477c82 */ /* 0x000fe20008000000 */
[----:B------:R-:W-:-:S02]  /*36a0*/  UIADD3 UR53, UP4, UP5, UR58, UR51, UR63 ;  /* 0x000000333a357290 */ /* 0x000fc4000fd9e03f */
[----:B------:R-:W-:Y:S02]  /*36b0*/  UIMAD.WIDE.U32 UR58, UR35, UR31, UR6 ;  /* 0x0000001f233a72a5 */ /* 0x000fe4000f8e0006 */
[----:B------:R-:W-:Y:S01]  /*36c0*/  UIADD3.X UR7, UPT, UPT, URZ, URZ, URZ, UP3, UP2 ;  /* 0x000000ffff077290 */ /* 0x000fe20009fe44ff */
[----:B------:R-:W-:Y:S01]  /*36d0*/  UMOV UR4, URZ ;  /* 0x000000ff00047c82 */ /* 0x000fe20008000000 */
[----:B------:R-:W-:Y:S02]  /*36e0*/  UIADD3 UR53, UP2, UP3, UR54, UR53, UR59 ;  /* 0x0000003536357290 */ /* 0x000fe4000fb5e03b */
[----:B------:R-:W-:Y:S02]  /*36f0*/  UIMAD UR57, UR33, UR35, URZ ;  /* 0x00000023213972a4 */ /* 0x000fe4000f8e02ff */
[----:B------:R-:W-:Y:S02]  /*3700*/  UIADD3.X UR51, UPT, UPT, URZ, URZ, URZ, UP4, UP5 ;  /* 0x000000ffff337290 */ /* 0x000fe4000a7ea4ff */
[----:B------:R-:W-:-:S02]  /*3710*/  UIMAD.WIDE.U32 UR4, UR32, UR35, UR4 ;  /* 0x00000023200472a5 */ /* 0x000fc4000f8e0004 */
[----:B------:R-:W-:Y:S01]  /*3720*/  UIMAD.WIDE.U32 UR58, UR33, UR34, UR6 ;  /* 0x00000022213a72a5 */ /* 0x000fe2000f8e0006 */
[----:B------:R-:W-:Y:S01]  /*3730*/  UMOV UR50, URZ ;  /* 0x000000ff00327c82 */ /* 0x000fe20008000000 */
[----:B------:R-:W-:Y:S01]  /*3740*/  UMOV UR61, URZ ;  /* 0x000000ff003d7c82 */ /* 0x000fe20008000000 */
[----:B------:R-:W-:Y:S02]  /*3750*/  UIMAD UR77, UR34, UR34, URZ ;  /* 0x00000022224d72a4 */ /* 0x000fe4000f8e02ff */
[----:B------:R-:W-:Y:S02]  /*3760*/  UIMAD.WIDE.U32 UR50, UR34, UR33, UR50 ;  /* 0x00000021223272a5 */ /* 0x000fe4000f8e0032 */
[----:B------:R-:W-:Y:S02]  /*3770*/  UIADD3 UR59, UP4, UP5, UR57, UR5, UR59 ;  /* 0x00000005393b7290 */ /* 0x000fe4000fd9e03b */
[----:B------:R-:W-:Y:S02]  /*3780*/  UIMAD.WIDE.U32 UR60, UR72, 0x3d1, UR60 ;  /* 0x000003d1483c78a5 */ /* 0x000fe4000f8e003c */
[----:B------:R-:W-:-:S02]  /*3790*/  UIADD3.X UR7, UPT, UPT, URZ, URZ, URZ, UP2, UP3 ;  /* 0x000000ffff077290 */ /* 0x000fc400097e64ff */
[----:B------:R-:W-:Y:S02]  /*37a0*/  UIADD3 UR77, UP3, UP2, UR77, UR59, UR51 ;  /* 0x0000003b4d4d7290 */ /* 0x000fe4000fa7e033 */
[----:B------:R-:W-:Y:S02]  /*37b0*/  UIADD3.X UR51, UPT, UPT, URZ, URZ, URZ, UP4, UP5 ;  /* 0x000000ffff337290 */ /* 0x000fe4000a7ea4ff */
[----:B------:R-:W-:Y:S01]  /*37c0*/  UIMAD.WIDE.U32 UR6, UR35, UR32, UR6 ;  /* 0x00000020230672a5 */ /* 0x000fe2000f8e0006 */
[----:B------:R-:W-:Y:S01]  /*37d0*/  UMOV UR4, UR61 ;  /* 0x0000003d00047c82 */ /* 0x000fe20008000000 */
[----:B------:R-:W-:Y:S01]  /*37e0*/  UMOV UR5, URZ ;  /* 0x000000ff00057c82 */ /* 0x000fe20008000000 */
[----:B------:R-:W-:Y:S01]  /*37f0*/  UIADD3.X UR59, UPT, UPT, URZ, URZ, URZ, UP3, UP2 ;  /* 0x000000ffff3b7290 */ /* 0x000fe20009fe44ff */
[----:B------:R-:W-:Y:S01]  /*3800*/  UMOV UR50, URZ ;  /* 0x000000ff00327c82 */ /* 0x000fe20008000000 */
[----:B------:R-:W-:Y:S02]  /*3810*/  UIMAD.WIDE.U32 UR4, UR49, 0x3d1, UR4 ;  /* 0x000003d1310478a5 */ /* 0x000fe4000f8e0004 */
[----:B------:R-:W-:Y:S01]  /*3820*/  UIMAD.WIDE.U32 UR50, UR33, UR35, UR50 ;  /* 0x00000023213272a5 */ /* 0x000fe2000f8e0032 */
[----:B------:R-:W-:Y:S01]  /*3830*/  UMOV UR58, URZ ;  /* 0x000000ff003a7c82 */ /* 0x000fe20008000000 */
[----:B------:R-:W-:-:S02]  /*3840*/  UIADD3 UR57, UP4, UP5, UR57, UR77, UR7 ;  /* 0x0000004d39397290 */ /* 0x000fc4000fd9e007 */
[----:B------:R-:W-:Y:S02]  /*3850*/  UIMAD UR55, UR34, UR35, URZ ;  /* 0x00000023223772a4 */ /* 0x000fe4000f8e02ff */
[----:B------:R-:W-:Y:S02]  /*3860*/  UIMAD.WIDE.U32 UR58, UR34, UR34, UR58 ;  /* 0x00000022223a72a5 */ /* 0x000fe4000f8e003a */
[----:B------:R-:W-:Y:S02]  /*3870*/  UIADD3.X UR7, UPT, UPT, URZ, URZ, URZ, UP4, UP5 ;  /* 0x000000ffff077290 */ /* 0x000fe4000a7ea4ff */
[----:B------:R-:W-:Y:S02]  /*3880*/  UIADD3 UR58, UP2, UP3, UR55, UR51, UR59 ;  /* 0x00000033373a7290 */ /* 0x000fe4000fb5e03b */
[----:B------:R-:W-:Y:S01]  /*3890*/  UIADD3.X UR41, UP1, UPT, UR60, UR41, URZ, UP1, !UPT ;  /* 0x000000293c297290 */ /* 0x000fe20008f3e4ff */
[----:B------:R-:W-:Y:S01]  /*38a0*/  UMOV UR6, URZ ;  /* 0x000000ff00067c82 */ /* 0x000fe20008000000 */
[----:B------:R-:W-:Y:S01]  /*38b0*/  UMOV UR50, UR5 ;  /* 0x0000000500327c82 */ /* 0x000fe20008000000 */
[----:B------:R-:W-:Y:S01]  /*38c0*/  UMOV UR51, URZ ;  /* 0x000000ff00337c82 */ /* 0x000fe20008000000 */
[----:B------:R-:W-:-:S02]  /*38d0*/  UIMAD.WIDE.U32 UR6, UR35, UR33, UR6 ;  /* 0x00000021230672a5 */ /* 0x000fc4000f8e0006 */
[----:B------:R-:W-:Y:S02]  /*38e0*/  UIMAD.WIDE.U32 UR50, UR53, 0x3d1, UR50 ;  /* 0x000003d1353278a5 */ /* 0x000fe4000f8e0032 */
[----:B------:R-:W-:Y:S02]  /*38f0*/  UIADD3.X UR54, UP1, UPT, UR4, UR71, URZ, UP1, !UPT ;  /* 0x0000004704367290 */ /* 0x000fe40008f3e4ff */
[----:B------:R-:W-:Y:S02]  /*3900*/  UIADD3 UR58, UP4, UP5, UR55, UR58, UR7 ;  /* 0x0000003a373a7290 */ /* 0x000fe4000fd9e007 */
[----:B------:R-:W-:Y:S02]  /*3910*/  UIADD3.X UR7, UPT, UPT, URZ, URZ, URZ, UP2, UP3 ;  /* 0x000000ffff077290 */ /* 0x000fe400097e64ff */
[----:B------:R-:W-:Y:S02]  /*3920*/  UIADD3.X UR55, UP1, UPT, UR50, UR68, URZ, UP1, !UPT ;  /* 0x0000004432377290 */ /* 0x000fe40008f3e4ff */
[----:B------:R-:W-:Y:S01]  /*3930*/  UIADD3 URZ, UP0, UPT, URZ, UR40, URZ ;  /* 0x00000028ffff7290 */ /* 0x000fe2000ff1e0ff */
[----:B------:R-:W-:Y:S01]  /*3940*/  UMOV UR50, UR51 ;  /* 0x0000003300327c82 */ /* 0x000fe20008000000 */
[----:B------:R-:W-:Y:S01]  /*3950*/  UIADD3.X UR5, UPT, UPT, URZ, URZ, URZ, UP4, UP5 ;  /* 0x000000ffff057290 */ /* 0x000fe2000a7ea4ff */
[----:B------:R-:W-:Y:S01]  /*3960*/  UMOV UR51, URZ ;  /* 0x000000ff00337c82 */ /* 0x000fe20008000000 */
[----:B------:R-:W-:Y:S01]  /*3970*/  UMOV UR6, URZ ;  /* 0x000000ff00067c82 */ /* 0x000fe20008000000 */
[----:B------:R-:W-:-:S02]  /*3980*/  UIMAD.WIDE.U32 UR50, UR57, 0x3d1, UR50 ;  /* 0x000003d1393278a5 */ /* 0x000fc4000f8e0032 */
[----:B------:R-:W-:Y:S01]  /*3990*/  UIMAD.WIDE.U32 UR6, UR34, UR35, UR6 ;  /* 0x00000023220672a5 */ /* 0x000fe2000f8e0006 */
[----:B------:R-:W-:Y:S01]  /*39a0*/  UMOV UR4, URZ ;  /* 0x000000ff00047c82 */ /* 0x000fe20008000000 */
[----:B------:R-:W-:Y:S02]  /*39b0*/  UIADD3.X UR41, UP0, UPT, UR41, UR69, URZ, UP0, !UPT ;  /* 0x0000004529297290 */ /* 0x000fe4000871e4ff */
[----:B------:R-:W-:Y:S02]  /*39c0*/  UIMAD.WIDE.U32 UR4, UR35, UR34, UR4 ;  /* 0x00000022230472a5 */ /* 0x000fe4000f8e0004 */
[----:B------:R-:W-:Y:S02]  /*39d0*/  UIMAD UR59, UR35, UR35, URZ ;  /* 0x00000023233b72a4 */ /* 0x000fe4000f8e02ff */
[----:B------:R-:W-:Y:S02]  /*39e0*/  UIADD3.X UR54, UP0, UPT, UR54, UR72, URZ, UP0, !UPT ;  /* 0x0000004836367290 */ /* 0x000fe4000871e4ff */
[----:B------:R-:W-:Y:S01]  /*39f0*/  UIADD3 UR59, UP2, UP3, UR59, UR7, UR5 ;  /* 0x000000073b3b7290 */ /* 0x000fe2000fb5e005 */
[----:B------:R-:W-:-:S02]  /*3a00*/  UMOV UR6, UR51 ;  /* 0x0000003300067c82 */ /* 0x000fc40008000000 */
[----:B------:R-:W-:Y:S01]  /*3a10*/  UMOV UR7, URZ ;  /* 0x000000ff00077c82 */ /* 0x000fe20008000000 */
[----:B------:R-:W-:Y:S02]  /*3a20*/  UIADD3.X UR49, UP0, UPT, UR55, UR49, URZ, UP0, !UPT ;  /* 0x0000003137317290 */ /* 0x000fe4000871e4ff */
[----:B------:R-:W-:Y:S02]  /*3a30*/  UIMAD.WIDE.U32 UR6, UR58, 0x3d1, UR6 ;  /* 0x000003d13a0678a5 */ /* 0x000fe4000f8e0006 */
[----:B------:R-:W-:Y:S02]  /*3a40*/  UIADD3.X UR55, UP1, UPT, UR50, UR75, URZ, UP1, !UPT ;  /* 0x0000004b32377290 */ /* 0x000fe40008f3e4ff */
[----:B------:R-:W-:Y:S02]  /*3a50*/  UIADD3.X UR5, UPT, UPT, URZ, URZ, URZ, UP2, UP3 ;  /* 0x000000ffff057290 */ /* 0x000fe400097e64ff */
[----:B------:R-:W-:Y:S01]  /*3a60*/  UIADD3.X UR76, UP1, UPT, UR6, UR76, URZ, UP1, !UPT ;  /* 0x0000004c064c7290 */ /* 0x000fe20008f3e4ff */
[----:B------:R-:W-:-:S02]  /*3a70*/  UMOV UR4, URZ ;  /* 0x000000ff00047c82 */ /* 0x000fc40008000000 */
[----:B------:R-:W-:Y:S01]  /*3a80*/  UMOV UR6, UR7 ;  /* 0x0000000700067c82 */ /* 0x000fe20008000000 */
[----:B------:R-:W-:Y:S01]  /*3a90*/  UMOV UR7, URZ ;  /* 0x000000ff00077c82 */ /* 0x000fe20008000000 */
[----:B------:R-:W-:Y:S02]  /*3aa0*/  UIADD3.X UR55, UP0, UPT, UR55, UR53, URZ, UP0, !UPT ;  /* 0x0000003537377290 */ /* 0x000fe4000871e4ff */
[----:B------:R-:W-:Y:S02]  /*3ab0*/  UIMAD.WIDE.U32 UR6, UR59, 0x3d1, UR6 ;  /* 0x000003d13b0678a5 */ /* 0x000fe4000f8e0006 */
[----:B------:R-:W-:Y:S02]  /*3ac0*/  UIMAD.WIDE.U32 UR4, UR35, UR35, UR4 ;  /* 0x00000023230472a5 */ /* 0x000fe4000f8e0004 */
[----:B------:R-:W-:Y:S02]  /*3ad0*/  UIADD3.X UR56, UP1, UPT, UR6, UR56, URZ, UP1, !UPT ;  /* 0x0000003806387290 */ /* 0x000fe40008f3e4ff */
[----:B------:R-:W-:Y:S01]  /*3ae0*/  UIADD3.X UR51, UP0, UPT, UR76, UR57, URZ, UP0, !UPT ;  /* 0x000000394c337290 */ /* 0x000fe2000871e4ff */
[----:B------:R-:W-:Y:S01]  /*3af0*/  UMOV UR6, UR7 ;  /* 0x0000000700067c82 */ /* 0x000fe20008000000 */
[----:B------:R-:W-:-:S02]  /*3b00*/  UMOV UR7, URZ ;  /* 0x000000ff00077c82 */ /* 0x000fc40008000000 */
[----:B------:R-:W-:Y:S02]  /*3b10*/  UIADD3.X UR50, UP0, UPT, UR56, UR58, URZ, UP0, !UPT ;  /* 0x0000003a38327290 */ /* 0x000fe4000871e4ff */
[----:B------:R-:W-:Y:S01]  /*3b20*/  UIMAD.WIDE.U32 UR6, UR5, 0x3d1, UR6 ;  /* 0x000003d1050678a5 */ /* 0x000fe2000f8e0006 */
[----:B------:R-:W0:Y:S03]  /*3b30*/  LDCU UR42, c[0x3][0x18] ;  /* 0x00c00300ff2a77ac */ /* 0x000e260008000800 */
[----:B------:R-:W-:-:S04]  /*3b40*/  UIADD3.X UR52, UP1, UPT, UR6, UR52, URZ, UP1, !UPT ;  /* 0x0000003406347290 */ /* 0x000fc80008f3e4ff */
[----:B------:R-:W-:-:S04]  /*3b50*/  UIADD3.X UR52, UP0, UPT, UR52, UR59, URZ, UP0, !UPT ;  /* 0x0000003b34347290 */ /* 0x000fc8000871e4ff */
[----:B------:R-:W-:Y:S02]  /*3b60*/  UIADD3.X UR6, UPT, UPT, UR5, URZ, UR7, UP0, UP1 ;  /* 0x000000ff05067290 */ /* 0x000fe400087e2407 */
[----:B------:R-:W-:Y:S02]  /*3b70*/  UPLOP3.LUT UP0, UPT, UPT, UPT, UPT, 0x40, 0x4 ;  /* 0x000000000004789c */ /* 0x000fe40003f0e870 */
[----:B------:R-:W-:-:S09]  /*3b80*/  UISETP.NE.AND UP1, UPT, UR6, URZ, UPT ;  /* 0x000000ff0600728c */ /* 0x000fd2000bf25270 */
[----:B0-----:R-:W-:Y:S05]  /*3b90*/  BRA.U !UP1, `(.L_x_8) ;  /* 0x00000001096c7547 */ /* 0x001fea000b800000 */
[----:B------:R-:W-:Y:S01]  /*3ba0*/  UMOV UR4, URZ ;  /* 0x000000ff00047c82 */ /* 0x000fe20008000000 */
[----:B------:R-:W-:Y:S02]  /*3bb0*/  UMOV UR5, UR6 ;  /* 0x0000000600057c82 */ /* 0x000fe40008000000 */
[----:B------:R-:W-:Y:S02]  /*3bc0*/  UIMAD.WIDE.U32 UR4, UP1, UR6, 0x3d1, UR4 ;  /* 0x000003d1060478a5 */ /* 0x000fe4000f820004 */
[----:B------:R-:W-:Y:S02]  /*3bd0*/  UIMAD UR6, UR6, 0x3d1, URZ ;  /* 0x000003d1060678a4 */ /* 0x000fe4000f8e02ff */
[----:B------:R-:W-:Y:S02]  /*3be0*/  UIADD3.X URZ, UP2, UPT, URZ, URZ, URZ, UP1, !UPT ;  /* 0x000000ffffff7290 */ /* 0x000fe40008f5e4ff */
[----:B------:R-:W-:Y:S02]  /*3bf0*/  UIADD3 UR40, UP0, UPT, UR6, UR40, URZ ;  /* 0x0000002806287290 */ /* 0x000fe4000ff1e0ff */
[----:B------:R-:W-:-:S02]  /*3c00*/  USEL UR6, URZ, 0x1, !UP1 ;  /* 0x00000001ff067887 */ /* 0x000fc4000c800000 */
[----:B------:R-:W-:Y:S02]  /*3c10*/  UIADD3.X UR41, UP0, UPT, UR41, UR5, URZ, UP0, !UPT ;  /* 0x0000000529297290 */ /* 0x000fe4000871e4ff */
[----:B------:R-:W-:Y:S02]  /*3c20*/  UIADD3.X URZ, UP3, UPT, URZ, URZ, URZ, UP2, !UPT ;  /* 0x000000ffffff7290 */ /* 0x000fe4000977e4ff */
[----:B------:R-:W-:Y:S02]  /*3c30*/  USEL UR4, URZ, 0x1, !UP2 ;  /* 0x00000001ff047887 */ /* 0x000fe4000d000000 */
[----:B------:R-:W-:Y:S02]  /*3c40*/  UIADD3.X UR54, UP1, UPT, UR54, UR6, URZ, UP0, !UPT ;  /* 0x0000000636367290 */ /* 0x000fe4000873e4ff */
[----:B------:R-:W-:Y:S02]  /*3c50*/  UIADD3.X URZ, UP2, UPT, URZ, URZ, URZ, UP3, !UPT ;  /* 0x000000ffffff7290 */ /* 0x000fe40009f5e4ff */
[----:B------:R-:W-:-:S02]  /*3c60*/  USEL UR5, URZ, 0x1, !UP3 ;  /* 0x00000001ff057887 */ /* 0x000fc4000d800000 */
[----:B------:R-:W-:Y:S02]  /*3c70*/  UIADD3.X UR49, UP1, UPT, UR49, UR4, URZ, UP1, !UPT ;  /* 0x0000000431317290 */ /* 0x000fe40008f3e4ff */
[----:B------:R-:W-:Y:S02]  /*3c80*/  UIADD3.X URZ, UP0, UPT, URZ, URZ, URZ, UP2, !UPT ;  /* 0x000000ffffff7290 */ /* 0x000fe4000971e4ff */
[----:B------:R-:W-:Y:S02]  /*3c90*/  USEL UR4, URZ, 0x1, !UP2 ;  /* 0x00000001ff047887 */ /* 0x000fe4000d000000 */
[----:B------:R-:W-:Y:S02]  /*3ca0*/  UIADD3.X UR55, UP1, UPT, UR55, UR5, URZ, UP1, !UPT ;  /* 0x0000000537377290 */ /* 0x000fe40008f3e4ff */
[----:B------:R-:W-:Y:S02]  /*3cb0*/  USEL UR6, URZ, 0x1, !UP0 ;  /* 0x00000001ff067887 */ /* 0x000fe4000c000000 */
[----:B------:R-:W-:-:S02]  /*3cc0*/  UIADD3.X URZ, UP0, UPT, URZ, URZ, URZ, UP0, !UPT ;  /* 0x000000ffffff7290 */ /* 0x000fc4000871e4ff */
[----:B------:R-:W-:Y:S02]  /*3cd0*/  UIADD3.X UR51, UP1, UPT, UR51, UR4, URZ, UP1, !UPT ;  /* 0x0000000433337290 */ /* 0x000fe40008f3e4ff */
[----:B------:R-:W-:Y:S02]  /*3ce0*/  USEL UR5, URZ, 0x1, !UP0 ;  /* 0x00000001ff057887 */ /* 0x000fe4000c000000 */
[----:B------:R-:W-:Y:S02]  /*3cf0*/  UIADD3.X URZ, UP0, UPT, URZ, URZ, URZ, UP0, !UPT ;  /* 0x000000ffffff7290 */ /* 0x000fe4000871e4ff */
[----:B------:R-:W-:Y:S02]  /*3d00*/  UIADD3.X UR50, UP1, UPT, UR50, UR6, URZ, UP1, !UPT ;  /* 0x0000000632327290 */ /* 0x000fe40008f3e4ff */
[----:B------:R-:W-:Y:S02]  /*3d10*/  USEL UR4, URZ, 0x1, !UP0 ;  /* 0x00000001ff047887 */ /* 0x000fe4000c000000 */
[----:B------:R-:W-:-:S04]  /*3d20*/  UIADD3.X UR52, UP1, UPT, UR52, UR5, URZ, UP1, !UPT ;  /* 0x0000000534347290 */ /* 0x000fc80008f3e4ff */
[----:B------:R-:W-:-:S04]  /*3d30*/  UIADD3.X UR4, UPT, UPT, URZ, UR4, URZ, UP1, !UPT ;  /* 0x00000004ff047290 */ /* 0x000fc80008ffe4ff */
[----:B------:R-:W-:-:S11]  /*3d40*/  UISETP.NE.AND UP0, UPT, UR4, URZ, UPT ;  /* 0x000000ff0400728c */ /* 0x000fd6000bf05270 */
.L_x_8:
[----:B------:R-:W-:-:S09]  /*3d50*/  UISETP.GT.U32.OR UP0, UPT, UR52, UR47, UP0 ;  /* 0x0000002f3400728c */ /* 0x000fd20008704470 */
[----:B------:R-:W-:Y:S05]  /*3d60*/  BRA.U UP0, `(.L_x_9) ;  /* 0x0000000100647547 */ /* 0x000fea000b800000 */
[----:B------:R-:W-:-:S09]  /*3d70*/  UISETP.GE.U32.AND UP0, UPT, UR52, UR47, UPT ;  /* 0x0000002f3400728c */ /* 0x000fd2000bf06070 */
[----:B------:R-:W-:Y:S05]  /*3d80*/  BRA.U !UP0, `(.L_x_10) ;  /* 0x00000001087c7547 */ /* 0x000fea000b800000 */
[----:B------:R-:W-:-:S09]  /*3d90*/  UISETP.GT.U32.AND UP0, UPT, UR50, UR42, UPT ;  /* 0x0000002a3200728c */ /* 0x000fd2000bf04070 */
        /* <DEDUP_REMOVED lines=17> */
[----:B------:R-:W-:-:S04]  /*3eb0*/  UISETP.GE.U32.AND UP0, UPT, UR40, UR38, UPT ;  /* 0x000000262800728c */ /* 0x000fc8000bf06070 */
[----:B------:R-:W-:-:S04]  /*3ec0*/  UISETP.LT.U32.OR UP0, UPT, UR41, UR39, !UP0 ;  /* 0x000000272900728c */ /* 0x000fc8000c701470 */
[----:B------:R-:W-:-:S04]  /*3ed0*/  UISETP.LE.U32.AND UP0, UPT, UR41, UR39, UP0 ;  /* 0x000000272900728c */ /* 0x000fc80008703070 */
[----:B------:R-:W-:-:S09]  /*3ee0*/  UISETP.LT.U32.OR UP0, UPT, UR54, UR46, UP0 ;  /* 0x0000002e3600728c */ /* 0x000fd20008701470 */
[----:B------:R-:W-:Y:S05]  /*3ef0*/  BRA.U UP0, `(.L_x_10) ;  /* 0x0000000100207547 */ /* 0x000fea000b800000 */
.L_x_9:
[----:B------:R-:W-:-:S04]  /*3f00*/  UIADD3 UR40, UP0, UPT, UR40, -UR8, URZ ;  /* 0x8000000828287290 */ /* 0x000fc8000ff1e0ff */
[----:B------:R-:W-:-:S04]  /*3f10*/  UIADD3.X UR41, UP0, UPT, UR41, ~UR9, URZ, UP0, !UPT ;  /* 0x8000000929297290 */ /* 0x000fc8000871e4ff */
[----:B------:R-:W-:-:S04]  /*3f20*/  UIADD3.X UR54, UP0, UPT, UR54, ~UR10, URZ, UP0, !UPT ;  /* 0x8000000a36367290 */ /* 0x000fc8000871e4ff */
[----:B------:R-:W-:-:S04]  /*3f30*/  UIADD3.X UR49, UP0, UPT, UR49, ~UR11, URZ, UP0, !UPT ;  /* 0x8000000b31317290 */ /* 0x000fc8000871e4ff */
[----:B------:R-:W-:-:S04]  /*3f40*/  UIADD3.X UR55, UP0, UPT, UR55, ~UR12, URZ, UP0, !UPT ;  /* 0x8000000c37377290 */ /* 0x000fc8000871e4ff */
[----:B------:R-:W-:-:S04]  /*3f50*/  UIADD3.X UR51, UP0, UPT, UR51, ~UR13, URZ, UP0, !UPT ;  /* 0x8000000d33337290 */ /* 0x000fc8000871e4ff */
[----:B------:R-:W-:-:S04]  /*3f60*/  UIADD3.X UR50, UP0, UPT, UR50, ~UR14, URZ, UP0, !UPT ;  /* 0x8000000e32327290 */ /* 0x000fc8000871e4ff */
[----:B------:R-:W-:-:S12]  /*3f70*/  UIADD3.X UR52, UPT, UPT, UR52, ~UR15, URZ, UP0, !UPT ;  /* 0x8000000f34347290 */ /* 0x000fd800087fe4ff */
.L_x_10:
        /* <DEDUP_REMOVED lines=27> */
.L_x_11:
        /* <DEDUP_REMOVED lines=8> */
.L_x_12:
[----:B------:R-:W2:Y:S04]  /*41b0*/  LDG.E R13, desc[UR36][R50.64+-0x64] ;  /* 0xffff9c24320d7981 */ /* 0x000ea8000c1e1900 */
[----:B------:R-:W3:Y:S04]  /*41c0*/  LDG.E R28, desc[UR36][R50.64+-0x60] ;  /* 0xffffa024321c7981 */ /* 0x000ee8000c1e1900 */
[----:B------:R-:W4:Y:S04]  /*41d0*/  LDG.E R27, desc[UR36][R50.64+-0x5c] ;  /* 0xffffa424321b7981 */ /* 0x000f28000c1e1900 */
[----:B------:R-:W5:Y:S04]  /*41e0*/  LDG.E R25, desc[UR36][R50.64+-0x58] ;  /* 0xffffa82432197981 */ /* 0x000f68000c1e1900 */
[----:B------:R-:W4:Y:S04]  /*41f0*/  LDG.E R24, desc[UR36][R50.64+-0x54] ;  /* 0xffffac2432187981 */ /* 0x000f28000c1e1900 */
[----:B------:R-:W5:Y:S04]  /*4200*/  LDG.E R23, desc[UR36][R50.64+-0x50] ;  /* 0xffffb02432177981 */ /* 0x000f68000c1e1900 */
[----:B------:R-:W5:Y:S04]  /*4210*/  LDG.E R8, desc[UR36][R50.64+-0x4c] ;  /* 0xffffb42432087981 */ /* 0x000f68000c1e1900 */
[----:B------:R-:W5:Y:S01]  /*4220*/  LDG.E R3, desc[UR36][R50.64+-0x48] ;  /* 0xffffb82432037981 */ /* 0x000f62000c1e1900 */
[----:B------:R-:W-:-:S02]  /*4230*/  IMAD.MOV.U32 R32, RZ, RZ, RZ ;  /* 0x000000ffff207224 */ /* 0x000fc400078e00ff */
[----:B------:R-:W-:Y:S02]  /*4240*/  IMAD.MOV.U32 R34, RZ, RZ, RZ ;  /* 0x000000ffff227224 */ /* 0x000fe400078e00ff */
[C---:B--2---:R-:W-:Y:S02]  /*4250*/  IMAD R33, R13.reuse, UR41, RZ ;  /* 0x000000290d217c24 */ /* 0x044fe4000f8e02ff */
[C---:B------:R-:W-:Y:S02]  /*4260*/  IMAD R37, R13.reuse, UR55, RZ ;  /* 0x000000370d257c24 */ /* 0x040fe4000f8e02ff */
[----:B------:R-:W-:-:S04]  /*4270*/  IMAD.HI.U32 R12, P0, R13, UR40, R32 ;  /* 0x000000280d0c7c27 */ /* 0x000fc8000f800020 */
[----:B---3--:R-:W-:Y:S02]  /*4280*/  IMAD R29, R28, UR40, RZ ;  /* 0x000000281c1d7c24 */ /* 0x008fe4000f8e02ff */
[----:B------:R-:W-:Y:S02]  /*4290*/  IMAD.X R33, RZ, RZ, RZ, P0 ;  /* 0x000000ffff217224 */ /* 0x000fe400000e06ff */
[----:B------:R-:W-:Y:S01]  /*42a0*/  IMAD R39, R13, UR50, RZ ;  /* 0x000000320d277c24 */ /* 0x000fe2000f8e02ff */
[----:B------:R-:W-:Y:S01]  /*42b0*/  IADD3 R12, P0, PT, R29, R12, RZ ;  /* 0x0000000c1d0c7210 */ /* 0x000fe20007f1e0ff */
[----:B------:R-:W-:-:S04]  /*42c0*/  IMAD.HI.U32 R32, R13, UR41, R32 ;  /* 0x000000290d207c27 */ /* 0x000fc8000f8e0020 */
[----:B------:R-:W-:Y:S02]  /*42d0*/  IMAD R29, R13, UR54, RZ ;  /* 0x000000360d1d7c24 */ /* 0x000fe4000f8e02ff */
[----:B------:R-:W-:Y:S02]  /*42e0*/  IMAD.X R35, RZ, RZ, RZ, P0 ;  /* 0x000000ffff237224 */ /* 0x000fe400000e06ff */
[----:B----4-:R-:W-:Y:S01]  /*42f0*/  IMAD R41, R24, UR40, RZ ;  /* 0x0000002818297c24 */ /* 0x010fe2000f8e02ff */
[----:B------:R-:W-:Y:S01]  /*4300*/  IADD3 R10, P0, PT, R29, R32, RZ ;  /* 0x000000201d0a7210 */ /* 0x000fe20007f1e0ff */
[----:B------:R-:W-:-:S04]  /*4310*/  IMAD.HI.U32 R34, R28, UR40, R34 ;  /* 0x000000281c227c27 */ /* 0x000fc8000f8e0022 */
[----:B------:R-:W-:Y:S02]  /*4320*/  IMAD R29, R28, UR41, RZ ;  /* 0x000000291c1d7c24 */ /* 0x000fe4000f8e02ff */
[----:B------:R-:W-:Y:S02]  /*4330*/  IMAD.X R33, RZ, RZ, RZ, P0 ;  /* 0x000000ffff217224 */ /* 0x000fe400000e06ff */
[----:B------:R-:W-:Y:S01]  /*4340*/  IMAD.MOV.U32 R32, RZ, RZ, RZ ;  /* 0x000000ffff207224 */ /* 0x000fe200078e00ff */
[----:B------:R-:W-:Y:S01]  /*4350*/  IADD3 R10, P0, P1, R29, R10, R34 ;  /* 0x0000000a1d0a7210 */ /* 0x000fe2000791e022 */
[C---:B------:R-:W-:Y:S02]  /*4360*/  IMAD R29, R13.reuse, UR49, RZ ;  /* 0x000000310d1d7c24 */ /* 0x040fe4000f8e02ff */
[----:B------:R-:W-:Y:S01]  /*4370*/  IMAD.HI.U32 R32, R13, UR54, R32 ;  /* 0x000000360d207c27 */ /* 0x000fe2000f8e0020 */
[----:B------:R-:W-:-:S03]  /*4380*/  IADD3.X R35, PT, PT, RZ, RZ, RZ, P0, P1 ;  /* 0x000000ffff237210 */ /* 0x000fc600007e24ff */
[----:B------:R-:W-:Y:S01]  /*4390*/  IMAD R33, R27, UR40, RZ ;  /* 0x000000281b217c24 */ /* 0x000fe2000f8e02ff */
[----:B------:R-:W-:Y:S01]  /*43a0*/  IADD3 R6, P0, PT, R29, R32, RZ ;  /* 0x000000201d067210 */ /* 0x000fe20007f1e0ff */
[----:B------:R-:W-:Y:S02]  /*43b0*/  IMAD.MOV.U32 R34, RZ, RZ, RZ ;  /* 0x000000ffff227224 */ /* 0x000fe400078e00ff */
[C---:B------:R-:W-:Y:S01]  /*43c0*/  IMAD R29, R28.reuse, UR54, RZ ;  /* 0x000000361c1d7c24 */ /* 0x040fe2000f8e02ff */
[----:B------:R-:W-:Y:S01]  /*43d0*/  IADD3 R10, P1, PT, R33, R10, RZ ;  /* 0x0000000a210a7210 */ /* 0x000fe20007f3e0ff */
[----:B------:R-:W-:-:S04]  /*43e0*/  IMAD.HI.U32 R34, R28, UR41, R34 ;  /* 0x000000291c227c27 */ /* 0x000fc8000f8e0022 */
[----:B------:R-:W-:Y:S02]  /*43f0*/  IMAD.X R33, RZ, RZ, RZ, P0 ;  /* 0x000000ffff217224 */ /* 0x000fe400000e06ff */
[----:B------:R-:W-:Y:S02]  /*4400*/  IMAD.MOV.U32 R32, RZ, RZ, RZ ;  /* 0x000000ffff207224 */ /* 0x000fe400078e00ff */
[----:B------:R-:W-:Y:S01]  /*4410*/  IMAD.X R35, RZ, RZ, RZ, P1 ;  /* 0x000000ffff237224 */ /* 0x000fe200008e06ff */
[----:B------:R-:W-:Y:S01]  /*4420*/  IADD3 R6, P0, P1, R29, R6, R34 ;  /* 0x000000061d067210 */ /* 0x000fe2000791e022 */
[----:B------:R-:W-:-:S03]  /*4430*/  IMAD.HI.U32 R32, R13, UR49, R32 ;  /* 0x000000310d207c27 */ /* 0x000fc6000f8e0020 */
[----:B------:R-:W-:Y:S01]  /*4440*/  IADD3.X R33, PT, PT, RZ, RZ, RZ, P0, P1 ;  /* 0x000000ffff217210 */ /* 0x000fe200007e24ff */
[----:B------:R-:W-:Y:S01]  /*4450*/  IMAD.MOV.U32 R34, RZ, RZ, RZ ;  /* 0x000000ffff227224 */ /* 0x000fe200078e00ff */
[----:B------:R-:W-:Y:S01]  /*4460*/  IADD3 R30, P0, PT, R37, R32, RZ ;  /* 0x00000020251e7210 */ /* 0x000fe20007f1e0ff */
[C---:B------:R-:W-:Y:S02]  /*4470*/  IMAD R29, R27.reuse, UR41, RZ ;  /* 0x000000291b1d7c24 */ /* 0x040fe4000f8e02ff */
[----:B------:R-:W-:-:S04]  /*4480*/  IMAD.HI.U32 R34, R27, UR40, R34 ;  /* 0x000000281b227c27 */ /* 0x000fc8000f8e0022 */
[----:B------:R-:W-:Y:S01]  /*4490*/  IMAD.MOV.U32 R32, RZ, RZ, RZ ;  /* 0x000000ffff207224 */ /* 0x000fe200078e00ff */
[----:B------:R-:W-:Y:S01]  /*44a0*/  IADD3 R6, P1, P2, R29, R6, R34 ;  /* 0x000000061d067210 */ /* 0x000fe20007a3e022 */
[C---:B------:R-:W-:Y:S02]  /*44b0*/  IMAD R29, R28.reuse, UR49, RZ ;  /* 0x000000311c1d7c24 */ /* 0x040fe4000f8e02ff */
[----:B------:R-:W-:Y:S01]  /*44c0*/  IMAD.HI.U32 R32, R28, UR54, R32 ;  /* 0x000000361c207c27 */ /* 0x000fe2000f8e0020 */
[----:B------:R-:W-:-:S03]  /*44d0*/  IADD3.X R33, PT, PT, RZ, RZ, RZ, P1, P2 ;  /* 0x000000ffff217210 */ /* 0x000fc60000fe44ff */
[----:B-----5:R-:W-:Y:S02]  /*44e0*/  IMAD R37, R25, UR40, RZ ;  /* 0x0000002819257c24 */ /* 0x020fe4000f8e02ff */
[----:B------:R-:W-:Y:S01]  /*44f0*/  IMAD.X R35, RZ, RZ, RZ, P0 ;  /* 0x000000ffff237224 */ /* 0x000fe200000e06ff */
[----:B------:R-:W-:Y:S01]  /*4500*/  IADD3 R30, P0, P1, R29, R30, R32 ;  /* 0x0000001e1d1e7210 */ /* 0x000fe2000791e020 */
[----:B------:R-:W-:Y:S01]  /*4510*/  IMAD.MOV.U32 R34, RZ, RZ, RZ ;  /* 0x000000ffff227224 */ /* 0x000fe200078e00ff */
[----:B------:R-:W-:Y:S01]  /*4520*/  IADD3 R6, P2, PT, R37, R6, RZ ;  /* 0x0000000625067210 */ /* 0x000fe20007f5e0ff */
[----:B------:R-:W-:Y:S02]  /*4530*/  IMAD.MOV.U32 R32, RZ, RZ, RZ ;  /* 0x000000ffff207224 */ /* 0x000fe400078e00ff */
[----:B------:R-:W-:Y:S01]  /*4540*/  IMAD.HI.U32 R34, R13, UR55, R34 ;  /* 0x000000370d227c27 */ /* 0x000fe2000f8e0022 */
[----:B------:R-:W-:-:S03]  /*4550*/  IADD3.X R35, PT, PT, RZ, RZ, RZ, P0, P1 ;  /* 0x000000ffff237210 */ /* 0x000fc600007e24ff */
[----:B------:R-:W-:Y:S02]  /*4560*/  IMAD R37, R13, UR51, RZ ;  /* 0x000000330d257c24 */ /* 0x000fe4000f8e02ff */
[----:B------:R-:W-:-:S03]  /*4570*/  IMAD.HI.U32 R32, R27, UR41, R32 ;  /* 0x000000291b207c27 */ /* 0x000fc6000f8e0020 */
[----:B------:R-:W-:Y:S01]  /*4580*/  IADD3 R36, P0, PT, R37, R34, RZ ;  /* 0x0000002225247210 */ /* 0x000fe20007f1e0ff */
[----:B------:R-:W-:Y:S02]  /*4590*/  IMAD R29, R27, UR54, RZ ;  /* 0x000000361b1d7c24 */ /* 0x000fe4000f8e02ff */
[----:B------:R-:W-:Y:S02]  /*45a0*/  IMAD.X R33, RZ, RZ, RZ, P2 ;  /* 0x000000ffff217224 */ /* 0x000fe400010e06ff */
[----:B------:R-:W-:Y:S01]  /*45b0*/  IMAD.MOV.U32 R34, RZ, RZ, RZ ;  /* 0x000000ffff227224 */ /* 0x000fe200078e00ff */
[----:B------:R-:W-:Y:S01]  /*45c0*/  IADD3 R30, P1, P2, R29, R30, R32 ;  /* 0x0000001e1d1e7210 */ /* 0x000fe20007a3e020 */
[----:B------:R-:W-:Y:S02]  /*45d0*/  IMAD.MOV.U32 R32, RZ, RZ, RZ ;  /* 0x000000ffff207224 */ /* 0x000fe400078e00ff */
[----:B------:R-:W-:-:S04]  /*45e0*/  IMAD.HI.U32 R26, R28, UR49, R34 ;  /* 0x000000311c1a7c27 */ /* 0x000fc8000f8e0022 */
[----:B------:R-:W-:Y:S02]  /*45f0*/  IMAD R29, R28, UR55, RZ ;  /* 0x000000371c1d7c24 */ /* 0x000fe4000f8e02ff */
[----:B------:R-:W-:Y:S01]  /*4600*/  IMAD.HI.U32 R32, R25, UR40, R32 ;  /* 0x0000002819207c27 */ /* 0x000fe2000f8e0020 */
[----:B------:R-:W-:-:S03]  /*4610*/  IADD3.X R33, PT, PT, RZ, RZ, RZ, P1, P2 ;  /* 0x000000ffff217210 */ /* 0x000fc60000fe44ff */
[----:B------:R-:W-:Y:S02]  /*4620*/  IMAD R37, R25, UR41, RZ ;  /* 0x0000002919257c24 */ /* 0x000fe4000f8e02ff */
[----:B------:R-:W-:Y:S01]  /*4630*/  IMAD.X R35, RZ, RZ, RZ, P0 ;  /* 0x000000ffff237224 */ /* 0x000fe200000e06ff */
[----:B------:R-:W-:Y:S01]  /*4640*/  IADD3 R36, P0, P1, R29, R36, R26 ;  /* 0x000000241d247210 */ /* 0x000fe2000791e01a */
[----:B------:R-:W-:Y:S01]  /*4650*/  IMAD R59, R13, UR40, RZ ;  /* 0x000000280d3b7c24 */ /* 0x000fe2000f8e02ff */
[----:B------:R-:W-:Y:S01]  /*4660*/  IADD3 R26, P2, P3, R37, R30, R32 ;  /* 0x0000001e251a7210 */ /* 0x000fe20007b5e020 */
[----:B------:R-:W-:Y:S02]  /*4670*/  IMAD.MOV.U32 R32, RZ, RZ, RZ ;  /* 0x000000ffff207224 */ /* 0x000fe400078e00ff */
[----:B------:R-:W-:Y:S01]  /*4680*/  IMAD.HI.U32 R34, R13, UR51, R34 ;  /* 0x000000330d227c27 */ /* 0x000fe2000f8e0022 */
[----:B------:R-:W-:-:S03]  /*4690*/  IADD3.X R35, PT, PT, RZ, RZ, RZ, P0, P1 ;  /* 0x000000ffff237210 */ /* 0x000fc600007e24ff */
[----:B------:R-:W-:Y:S01]  /*46a0*/  IMAD.HI.U32 R32, R27, UR54, R32 ;  /* 0x000000361b207c27 */ /* 0x000fe2000f8e0020 */
[----:B------:R-:W-:Y:S02]  /*46b0*/  IADD3.X R33, PT, PT, RZ, RZ, RZ, P2, P3 ;  /* 0x000000ffff217210 */ /* 0x000fe400017e64ff */
[----:B------:R-:W-:Y:S01]  /*46c0*/  IADD3 R39, P0, PT, R39, R34, RZ ;  /* 0x0000002227277210 */ /* 0x000fe20007f1e0ff */
[----:B------:R-:W-:Y:S02]  /*46d0*/  IMAD R37, R27, UR49, RZ ;  /* 0x000000311b257c24 */ /* 0x000fe4000f8e02ff */
[----:B------:R-:W-:Y:S02]  /*46e0*/  IMAD.MOV.U32 R34, RZ, RZ, RZ ;  /* 0x000000ffff227224 */ /* 0x000fe400078e00ff */
[----:B------:R-:W-:Y:S01]  /*46f0*/  IMAD R30, R28, UR51, RZ ;  /* 0x000000331c1e7c24 */ /* 0x000fe2000f8e02ff */
[----:B------:R-:W-:Y:S01]  /*4700*/  IADD3 R36, P1, P2, R37, R36, R32 ;  /* 0x0000002425247210 */ /* 0x000fe20007a3e020 */
[----:B------:R-:W-:-:S02]  /*4710*/  IMAD.MOV.U32 R32, RZ, RZ, RZ ;  /* 0x000000ffff207224 */ /* 0x000fc400078e00ff */
[----:B------:R-:W-:-:S04]  /*4720*/  IMAD.HI.U32 R29, R28, UR55, R34 ;  /* 0x000000371c1d7c27 */ /* 0x000fc8000f8e0022 */
        /* <DEDUP_REMOVED lines=13> */
[C---:B------:R-:W-:Y:S02]  /*4800*/  IMAD R37, R27.reuse, UR55, RZ ;  /* 0x000000371b257c24 */ /* 0x040fe4000f8e02ff */
[----:B------:R-:W-:Y:S02]  /*4810*/  IMAD.MOV.U32 R34, RZ, RZ, RZ ;  /* 0x000000ffff227224 */ /* 0x000fe400078e00ff */
[----:B------:R-:W-:Y:S01]  /*4820*/  IMAD R39, R27, UR51, RZ ;  /* 0x000000331b277c24 */ /* 0x000fe2000f8e02ff */
[----:B------:R-:W-:Y:S01]  /*4830*/  IADD3 R36, P1, P2, R37, R30, R32 ;  /* 0x0000001e25247210 */ /* 0x000fe20007a3e020 */
[----:B------:R-:W-:-:S02]  /*4840*/  IMAD.MOV.U32 R32, RZ, RZ, RZ ;  /* 0x000000ffff207224 */ /* 0x000fc400078e00ff */
[----:B------:R-:W-:-:S04]  /*4850*/  IMAD.HI.U32 R34, R28, UR51, R34 ;  /* 0x000000331c227c27 */ /* 0x000fc8000f8e0022 */
[----:B------:R-:W-:Y:S01]  /*4860*/  IMAD.HI.U32 R30, R25, UR54, R32 ;  /* 0x00000036191e7c27 */ /* 0x000fe2000f8e0020 */
[----:B------:R-:W-:-:S03]  /*4870*/  IADD3.X R33, PT, PT, RZ, RZ, RZ, P1, P2 ;  /* 0x000000ffff217210 */ /* 0x000fc60000fe44ff */
[C---:B------:R-:W-:Y:S02]  /*4880*/  IMAD R35, R28.reuse, UR50, RZ ;  /* 0x000000321c237c24 */ /* 0x040fe4000f8e02ff */
[----:B------:R-:W-:Y:S02]  /*4890*/  IMAD R37, R25, UR49, RZ ;  /* 0x0000003119257c24 */ /* 0x000fe4000f8e02ff */
[----:B------:R-:W-:Y:S01]  /*48a0*/  IMAD.HI.U32 R32, R27, UR55, R32 ;  /* 0x000000371b207c27 */ /* 0x000fe2000f8e0020 */
[----:B------:R-:W-:Y:S02]  /*48b0*/  IADD3 R40, P1, P2, R35, R40, R34 ;  /* 0x0000002823287210 */ /* 0x000fe40007a3e022 */
[----:B------:R-:W-:Y:S01]  /*48c0*/  IADD3 R30, P3, P4, R37, R36, R30 ;  /* 0x00000024251e7210 */ /* 0x000fe20007c7e01e */
[----:B------:R-:W-:Y:S01]  /*48d0*/  IMAD.X R35, RZ, RZ, RZ, P0 ;  /* 0x000000ffff237224 */ /* 0x000fe200000e06ff */
[----:B------:R-:W-:Y:S01]  /*48e0*/  IADD3.X R37, PT, PT, RZ, RZ, RZ, P1, P2 ;  /* 0x000000ffff257210 */ /* 0x000fe20000fe44ff */
[----:B------:R-:W-:Y:S01]  /*48f0*/  IMAD.MOV.U32 R36, RZ, RZ, RZ ;  /* 0x000000ffff247224 */ /* 0x000fe200078e00ff */
[----:B------:R-:W-:Y:S01]  /*4900*/  IADD3.X R33, PT, PT, RZ, RZ, RZ, P3, P4 ;  /* 0x000000ffff217210 */ /* 0x000fe20001fe84ff */
[----:B------:R-:W-:Y:S01]  /*4910*/  IMAD.MOV.U32 R34, RZ, RZ, RZ ;  /* 0x000000ffff227224 */ /* 0x000fe200078e00ff */
[----:B------:R-:W-:Y:S01]  /*4920*/  IADD3 R39, P0, P1, R39, R40, R32 ;  /* 0x0000002827277210 */ /* 0x000fe2000791e020 */
[----:B------:R-:W-:Y:S01]  /*4930*/  IMAD.MOV.U32 R32, RZ, RZ, RZ ;  /* 0x000000ffff207224 */ /* 0x000fe200078e00ff */
[----:B------:R-:W-:Y:S01]  /*4940*/  IADD3 R26, P4, PT, R41, R26, RZ ;  /* 0x0000001a291a7210 */ /* 0x000fe20007f9e0ff */
[----:B------:R-:W-:-:S04]  /*4950*/  IMAD.HI.U32 R37, R28, UR50, R36 ;  /* 0x000000321c257c27 */ /* 0x000fc8000f8e0024 */
[----:B------:R-:W-:Y:S01]  /*4960*/  IMAD.HI.U32 R36, R25, UR49, R32 ;  /* 0x0000003119247c27 */ /* 0x000fe2000f8e0020 */
[----:B------:R-:W-:-:S03]  /*4970*/  IADD3.X R33, PT, PT, RZ, RZ, RZ, P0, P1 ;  /* 0x000000ffff217210 */ /* 0x000fc600007e24ff */
[----:B------:R-:W-:-:S04]  /*4980*/  IMAD.HI.U32 R34, R13, UR52, R34 ;  /* 0x000000340d227c27 */ /* 0x000fc8000f8e0022 */
[----:B------:R-:W-:Y:S02]  /*4990*/  IMAD R32, R28, UR52, RZ ;  /* 0x000000341c207c24 */ /* 0x000fe4000f8e02ff */
[C---:B------:R-:W-:Y:S02]  /*49a0*/  IMAD R35, R25.reuse, UR55, RZ ;  /* 0x0000003719237c24 */ /* 0x040fe4000f8e02ff */
[----:B------:R-:W-:Y:S01]  /*49b0*/  IMAD R40, R25, UR51, RZ ;  /* 0x0000003319287c24 */ /* 0x000fe2000f8e02ff */
[----:B------:R-:W-:Y:S01]  /*49c0*/  IADD3 R34, P0, P1, R32, R34, R37 ;  /* 0x0000002220227210 */ /* 0x000fe2000791e025 */
[----:B------:R-:W-:Y:S01]  /*49d0*/  IMAD.MOV.U32 R32, RZ, RZ, RZ ;  /* 0x000000ffff207224 */ /* 0x000fe200078e00ff */
[----:B------:R-:W-:Y:S01]  /*49e0*/  IADD3 R36, P2, P3, R35, R39, R36 ;  /* 0x0000002723247210 */ /* 0x000fe20007b5e024 */
[C---:B------:R-:W-:Y:S02]  /*49f0*/  IMAD R37, R27.reuse, UR50, RZ ;  /* 0x000000321b257c24 */ /* 0x040fe4000f8e02ff */
[----:B------:R-:W-:Y:S01]  /*4a00*/  IMAD.HI.U32 R32, R27, UR51, R32 ;  /* 0x000000331b207c27 */ /* 0x000fe2000f8e0020 */
[----:B------:R-:W-:-:S03]  /*4a10*/  IADD3.X R35, PT, PT, RZ, RZ, RZ, P2, P3 ;  /* 0x000000ffff237210 */ /* 0x000fc600017e64ff */
[----:B------:R-:W-:Y:S01]  /*4a20*/  IMAD.X R33, RZ, RZ, RZ, P4 ;  /* 0x000000ffff217224 */ /* 0x000fe200020e06ff */
[----:B------:R-:W-:Y:S01]  /*4a30*/  IADD3 R41, P2, P3, R37, R34, R32 ;  /* 0x0000002225297210 */ /* 0x000fe20007b5e020 */
[----:B------:R-:W-:Y:S02]  /*4a40*/  IMAD.MOV.U32 R34, RZ, RZ, RZ ;  /* 0x000000ffff227224 */ /* 0x000fe400078e00ff */
[----:B------:R-:W-:Y:S02]  /*4a50*/  IMAD.MOV.U32 R32, RZ, RZ, RZ ;  /* 0x000000ffff207224 */ /* 0x000fe400078e00ff */
[----:B------:R-:W-:Y:S01]  /*4a60*/  IMAD.HI.U32 R37, R25, UR55, R34 ;  /* 0x0000003719257c27 */ /* 0x000fe2000f8e0022 */
[----:B------:R-:W-:-:S03]  /*4a70*/  IADD3.X R35, PT, PT, RZ, RZ, RZ, P0, P1 ;  /* 0x000000ffff237210 */ /* 0x000fc600007e24ff */
[----:B------:R-:W-:Y:S01]  /*4a80*/  IMAD.HI.U32 R42, R24, UR40, R32 ;  /* 0x00000028182a7c27 */ /* 0x000fe2000f8e0020 */
[----:B------:R-:W-:Y:S02]  /*4a90*/  IADD3.X R33, PT, PT, RZ, RZ, RZ, P2, P3 ;  /* 0x000000ffff217210 */ /* 0x000fe400017e64ff */
[----:B------:R-:W-:Y:S01]  /*4aa0*/  IADD3 R37, P0, P1, R40, R41, R37 ;  /* 0x0000002928257210 */ /* 0x000fe2000791e025 */
[----:B------:R-:W-:Y:S02]  /*4ab0*/  IMAD R39, R24, UR41, RZ ;  /* 0x0000002918277c24 */ /* 0x000fe4000f8e02ff */
[----:B------:R-:W-:-:S03]  /*4ac0*/  IMAD.HI.U32 R28, R28, UR52, R34 ;  /* 0x000000341c1c7c27 */ /* 0x000fc6000f8e0022 */
[----:B------:R-:W-:Y:S01]  /*4ad0*/  IADD3 R39, P2, P3, R39, R29, R42 ;  /* 0x0000001d27277210 */ /* 0x000fe20007b5e02a */
[C---:B------:R-:W-:Y:S01]  /*4ae0*/  IMAD.HI.U32 R35, R27.reuse, UR50, R32 ;  /* 0x000000321b237c27 */ /* 0x040fe2000f8e0020 */
[----:B------:R-:W-:Y:S02]  /*4af0*/  IADD3.X R29, PT, PT, RZ, RZ, RZ, P0, P1 ;  /* 0x000000ffff1d7210 */ /* 0x000fe400007e24ff */
[----:B------:R-:W-:Y:S01]  /*4b00*/  IADD3.X R33, PT, PT, RZ, RZ, RZ, P2, P3 ;  /* 0x000000ffff217210 */ /* 0x000fe200017e64ff */
[----:B------:R-:W-:Y:S02]  /*4b10*/  IMAD R32, R27, UR52, RZ ;  /* 0x000000341b207c24 */ /* 0x000fe4000f8e02ff */
[C---:B------:R-:W-:Y:S02]  /*4b20*/  IMAD R34, R23.reuse, UR40, RZ ;  /* 0x0000002817227c24 */ /* 0x040fe4000f8e02ff */
[----:B------:R-:W-:Y:S01]  /*4b30*/  IMAD R41, R23, UR41, RZ ;  /* 0x0000002917297c24 */ /* 0x000fe2000f8e02ff */
[----:B------:R-:W-:Y:S01]  /*4b40*/  IADD3 R40, P0, P1, R32, R28, R35 ;  /* 0x0000001c20287210 */ /* 0x000fe2000791e023 */
[----:B------:R-:W-:-:S02]  /*4b50*/  IMAD.MOV.U32 R28, RZ, RZ, RZ ;  /* 0x000000ffff1c7224 */ /* 0x000fc400078e00ff */
[----:B------:R-:W-:Y:S02]  /*4b60*/  IMAD.MOV.U32 R32, RZ, RZ, RZ ;  /* 0x000000ffff207224 */ /* 0x000fe400078e00ff */
[----:B------:R-:W-:Y:S01]  /*4b70*/  IMAD.HI.U32 R29, R25, UR51, R28 ;  /* 0x00000033191d7c27 */ /* 0x000fe2000f8e001c */
[----:B------:R-:W-:-:S03]  /*4b80*/  IADD3 R28, P2, PT, R34, R39, RZ ;  /* 0x00000027221c7210 */ /* 0x000fc60007f5e0ff */
[----:B------:R-:W-:-:S04]  /*4b90*/  IMAD.HI.U32 R35, R24, UR41, R32 ;  /* 0x0000002918237c27 */ /* 0x000fc8000f8e0020 */
[----:B------:R-:W-:Y:S02]  /*4ba0*/  IMAD R32, R25, UR50, RZ ;  /* 0x0000003219207c24 */ /* 0x000fe4000f8e02ff */
[----:B------:R-:W-:Y:S02]  /*4bb0*/  IMAD R34, R24, UR54, RZ ;  /* 0x0000003618227c24 */ /* 0x000fe4000f8e02ff */
[----:B------:R-:W-:Y:S01]  /*4bc0*/  IMAD.X R33, RZ, RZ, RZ, P2 ;  /* 0x000000ffff217224 */ /* 0x000fe200010e06ff */
[----:B------:R-:W-:Y:S01]  /*4bd0*/  IADD3 R29, P2, P3, R32, R40, R29 ;  /* 0x00000028201d7210 */ /* 0x000fe20007b5e01d */
[----:B------:R-:W-:Y:S01]  /*4be0*/  IMAD.MOV.U32 R32, RZ, RZ, RZ ;  /* 0x000000ffff207224 */ /* 0x000fe200078e00ff */
[----:B------:R-:W-:Y:S01]  /*4bf0*/  IADD3 R42, P4, P5, R34, R30, R35 ;  /* 0x0000001e222a7210 */ /* 0x000fe20007d9e023 */
[----:B------:R-:W-:Y:S01]  /*4c00*/  IMAD.MOV.U32 R34, RZ, RZ, RZ ;  /* 0x000000ffff227224 */ /* 0x000fe200078e00ff */
[----:B------:R-:W-:Y:S01]  /*4c10*/  IADD3.X R35, PT, PT, RZ, RZ, RZ, P0, P1 ;  /* 0x000000ffff237210 */ /* 0x000fe200007e24ff */
[----:B------:R-:W-:Y:S01]  /*4c20*/  IMAD.HI.U32 R40, R23, UR40, R32 ;  /* 0x0000002817287c27 */ /* 0x000fe2000f8e0020 */
[----:B------:R-:W-:-:S03]  /*4c30*/  IADD3.X R33, PT, PT, RZ, RZ, RZ, P2, P3 ;  /* 0x000000ffff217210 */ /* 0x000fc600017e64ff */
[----:B------:R-:W-:Y:S01]  /*4c40*/  IMAD.HI.U32 R30, R27, UR52, R34 ;  /* 0x000000341b1e7c27 */ /* 0x000fe2000f8e0022 */
[----:B------:R-:W-:Y:S02]  /*4c50*/  IADD3.X R35, PT, PT, RZ, RZ, RZ, P4, P5 ;  /* 0x000000ffff237210 */ /* 0x000fe400027ea4ff */
[----:B------:R-:W-:Y:S01]  /*4c60*/  IADD3 R27, P0, P1, R41, R42, R40 ;  /* 0x0000002a291b7210 */ /* 0x000fe2000791e028 */
[----:B------:R-:W-:-:S03]  /*4c70*/  IMAD.HI.U32 R39, R25, UR50, R32 ;  /* 0x0000003219277c27 */ /* 0x000fc6000f8e0020 */
[----:B------:R-:W-:Y:S01]  /*4c80*/  IADD3.X R33, PT, PT, RZ, RZ, RZ, P0, P1 ;  /* 0x000000ffff217210 */ /* 0x000fe200007e24ff */
[----:B------:R-:W-:Y:S02]  /*4c90*/  IMAD R32, R25, UR52, RZ ;  /* 0x0000003419207c24 */ /* 0x000fe4000f8e02ff */
[----:B------:R-:W-:Y:S02]  /*4ca0*/  IMAD R40, R8, UR40, RZ ;  /* 0x0000002808287c24 */ /* 0x000fe4000f8e02ff */
[----:B------:R-:W-:Y:S01]  /*4cb0*/  IMAD.HI.U32 R35, R24, UR54, R34 ;  /* 0x0000003618237c27 */ /* 0x000fe2000f8e0022 */
[----:B------:R-:W-:Y:S02]  /*4cc0*/  IADD3 R30, P0, P1, R32, R30, R39 ;  /* 0x0000001e201e7210 */ /* 0x000fe4000791e027 */
[----:B------:R-:W-:Y:S01]  /*4cd0*/  IADD3 R27, P4, PT, R40, R27, RZ ;  /* 0x0000001b281b7210 */ /* 0x000fe20007f9e0ff */
[----:B------:R-:W-:Y:S02]  /*4ce0*/  IMAD R34, R24, UR49, RZ ;  /* 0x0000003118227c24 */ /* 0x000fe4000f8e02ff */
[----:B------:R-:W-:-:S02]  /*4cf0*/  IMAD.MOV.U32 R32, RZ, RZ, RZ ;  /* 0x000000ffff207224 */ /* 0x000fc400078e00ff */
[C---:B------:R-:W-:Y:S01]  /*4d00*/  IMAD R39, R23.reuse, UR54, RZ ;  /* 0x0000003617277c24 */ /* 0x040fe2000f8e02ff */
[----:B------:R-:W-:Y:S01]  /*4d10*/  IADD3 R36, P2, P3, R34, R36, R35 ;  /* 0x0000002422247210 */ /* 0x000fe20007b5e023 */
[----:B------:R-:W-:-:S03]  /*4d20*/  IMAD.HI.U32 R32, R23, UR41, R32 ;  /* 0x0000002917207c27 */ /* 0x000fc6000f8e0020 */
[----:B------:R-:W-:Y:S01]  /*4d30*/  IADD3.X R33, PT, PT, RZ, RZ, RZ, P2, P3 ;  /* 0x000000ffff217210 */ /* 0x000fe200017e64ff */
[----:B------:R-:W-:Y:S01]  /*4d40*/  IMAD.X R35, RZ, RZ, RZ, P4 ;  /* 0x000000ffff237224 */ /* 0x000fe200020e06ff */
[----:B------:R-:W-:Y:S01]  /*4d50*/  IADD3 R39, P2, P3, R39, R36, R32 ;  /* 0x0000002427277210 */ /* 0x000fe20007b5e020 */
[----:B------:R-:W-:Y:S02]  /*4d60*/  IMAD.MOV.U32 R34, RZ, RZ, RZ ;  /* 0x000000ffff227224 */ /* 0x000fe400078e00ff */
[C---:B------:R-:W-:Y:S02]  /*4d70*/  IMAD R41, R8.reuse, UR41, RZ ;  /* 0x0000002908297c24 */ /* 0x040fe4000f8e02ff */
[----:B------:R-:W-:Y:S01]  /*4d80*/  IMAD.HI.U32 R34, R8, UR40, R34 ;  /* 0x0000002808227c27 */ /* 0x000fe2000f8e0022 */
[----:B------:R-:W-:-:S03]  /*4d90*/  IADD3.X R35, PT, PT, RZ, RZ, RZ, P0, P1 ;  /* 0x000000ffff237210 */ /* 0x000fc600007e24ff */
[----:B------:R-:W-:Y:S01]  /*4da0*/  IMAD.MOV.U32 R32, RZ, RZ, RZ ;  /* 0x000000ffff207224 */ /* 0x000fe200078e00ff */
[----:B------:R-:W-:Y:S01]  /*4db0*/  IADD3 R41, P4, P5, R41, R39, R34 ;  /* 0x0000002729297210 */ /* 0x000fe20007d9e022 */
[C---:B------:R-:W-:Y:S02]  /*4dc0*/  IMAD R36, R24.reuse, UR55, RZ ;  /* 0x0000003718247c24 */ /* 0x040fe4000f8e02ff */
[----:B------:R-:W-:Y:S01]  /*4dd0*/  IMAD.HI.U32 R32, R24, UR49, R32 ;  /* 0x0000003118207c27 */ /* 0x000fe2000f8e0020 */
[----:B------:R-:W-:-:S03]  /*4de0*/  IADD3.X R33, PT, PT, RZ, RZ, RZ, P2, P3 ;  /* 0x000000ffff217210 */ /* 0x000fc600017e64ff */
[----:B------:R-:W-:Y:S01]  /*4df0*/  IMAD.MOV.U32 R34, RZ, RZ, RZ ;  /* 0x000000ffff227224 */ /* 0x000fe200078e00ff */
[----:B------:R-:W-:Y:S01]  /*4e00*/  IADD3 R36, P0, P1, R36, R37, R32 ;  /* 0x0000002524247210 */ /* 0x000fe2000791e020 */
[----:B------:R-:W-:Y:S02]  /*4e10*/  IMAD.MOV.U32 R32, RZ, RZ, RZ ;  /* 0x000000ffff207224 */ /* 0x000fe400078e00ff */
[----:B------:R-:W-:Y:S01]  /*4e20*/  IMAD.HI.U32 R39, R25, UR52, R34 ;  /* 0x0000003419277c27 */ /* 0x000fe2000f8e0022 */
[----:B------:R-:W-:Y:S02]  /*4e30*/  IADD3.X R35, PT, PT, RZ, RZ, RZ, P4, P5 ;  /* 0x000000ffff237210 */ /* 0x000fe400027ea4ff */
[----:B------:R-:W-:Y:S01]  /*4e40*/  IADD3.X R37, PT, PT, RZ, RZ, RZ, P0, P1 ;  /* 0x000000ffff257210 */ /* 0x000fe200007e24ff */
[----:B------:R-:W-:Y:S02]  /*4e50*/  IMAD R34, R3, UR40, RZ ;  /* 0x0000002803227c24 */ /* 0x000fe4000f8e02ff */
[----:B------:R-:W-:-:S03]  /*4e60*/  IMAD.HI.U32 R32, R23, UR54, R32 ;  /* 0x0000003617207c27 */ /* 0x000fc6000f8e0020 */
[----:B------:R-:W-:Y:S01]  /*4e70*/  IADD3 R25, P2, PT, R34, R41, RZ ;  /* 0x0000002922197210 */ /* 0x000fe20007f5e0ff */
[----:B------:R-:W-:Y:S02]  /*4e80*/  IMAD R33, R23, UR49, RZ ;  /* 0x0000003117217c24 */ /* 0x000fe4000f8e02ff */
[----:B------:R-:W-:Y:S02]  /*4e90*/  IMAD.MOV.U32 R34, RZ, RZ, RZ ;  /* 0x000000ffff227224 */ /* 0x000fe400078e00ff */
[C---:B------:R-:W-:Y:S01]  /*4ea0*/  IMAD R13, R8.reuse, UR52, RZ ;  /* 0x00000034080d7c24 */ /* 0x040fe2000f8e02ff */
[----:B------:R-:W-:Y:S01]  /*4eb0*/  IADD3 R32, P0, P1, R33, R36, R32 ;  /* 0x0000002421207210 */ /* 0x000fe2000791e020 */
[----:B------:R-:W-:-:S04]  /*4ec0*/  IMAD.HI.U32 R34, R8, UR41, R34 ;  /* 0x0000002908227c27 */ /* 0x000fc8000f8e0022 */
[----:B------:R-:W-:Y:S02]  /*4ed0*/  IMAD R35, R8, UR54, RZ ;  /* 0x0000003608237c24 */ /* 0x000fe4000f8e02ff */
[----:B------:R-:W-:Y:S02]  /*4ee0*/  IMAD.MOV.U32 R36, RZ, RZ, RZ ;  /* 0x000000ffff247224 */ /* 0x000fe400078e00ff */
[----:B------:R-:W-:Y:S02]  /*4ef0*/  IMAD.X R33, RZ, RZ, RZ, P2 ;  /* 0x000000ffff217224 */ /* 0x000fe400010e06ff */
[----:B------:R-:W-:Y:S01]  /*4f00*/  IMAD.HI.U32 R36, R24, UR55, R36 ;  /* 0x0000003718247c27 */ /* 0x000fe2000f8e0024 */
[----:B------:R-:W-:Y:S02]  /*4f10*/  IADD3 R37, P2, P3, R35, R32, R34 ;  /* 0x0000002023257210 */ /* 0x000fe40007b5e022 */
[----:B------:R-:W-:Y:S01]  /*4f20*/  IADD3.X R35, PT, PT, RZ, RZ, RZ, P0, P1 ;  /* 0x000000ffff237210 */ /* 0x000fe200007e24ff */
[----:B------:R-:W-:-:S02]  /*4f30*/  IMAD.MOV.U32 R32, RZ, RZ, RZ ;  /* 0x000000ffff207224 */ /* 0x000fc400078e00ff */
[----:B------:R-:W-:Y:S02]  /*4f40*/  IMAD R34, R24, UR51, RZ ;  /* 0x0000003318227c24 */ /* 0x000fe4000f8e02ff */
[C---:B------:R-:W-:Y:S01]  /*4f50*/  IMAD.HI.U32 R57, R3.reuse, UR40, R32 ;  /* 0x0000002803397c27 */ /* 0x040fe2000f8e0020 */
[----:B------:R-:W-:Y:S02]  /*4f60*/  IADD3.X R33, PT, PT, RZ, RZ, RZ, P2, P3 ;  /* 0x000000ffff217210 */ /* 0x000fe400017e64ff */
[----:B------:R-:W-:Y:S01]  /*4f70*/  IADD3 R36, P0, P1, R34, R29, R36 ;  /* 0x0000001d22247210 */ /* 0x000fe2000791e024 */
[----:B------:R-:W-:Y:S02]  /*4f80*/  IMAD R32, R3, UR41, RZ ;  /* 0x0000002903207c24 */ /* 0x000fe4000f8e02ff */
[----:B------:R-:W-:Y:S02]  /*4f90*/  IMAD.MOV.U32 R34, RZ, RZ, RZ ;  /* 0x000000ffff227224 */ /* 0x000fe400078e00ff */
[C---:B------:R-:W-:Y:S01]  /*4fa0*/  IMAD R29, R23.reuse, UR55, RZ ;  /* 0x00000037171d7c24 */ /* 0x040fe2000f8e02ff */
[----:B------:R-:W-:Y:S01]  /*4fb0*/  IADD3 R57, P2, P3, R32, R37, R57 ;  /* 0x0000002520397210 */ /* 0x000fe20007b5e039 */
        /* <DEDUP_REMOVED lines=11> */
[----:B------:R-:W-:-:S03]  /*5070*/  IADD3.X R35, PT, PT, RZ, RZ, RZ, P0, P1 ;  /* 0x000000ffff237210 */ /* 0x000fc600007e24ff */
        /* <DEDUP_REMOVED lines=30> */
[C---:B------:R-:W-:Y:S01]  /*5260*/  IMAD.HI.U32 R30, R8.reuse, UR55, R32 ;  /* 0x00000037081e7c27 */ /* 0x040fe2000f8e0020 */
[----:B------:R-:W-:Y:S02]  /*5270*/  IADD3.X R33, PT, PT, RZ, RZ, RZ, P2, P3 ;  /* 0x000000ffff217210 */ /* 0x000fe400017e64ff */
[----:B------:R-:W-:Y:S01]  /*5280*/  IADD3 R29, P2, P3, R29, R39, R34 ;  /* 0x000000271d1d7210 */ /* 0x000fe20007b5e022 */
[----:B------:R-:W-:Y:S02]  /*5290*/  IMAD R37, R8, UR51, RZ ;  /* 0x0000003308257c24 */ /* 0x000fe4000f8e02ff */
[----:B------:R-:W-:Y:S02]  /*52a0*/  IMAD.MOV.U32 R34, RZ, RZ, RZ ;  /* 0x000000ffff227224 */ /* 0x000fe400078e00ff */
[----:B------:R-:W-:Y:S01]  /*52b0*/  IMAD.HI.U32 R43, R3, UR49, R32 ;  /* 0x00000031032b7c27 */ /* 0x000fe2000f8e0020 */
[----:B------:R-:W-:Y:S02]  /*52c0*/  IADD3 R37, P0, P1, R37, R29, R30 ;  /* 0x0000001d25257210 */ /* 0x000fe4000791e01e */
[----:B------:R-:W-:Y:S01]  /*52d0*/  IADD3.X R33, PT, PT, RZ, RZ, RZ, P2, P3 ;  /* 0x000000ffff217210 */ /* 0x000fe200017e64ff */
[----:B------:R-:W-:-:S02]  /*52e0*/  IMAD R30, R3, UR55, RZ ;  /* 0x00000037031e7c24 */ /* 0x000fc4000f8e02ff */
[----:B------:R-:W-:Y:S01]  /*52f0*/  IMAD.HI.U32 R24, R24, UR52, R34 ;  /* 0x0000003418187c27 */ /* 0x000fe2000f8e0022 */
[----:B------:R-:W-:Y:S02]  /*5300*/  IADD3.X R35, PT, PT, RZ, RZ, RZ, P0, P1 ;  /* 0x000000ffff237210 */ /* 0x000fe400007e24ff */
[----:B------:R-:W-:Y:S01]  /*5310*/  IADD3 R43, P0, P1, R30, R37, R43 ;  /* 0x000000251e2b7210 */ /* 0x000fe2000791e02b */
[----:B------:R-:W-:-:S03]  /*5320*/  IMAD.HI.U32 R29, R23, UR50, R32 ;  /* 0x00000032171d7c27 */ /* 0x000fc6000f8e0020 */
[----:B------:R-:W-:Y:S01]  /*5330*/  IADD3.X R33, PT, PT, RZ, RZ, RZ, P0, P1 ;  /* 0x000000ffff217210 */ /* 0x000fe200007e24ff */
[----:B------:R-:W-:Y:S02]  /*5340*/  IMAD R30, R23, UR52, RZ ;  /* 0x00000034171e7c24 */ /* 0x000fe4000f8e02ff */
[----:B------:R-:W-:-:S03]  /*5350*/  IMAD.HI.U32 R34, R8, UR51, R34 ;  /* 0x0000003308227c27 */ /* 0x000fc6000f8e0022 */
[----:B------:R-:W-:Y:S01]  /*5360*/  IADD3 R29, P0, P1, R30, R24, R29 ;  /* 0x000000181e1d7210 */ /* 0x000fe2000791e01d */
[----:B------:R-:W-:Y:S02]  /*5370*/  IMAD R35, R8, UR50, RZ ;  /* 0x0000003208237c24 */ /* 0x000fe4000f8e02ff */
[C---:B------:R-:W-:Y:S02]  /*5380*/  IMAD R24, R3.reuse, UR51, RZ ;  /* 0x0000003303187c24 */ /* 0x040fe4000f8e02ff */
[----:B------:R-:W-:Y:S01]  /*5390*/  IMAD.HI.U32 R41, R3, UR55, R32 ;  /* 0x0000003703297c27 */ /* 0x000fe2000f8e0020 */
[----:B------:R-:W-:Y:S02]  /*53a0*/  IADD3 R34, P2, P3, R35, R29, R34 ;  /* 0x0000001d23227210 */ /* 0x000fe40007b5e022 */
[----:B------:R-:W-:Y:S02]  /*53b0*/  IADD3.X R35, PT, PT, RZ, RZ, RZ, P0, P1 ;  /* 0x000000ffff237210 */ /* 0x000fe400007e24ff */
[----:B------:R-:W-:Y:S01]  /*53c0*/  IADD3 R41, P0, P1, R24, R34, R41 ;  /* 0x0000002218297210 */ /* 0x000fe2000791e029 */
[----:B------:R-:W-:Y:S01]  /*53d0*/  IMAD.MOV.U32 R34, RZ, RZ, RZ ;  /* 0x000000ffff227224 */ /* 0x000fe200078e00ff */
[----:B------:R-:W-:Y:S01]  /*53e0*/  IADD3.X R33, PT, PT, RZ, RZ, RZ, P2, P3 ;  /* 0x000000ffff217210 */ /* 0x000fe200017e64ff */
[----:B------:R-:W-:-:S02]  /*53f0*/  IMAD R24, R3, UR50, RZ ;  /* 0x0000003203187c24 */ /* 0x000fc4000f8e02ff */
[----:B------:R-:W-:-:S04]  /*5400*/  IMAD.HI.U32 R23, R23, UR52, R34 ;  /* 0x0000003417177c27 */ /* 0x000fc8000f8e0022 */
[----:B------:R-:W-:-:S04]  /*5410*/  IMAD.WIDE.U32 R34, R57, 0x3d1, RZ ;  /* 0x000003d139227825 */ /* 0x000fc800078e00ff */
[----:B------:R-:W-:Y:S01]  /*5420*/  IMAD.HI.U32 R32, R8, UR50, R32 ;  /* 0x0000003208207c27 */ /* 0x000fe2000f8e0020 */
[----:B------:R-:W-:Y:S02]  /*5430*/  IADD3.X R33, PT, PT, RZ, RZ, RZ, P0, P1 ;  /* 0x000000ffff217210 */ /* 0x000fe400007e24ff */
[----:B------:R-:W-:Y:S01]  /*5440*/  IADD3 R59, P0, PT, R59, R34, RZ ;  /* 0x000000223b3b7210 */ /* 0x000fe20007f1e0ff */
[----:B------:R-:W-:Y:S01]  /*5450*/  IMAD.MOV.U32 R34, RZ, RZ, R35 ;  /* 0x000000ffff227224 */ /* 0x000fe200078e0023 */
[----:B------:R-:W-:Y:S01]  /*5460*/  IADD3 R13, P3, P2, R13, R23, R32 ;  /* 0x000000170d0d7210 */ /* 0x000fe20007a7e020 */
[----:B------:R-:W-:Y:S01]  /*5470*/  IMAD.MOV.U32 R35, RZ, RZ, RZ ;  /* 0x000000ffff237224 */ /* 0x000fe200078e00ff */
[----:B------:R-:W-:Y:S01]  /*5480*/  IADD3 RZ, P1, PT, RZ, R59, RZ ;  /* 0x0000003bffff7210 */ /* 0x000fe20007f3e0ff */
[----:B------:R-:W-:Y:S02]  /*5490*/  IMAD.MOV.U32 R32, RZ, RZ, RZ ;  /* 0x000000ffff207224 */ /* 0x000fe400078e00ff */
[----:B------:R-:W-:-:S04]  /*54a0*/  IMAD.WIDE.U32 R34, R55, 0x3d1, R34 ;  /* 0x000003d137227825 */ /* 0x000fc800078e0022 */
[----:B------:R-:W-:Y:S01]  /*54b0*/  IMAD.HI.U32 R39, R3, UR51, R32 ;  /* 0x0000003303277c27 */ /* 0x000fe2000f8e0020 */
[----:B------:R-:W-:-:S03]  /*54c0*/  IADD3.X R12, P0, PT, R34, R12, RZ, P0, !PT ;  /* 0x0000000c220c7210 */ /* 0x000fc6000071e4ff */
[----:B------:R-:W-:Y:S01]  /*54d0*/  IMAD.MOV.U32 R32, RZ, RZ, R35 ;  /* 0x000000ffff207224 */ /* 0x000fe200078e0023 */
[----:B------:R-:W-:Y:S01]  /*54e0*/  IADD3 R39, P4, P5, R24, R13, R39 ;  /* 0x0000000d18277210 */ /* 0x000fe20007d9e027 */
[----:B------:R-:W-:Y:S01]  /*54f0*/  IMAD.MOV.U32 R33, RZ, RZ, RZ ;  /* 0x000000ffff217224 */ /* 0x000fe200078e00ff */
[----:B------:R-:W-:Y:S01]  /*5500*/  IADD3.X R57, P1, PT, R12, R57, RZ, P1, !PT ;  /* 0x000000390c397210 */ /* 0x000fe20000f3e4ff */
[----:B------:R-:W-:Y:S01]  /*5510*/  IMAD.MOV.U32 R35, RZ, RZ, RZ ;  /* 0x000000ffff237224 */ /* 0x000fe200078e00ff */
[----:B------:R-:W-:Y:S01]  /*5520*/  IADD3.X R13, PT, PT, RZ, RZ, RZ, P3, P2 ;  /* 0x000000ffff0d7210 */ /* 0x000fe20001fe44ff */
[----:B------:R-:W-:-:S04]  /*5530*/  IMAD.WIDE.U32 R32, R53, 0x3d1, R32 ;  /* 0x000003d135207825 */ /* 0x000fc800078e0020 */
[----:B------:R-:W-:Y:S01]  /*5540*/  IMAD.MOV.U32 R34, RZ, RZ, R33 ;  /* 0x000000ffff227224 */ /* 0x000fe200078e0021 */
[----:B------:R-:W-:Y:S01]  /*5550*/  IADD3.X R10, P0, PT, R32, R10, RZ, P0, !PT ;  /* 0x0000000a200a7210 */ /* 0x000fe2000071e4ff */
[----:B------:R-:W-:Y:S01]  /*5560*/  IMAD.MOV.U32 R12, RZ, RZ, RZ ;  /* 0x000000ffff0c7224 */ /* 0x000fe200078e00ff */
[----:B------:R-:W-:Y:S01]  /*5570*/  IADD3.X R33, PT, PT, RZ, RZ, RZ, P4, P5 ;  /* 0x000000ffff217210 */ /* 0x000fe200027ea4ff */
[----:B------:R-:W-:Y:S01]  /*5580*/  IMAD.WIDE.U32 R34, R43, 0x3d1, R34 ;  /* 0x000003d12b227825 */ /* 0x000fe200078e0022 */
[----:B------:R-:W-:-:S03]  /*5590*/  IADD3.X R55, P1, PT, R10, R55, RZ, P1, !PT ;  /* 0x000000370a377210 */ /* 0x000fc60000f3e4ff */
[----:B------:R-:W-:Y:S01]  /*55a0*/  IMAD.HI.U32 R8, R8, UR52, R12 ;  /* 0x0000003408087c27 */ /* 0x000fe2000f8e000c */
[----:B------:R-:W-:-:S03]  /*55b0*/  IADD3.X R10, P0, PT, R34, R6, RZ, P0, !PT ;  /* 0x00000006220a7210 */ /* 0x000fc6000071e4ff */
[----:B------:R-:W-:Y:S01]  /*55c0*/  IMAD.MOV.U32 R12, RZ, RZ, R35 ;  /* 0x000000ffff0c7224 */ /* 0x000fe200078e0023 */
[----:B------:R-:W-:Y:S01]  /*55d0*/  IADD3.X R53, P1, PT, R10, R53, RZ, P1, !PT ;  /* 0x000000350a357210 */ /* 0x000fe20000f3e4ff */
[----:B------:R-:W-:Y:S02]  /*55e0*/  IMAD.MOV.U32 R13, RZ, RZ, RZ ;  /* 0x000000ffff0d7224 */ /* 0x000fe400078e00ff */
[----:B------:R-:W-:Y:S02]  /*55f0*/  IMAD.MOV.U32 R32, RZ, RZ, RZ ;  /* 0x000000ffff207224 */ /* 0x000fe400078e00ff */
[----:B------:R-:W-:-:S04]  /*5600*/  IMAD.WIDE.U32 R12, R41, 0x3d1, R12 ;  /* 0x000003d1290c7825 */ /* 0x000fc800078e000c */
[----:B------:R-:W-:Y:S01]  /*5610*/  IMAD.HI.U32 R33, R3, UR50, R32 ;  /* 0x0000003203217c27 */ /* 0x000fe2000f8e0020 */
[----:B------:R-:W-:-:S03]  /*5620*/  IADD3.X R26, P0, PT, R12, R26, RZ, P0, !PT ;  /* 0x0000001a0c1a7210 */ /* 0x000fc6000071e4ff */
[----:B------:R-:W-:Y:S01]  /*5630*/  IMAD R6, R3, UR52, RZ ;  /* 0x0000003403067c24 */ /* 0x000fe2000f8e02ff */
[----:B------:R-:W-:Y:S01]  /*5640*/  IADD3.X R43, P1, PT, R26, R43, RZ, P1, !PT ;  /* 0x0000002b1a2b7210 */ /* 0x000fe20000f3e4ff */
[----:B------:R-:W-:Y:S02]  /*5650*/  IMAD.MOV.U32 R12, RZ, RZ, R13 ;  /* 0x000000ffff0c7224 */ /* 0x000fe400078e000d */
[----:B------:R-:W-:Y:S01]  /*5660*/  IMAD.MOV.U32 R13, RZ, RZ, RZ ;  /* 0x000000ffff0d7224 */ /* 0x000fe200078e00ff */
[----:B------:R-:W-:Y:S01]  /*5670*/  IADD3 R8, P2, P3, R6, R8, R33 ;  /* 0x0000000806087210 */ /* 0x000fe20007b5e021 */
[----:B------:R-:W-:-:S03]  /*5680*/  IMAD.WIDE.U32 R32, R39, 0x3d1, R12 ;  /* 0x000003d127207825 */ /* 0x000fc600078e000c */
[----:B------:R-:W-:Y:S01]  /*5690*/  IADD3.X R13, PT, PT, RZ, RZ, RZ, P2, P3 ;  /* 0x000000ffff0d7210 */ /* 0x000fe200017e64ff */
[----:B------:R-:W-:Y:S01]  /*56a0*/  IMAD.MOV.U32 R12, RZ, RZ, RZ ;  /* 0x000000ffff0c7224 */ /* 0x000fe200078e00ff */
[----:B------:R-:W-:Y:S01]  /*56b0*/  IADD3.X R28, P0, PT, R32, R28, RZ, P0, !PT ;  /* 0x0000001c201c7210 */ /* 0x000fe2000071e4ff */
[----:B------:R-:W-:Y:S02]  /*56c0*/  IMAD.MOV.U32 R32, RZ, RZ, R33 ;  /* 0x000000ffff207224 */ /* 0x000fe400078e0021 */
[----:B------:R-:W-:Y:S01]  /*56d0*/  IMAD.MOV.U32 R33, RZ, RZ, RZ ;  /* 0x000000ffff217224 */ /* 0x000fe200078e00ff */
[----:B------:R-:W-:Y:S01]  /*56e0*/  IADD3.X R41, P1, PT, R28, R41, RZ, P1, !PT ;  /* 0x000000291c297210 */ /* 0x000fe20000f3e4ff */
[----:B------:R-:W-:-:S04]  /*56f0*/  IMAD.HI.U32 R3, R3, UR52, R12 ;  /* 0x0000003403037c27 */ /* 0x000fc8000f8e000c */
        /* <DEDUP_REMOVED lines=38> */
.L_x_13:
[----:B------:R-:W-:-:S13]  /*5960*/  ISETP.GT.U32.OR P0, PT, R34, UR47, P0 ;  /* 0x0000002f22007c0c */ /* 0x000fda0008704470 */
        /* <DEDUP_REMOVED lines=26> */
.L_x_14:
        /* <DEDUP_REMOVED lines=12> */
.L_x_15:
        /* <DEDUP_REMOVED lines=27> */
.L_x_16:
        /* <DEDUP_REMOVED lines=12> */
.L_x_17:
[----:B------:R-:W-:Y:S02]  /*5e40*/  IMAD R13, R31, UR16, RZ ;  /* 0x000000101f0d7c24 */ /* 0x000fe4000f8e02ff */
[----:B------:R-:W-:Y:S02]  /*5e50*/  IMAD.MOV.U32 R12, RZ, RZ, RZ ;  /* 0x000000ffff0c7224 */ /* 0x000fe400078e00ff */
[C---:B------:R-:W-:Y:S02]  /*5e60*/  IMAD R6, R7.reuse, UR17, RZ ;  /* 0x0000001107067c24 */ /* 0x040fe4000f8e02ff */
[----:B------:R-:W-:-:S04]  /*5e70*/  IMAD.HI.U32 R35, P0, R7, UR16, R12 ;  /* 0x0000001007237c27 */ /* 0x000fc8000f80000c */
[----:B------:R-:W-:Y:S01]  /*5e80*/  IMAD.X R13, RZ, RZ, RZ, P0 ;  /* 0x000000ffff0d7224 */ /* 0x000fe200000e06ff */
[----:B------:R-:W-:Y:S01]  /*5e90*/  IADD3 R35, P1, PT, R6, R35, RZ ;  /* 0x0000002306237210 */ /* 0x000fe20007f3e0ff */
[----:B------:R-:W-:Y:S02]  /*5ea0*/  IMAD R23, R15, UR16, RZ ;  /* 0x000000100f177c24 */ /* 0x000fe4000f8e02ff */
[----:B------:R-:W-:-:S04]  /*5eb0*/  IMAD.HI.U32 R12, R31, UR16, R12 ;  /* 0x000000101f0c7c27 */ /* 0x000fc8000f8e000c */
[----:B------:R-:W-:Y:S01]  /*5ec0*/  IMAD.X R25, RZ, RZ, RZ, P1 ;  /* 0x000000ffff197224 */ /* 0x000fe200008e06ff */
[----:B------:R-:W-:Y:S01]  /*5ed0*/  IADD3 R12, P0, PT, R23, R12, RZ ;  /* 0x0000000c170c7210 */ /* 0x000fe20007f1e0ff */
[----:B------:R-:W-:Y:S02]  /*5ee0*/  IMAD.MOV.U32 R24, RZ, RZ, RZ ;  /* 0x000000ffff187224 */ /* 0x000fe400078e00ff */
[----:B------:R-:W-:Y:S02]  /*5ef0*/  IMAD R3, R31, UR17, RZ ;  /* 0x000000111f037c24 */ /* 0x000fe4000f8e02ff */
[----:B------:R-:W-:-:S04]  /*5f00*/  IMAD.HI.U32 R24, R7, UR17, R24 ;  /* 0x0000001107187c27 */ /* 0x000fc8000f8e0018 */
[----:B------:R-:W-:Y:S01]  /*5f10*/  IMAD R6, R7, UR18, RZ ;  /* 0x0000001207067c24 */ /* 0x000fe2000f8e02ff */
[----:B------:R-:W-:Y:S01]  /*5f20*/  IADD3 R3, P1, P2, R3, R12, R24 ;  /* 0x0000000c03037210 */ /* 0x000fe20007a3e018 */
[----:B------:R-:W-:Y:S02]  /*5f30*/  IMAD.X R13, RZ, RZ, RZ, P0 ;  /* 0x000000ffff0d7224 */ /* 0x000fe400000e06ff */
[----:B------:R-:W-:Y:S01]  /*5f40*/  IMAD.MOV.U32 R12, RZ, RZ, RZ ;  /* 0x000000ffff0c7224 */ /* 0x000fe200078e00ff */
[----:B------:R-:W-:Y:S01]  /*5f50*/  IADD3 R27, P0, PT, R6, R3, RZ ;  /* 0x00000003061b7210 */ /* 0x000fe20007f1e0ff */
[----:B------:R-:W-:Y:S01]  /*5f60*/  IMAD R23, R20, UR16, RZ ;  /* 0x0000001014177c24 */ /* 0x000fe2000f8e02ff */
[----:B------:R-:W-:Y:S01]  /*5f70*/  IADD3.X R25, PT, PT, RZ, RZ, RZ, P1, P2 ;  /* 0x000000ffff197210 */ /* 0x000fe20000fe44ff */
[----:B------:R-:W-:-:S04]  /*5f80*/  IMAD.HI.U32 R12, R15, UR16, R12 ;  /* 0x000000100f0c7c27 */ /* 0x000fc8000f8e000c */
[----:B------:R-:W-:Y:S02]  /*5f90*/  IMAD.MOV.U32 R24, RZ, RZ, RZ ;  /* 0x000000ffff187224 */ /* 0x000fe400078e00ff */
[----:B------:R-:W-:Y:S01]  /*5fa0*/  IMAD.X R13, RZ, RZ, RZ, P0 ;  /* 0x000000ffff0d7224 */ /* 0x000fe200000e06ff */
[----:B------:R-:W-:Y:S01]  /*5fb0*/  IADD3 R6, P0, PT, R23, R12, RZ ;  /* 0x0000000c17067210 */ /* 0x000fe20007f1e0ff */
[----:B------:R-:W-:-:S04]  /*5fc0*/  IMAD.HI.U32 R24, R31, UR17, R24 ;  /* 0x000000111f187c27 */ /* 0x000fc8000f8e0018 */
[----:B------:R-:W-:Y:S02]  /*5fd0*/  IMAD R3, R15, UR17, RZ ;  /* 0x000000110f037c24 */ /* 0x000fe4000f8e02ff */
[----:B------:R-:W-:Y:S02]  /*5fe0*/  IMAD.MOV.U32 R12, RZ, RZ, RZ ;  /* 0x000000ffff0c7224 */ /* 0x000fe400078e00ff */
[----:B------:R-:W-:Y:S01]  /*5ff0*/  IMAD R23, R31, UR18, RZ ;  /* 0x000000121f177c24 */ /* 0x000fe2000f8e02ff */
[----:B------:R-:W-:Y:S01]  /*6000*/  IADD3 R3, P1, P2, R3, R6, R24 ;  /* 0x0000000603037210 */ /* 0x000fe20007a3e018 */
[----:B------:R-:W-:-:S04]  /*6010*/  IMAD.HI.U32 R12, R7, UR18, R12 ;  /* 0x00000012070c7c27 */ /* 0x000fc8000f8e000c */
[----:B------:R-:W-:Y:S01]  /*6020*/  IMAD.X R13, RZ, RZ, RZ, P0 ;  /* 0x000000ffff0d7224 */ /* 0x000fe200000e06ff */
[----:B------:R-:W-:Y:S01]  /*6030*/  IADD3 R23, P0, P3, R23, R3, R12 ;  /* 0x0000000317177210 */ /* 0x000fe20007b1e00c */
[----:B------:R-:W-:Y:S02]  /*6040*/  IMAD.MOV.U32 R12, RZ, RZ, RZ ;  /* 0x000000ffff0c7224 */ /* 0x000fe400078e00ff */
[----:B------:R-:W-:Y:S01]  /*6050*/  IMAD R6, R7, UR19, RZ ;  /* 0x0000001307067c24 */ /* 0x000fe2000f8e02ff */
[----:B------:R-:W-:Y:S01]  /*6060*/  IADD3.X R25, PT, PT, RZ, RZ, RZ, P0, P3 ;  /* 0x000000ffff197210 */ /* 0x000fe200007e64ff */
[----:B------:R-:W-:Y:S01]  /*6070*/  IMAD.HI.U32 R12, R20, UR16, R12 ;  /* 0x00000010140c7c27 */ /* 0x000fe2000f8e000c */
[----:B------:R-:W-:Y:S02]  /*6080*/  IADD3.X R13, PT, PT, RZ, RZ, RZ, P1, P2 ;  /* 0x000000ffff0d7210 */ /* 0x000fe40000fe44ff */
[----:B------:R-:W-:Y:S01]  /*6090*/  IADD3 R23, P1, PT, R6, R23, RZ ;  /* 0x0000001706177210 */ /* 0x000fe20007f3e0ff */
[----:B------:R-:W-:-:S02]  /*60a0*/  IMAD R3, R17, UR16, RZ ;  /* 0x0000001011037c24 */ /* 0x000fc4000f8e02ff */
[----:B------:R-:W-:Y:S02]  /*60b0*/  IMAD.MOV.U32 R24, RZ, RZ, RZ ;  /* 0x000000ffff187224 */ /* 0x000fe400078e00ff */
[----:B------:R-:W-:Y:S01]  /*60c0*/  IMAD R29, R15, UR18, RZ ;  /* 0x000000120f1d7c24 */ /* 0x000fe2000f8e02ff */
[----:B------:R-:W-:Y:S01]  /*60d0*/  IADD3 R6, P0, PT, R3, R12, RZ ;  /* 0x0000000c03067210 */ /* 0x000fe20007f1e0ff */
[----:B------:R-:W-:Y:S02]  /*60e0*/  IMAD.MOV.U32 R12, RZ, RZ, RZ ;  /* 0x000000ffff0c7224 */ /* 0x000fe400078e00ff */
[----:B------:R-:W-:Y:S02]  /*60f0*/  IMAD R3, R20, UR17, RZ ;  /* 0x0000001114037c24 */ /* 0x000fe4000f8e02ff */
[----:B------:R-:W-:-:S04]  /*6100*/  IMAD.HI.U32 R12, R15, UR17, R12 ;  /* 0x000000110f0c7c27 */ /* 0x000fc8000f8e000c */
[----:B------:R-:W-:-:S04]  /*6110*/  IMAD.HI.U32 R24, R31, UR18, R24 ;  /* 0x000000121f187c27 */ /* 0x000fc8000f8e0018 */
[----:B------:R-:W-:Y:S01]  /*6120*/  IMAD.X R13, RZ, RZ, RZ, P1 ;  /* 0x000000ffff0d7224 */ /* 0x000fe200008e06ff */
[----:B------:R-:W-:Y:S01]  /*6130*/  IADD3 R3, P1, P2, R3, R6, R12 ;  /* 0x0000000603037210 */ /* 0x000fe20007a3e00c */
[----:B------:R-:W-:Y:S02]  /*6140*/  IMAD.MOV.U32 R12, RZ, RZ, RZ ;  /* 0x000000ffff0c7224 */ /* 0x000fe400078e00ff */
[----:B------:R-:W-:Y:S01]  /*6150*/  IMAD.X R25, RZ, RZ, RZ, P0 ;  /* 0x000000ffff197224 */ /* 0x000fe200000e06ff */
[----:B------:R-:W-:Y:S01]  /*6160*/  IADD3 R29, P0, P3, R29, R3, R24 ;  /* 0x000000031d1d7210 */ /* 0x000fe20007b1e018 */
[----:B------:R-:W-:Y:S01]  /*6170*/  IMAD.HI.U32 R12, R7, UR19, R12 ;  /* 0x00000013070c7c27 */ /* 0x000fe2000f8e000c */
[----:B------:R-:W-:-:S03]  /*6180*/  IADD3.X R13, PT, PT, RZ, RZ, RZ, P1, P2 ;  /* 0x000000ffff0d7210 */ /* 0x000fc60000fe44ff */
[----:B------:R-:W-:Y:S02]  /*6190*/  IMAD.MOV.U32 R24, RZ, RZ, RZ ;  /* 0x000000ffff187224 */ /* 0x000fe400078e00ff */
[----:B------:R-:W-:Y:S02]  /*61a0*/  IMAD R3, R31, UR19, RZ ;  /* 0x000000131f037c24 */ /* 0x000fe4000f8e02ff */
[----:B------:R-:W-:-:S03]  /*61b0*/  IMAD.HI.U32 R24, R17, UR16, R24 ;  /* 0x0000001011187c27 */ /* 0x000fc6000f8e0018 */
[----:B------:R-:W-:Y:S01]  /*61c0*/  IADD3 R3, P1, P5, R3, R29, R12 ;  /* 0x0000001d03037210 */ /* 0x000fe20007d3e00c */
[----:B------:R-:W-:Y:S01]  /*61d0*/  IMAD R25, R16, UR16, RZ ;  /* 0x0000001010197c24 */ /* 0x000fe2000f8e02ff */
[----:B------:R-:W-:Y:S01]  /*61e0*/  IADD3.X R29, PT, PT, RZ, RZ, RZ, P0, P3 ;  /* 0x000000ffff1d7210 */ /* 0x000fe200007e64ff */
[----:B------:R-:W-:Y:S02]  /*61f0*/  IMAD.MOV.U32 R12, RZ, RZ, RZ ;  /* 0x000000ffff0c7224 */ /* 0x000fe400078e00ff */
[----:B------:R-:W-:Y:S01]  /*6200*/  IMAD R10, R7, UR20, RZ ;  /* 0x00000014070a7c24 */ /* 0x000fe2000f8e02ff */
[----:B------:R-:W-:Y:S01]  /*6210*/  IADD3 R8, P2, PT, R25, R24, RZ ;  /* 0x0000001819087210 */ /* 0x000fe20007f5e0ff */
[----:B------:R-:W-:Y:S01]  /*6220*/  IMAD.HI.U32 R13, R20, UR17, R12 ;  /* 0x00000011140d7c27 */ /* 0x000fe2000f8e000c */
[----:B------:R-:W-:Y:S02]  /*6230*/  IADD3.X R25, PT, PT, RZ, RZ, RZ, P1, P5 ;  /* 0x000000ffff197210 */ /* 0x000fe40000fea4ff */
[----:B------:R-:W-:Y:S01]  /*6240*/  IADD3 R12, P4, PT, R10, R3, RZ ;  /* 0x000000030a0c7210 */ /* 0x000fe20007f9e0ff */
[----:B------:R-:W-:-:S02]  /*6250*/  IMAD R6, R17, UR17, RZ ;  /* 0x0000001111067c24 */ /* 0x000fc4000f8e02ff */
[----:B------:R-:W-:Y:S02]  /*6260*/  IMAD.MOV.U32 R28, RZ, RZ, RZ ;  /* 0x000000ffff1c7224 */ /* 0x000fe400078e00ff */
[----:B------:R-:W-:Y:S01]  /*6270*/  IMAD.MOV.U32 R24, RZ, RZ, RZ ;  /* 0x000000ffff187224 */ /* 0x000fe200078e00ff */
[----:B------:R-:W-:Y:S01]  /*6280*/  IADD3 R8, P0, P1, R6, R8, R13 ;  /* 0x0000000806087210 */ /* 0x000fe2000791e00d */
[----:B------:R-:W-:-:S03]  /*6290*/  IMAD.HI.U32 R28, R15, UR18, R28 ;  /* 0x000000120f1c7c27 */ /* 0x000fc6000f8e001c */
[----:B------:R-:W-:Y:S01]  /*62a0*/  IADD3.X R33, PT, PT, RZ, RZ, RZ, P0, P1 ;  /* 0x000000ffff217210 */ /* 0x000fe200007e24ff */
[----:B------:R-:W-:Y:S02]  /*62b0*/  IMAD R3, R20, UR18, RZ ;  /* 0x0000001214037c24 */ /* 0x000fe4000f8e02ff */
[----:B------:R-:W-:-:S03]  /*62c0*/  IMAD.HI.U32 R6, R31, UR19, R24 ;  /* 0x000000131f067c27 */ /* 0x000fc6000f8e0018 */
[----:B------:R-:W-:Y:S01]  /*62d0*/  IADD3 R3, P3, P5, R3, R8, R28 ;  /* 0x0000000803037210 */ /* 0x000fe20007d7e01c */
[----:B------:R-:W-:Y:S02]  /*62e0*/  IMAD.X R25, RZ, RZ, RZ, P2 ;  /* 0x000000ffff197224 */ /* 0x000fe400010e06ff */
[----:B------:R-:W-:Y:S02]  /*62f0*/  IMAD R13, R15, UR19, RZ ;  /* 0x000000130f0d7c24 */ /* 0x000fe4000f8e02ff */
[----:B------:R-:W-:Y:S02]  /*6300*/  IMAD.X R29, RZ, RZ, RZ, P4 ;  /* 0x000000ffff1d7224 */ /* 0x000fe400020e06ff */
[----:B------:R-:W-:Y:S01]  /*6310*/  IMAD.HI.U32 R24, R16, UR16, R24 ;  /* 0x0000001010187c27 */ /* 0x000fe2000f8e0018 */
[----:B------:R-:W-:-:S03]  /*6320*/  IADD3 R6, P2, P4, R13, R3, R6 ;  /* 0x000000030d067210 */ /* 0x000fc60007c5e006 */
[----:B------:R-:W-:Y:S02]  /*6330*/  IMAD.MOV.U32 R28, RZ, RZ, RZ ;  /* 0x000000ffff1c7224 */ /* 0x000fe400078e00ff */
[----:B------:R-:W-:Y:S02]  /*6340*/  IMAD R25, R4, UR16, RZ ;  /* 0x0000001004197c24 */ /* 0x000fe4000f8e02ff */
[----:B------:R-:W-:Y:S02]  /*6350*/  IMAD.MOV.U32 R32, RZ, RZ, RZ ;  /* 0x000000ffff207224 */ /* 0x000fe400078e00ff */
[----:B------:R-:W-:Y:S01]  /*6360*/  IMAD.HI.U32 R28, R7, UR20, R28 ;  /* 0x00000014071c7c27 */ /* 0x000fe2000f8e001c */
[----:B------:R-:W-:Y:S02]  /*6370*/  IADD3 R24, P0, PT, R25, R24, RZ ;  /* 0x0000001819187210 */ /* 0x000fe40007f1e0ff */
[----:B------:R-:W-:Y:S01]  /*6380*/  IADD3.X R25, PT, PT, RZ, RZ, RZ, P3, P5 ;  /* 0x000000ffff197210 */ /* 0x000fe20001fea4ff */
[----:B------:R-:W-:Y:S01]  /*6390*/  IMAD R13, R31, UR20, RZ ;  /* 0x000000141f0d7c24 */ /* 0x000fe2000f8e02ff */
[----:B------:R-:W-:Y:S01]  /*63a0*/  IADD3.X R29, PT, PT, RZ, RZ, RZ, P2, P4 ;  /* 0x000000ffff1d7210 */ /* 0x000fe200017e84ff */
[----:B------:R-:W-:-:S03]  /*63b0*/  IMAD.HI.U32 R32, R17, UR17, R32 ;  /* 0x0000001111207c27 */ /* 0x000fc6000f8e0020 */
[----:B------:R-:W-:Y:S01]  /*63c0*/  IADD3 R8, P1, P3, R13, R6, R28 ;  /* 0x000000060d087210 */ /* 0x000fe20007b3e01c */
[----:B------:R-:W-:Y:S02]  /*63d0*/  IMAD R3, R16, UR17, RZ ;  /* 0x0000001110037c24 */ /* 0x000fe4000f8e02ff */
[----:B------:R-:W-:Y:S02]  /*63e0*/  IMAD.MOV.U32 R28, RZ, RZ, RZ ;  /* 0x000000ffff1c7224 */ /* 0x000fe400078e00ff */
[----:B------:R-:W-:Y:S01]  /*63f0*/  IMAD R13, R7, UR21, RZ ;  /* 0x00000015070d7c24 */ /* 0x000fe2000f8e02ff */
[----:B------:R-:W-:Y:S01]  /*6400*/  IADD3 R6, P5, P6, R3, R24, R32 ;  /* 0x0000001803067210 */ /* 0x000fe20007ebe020 */
[----:B------:R-:W-:Y:S02]  /*6410*/  IMAD.MOV.U32 R24, RZ, RZ, RZ ;  /* 0x000000ffff187224 */ /* 0x000fe400078e00ff */
[----:B------:R-:W-:Y:S01]  /*6420*/  IMAD R3, R17, UR18, RZ ;  /* 0x0000001211037c24 */ /* 0x000fe2000f8e02ff */
[----:B------:R-:W-:Y:S01]  /*6430*/  IADD3 R8, P2, PT, R13, R8, RZ ;  /* 0x000000080d087210 */ /* 0x000fe20007f5e0ff */
[----:B------:R-:W-:Y:S01]  /*6440*/  IMAD.HI.U32 R24, R20, UR18, R24 ;  /* 0x0000001214187c27 */ /* 0x000fe2000f8e0018 */
[----:B------:R-:W-:-:S02]  /*6450*/  IADD3.X R25, PT, PT, RZ, RZ, RZ, P1, P3 ;  /* 0x000000ffff197210 */ /* 0x000fc40000fe64ff */
[----:B------:R-:W-:Y:S01]  /*6460*/  IADD3.X R33, PT, PT, RZ, RZ, RZ, P5, P6 ;  /* 0x000000ffff217210 */ /* 0x000fe20002fec4ff */
[----:B------:R-:W-:Y:S01]  /*6470*/  IMAD.HI.U32 R28, R15, UR19, R28 ;  /* 0x000000130f1c7c27 */ /* 0x000fe2000f8e001c */
[----:B------:R-:W-:-:S03]  /*6480*/  IADD3 R6, P3, P4, R3, R6, R24 ;  /* 0x0000000603067210 */ /* 0x000fc60007c7e018 */
[----:B------:R-:W-:Y:S02]  /*6490*/  IMAD R3, R20, UR19, RZ ;  /* 0x0000001314037c24 */ /* 0x000fe4000f8e02ff */
[----:B------:R-:W-:Y:S02]  /*64a0*/  IMAD.MOV.U32 R24, RZ, RZ, RZ ;  /* 0x000000ffff187224 */ /* 0x000fe400078e00ff */
[----:B------:R-:W-:Y:S01]  /*64b0*/  IMAD.X R29, RZ, RZ, RZ, P0 ;  /* 0x000000ffff1d7224 */ /* 0x000fe200000e06ff */
[----:B------:R-:W-:Y:S01]  /*64c0*/  IADD3 R3, P0, P1, R3, R6, R28 ;  /* 0x0000000603037210 */ /* 0x000fe2000791e01c */
[----:B------:R-:W-:-:S04]  /*64d0*/  IMAD.HI.U32 R24, R31, UR20, R24 ;  /* 0x000000141f187c27 */ /* 0x000fc8000f8e0018 */
[----:B------:R-:W-:Y:S02]  /*64e0*/  IMAD R13, R15, UR20, RZ ;  /* 0x000000140f0d7c24 */ /* 0x000fe4000f8e02ff */
[----:B------:R-:W-:Y:S02]  /*64f0*/  IMAD.MOV.U32 R28, RZ, RZ, RZ ;  /* 0x000000ffff1c7224 */ /* 0x000fe400078e00ff */
[----:B------:R-:W-:Y:S01]  /*6500*/  IMAD.MOV.U32 R32, RZ, RZ, RZ ;  /* 0x000000ffff207224 */ /* 0x000fe200078e00ff */
[----:B------:R-:W-:Y:S01]  /*6510*/  IADD3 R10, P5, P6, R13, R3, R24 ;  /* 0x000000030d0a7210 */ /* 0x000fe20007ebe018 */
[----:B------:R-:W-:Y:S01]  /*6520*/  IMAD.HI.U32 R28, R4, UR16, R28 ;  /* 0x00000010041c7c27 */ /* 0x000fe2000f8e001c */
[----:B------:R-:W-:-:S03]  /*6530*/  IADD3.X R29, PT, PT, RZ, RZ, RZ, P3, P4 ;  /* 0x000000ffff1d7210 */ /* 0x000fc60001fe84ff */
[----:B------:R-:W-:Y:S02]  /*6540*/  IMAD R13, R2, UR16, RZ ;  /* 0x00000010020d7c24 */ /* 0x000fe4000f8e02ff */
[----:B------:R-:W-:Y:S02]  /*6550*/  IMAD.X R25, RZ, RZ, RZ, P2 ;  /* 0x000000ffff197224 */ /* 0x000fe400010e06ff */
[----:B------:R-:W-:Y:S01]  /*6560*/  IMAD.MOV.U32 R24, RZ, RZ, RZ ;  /* 0x000000ffff187224 */ /* 0x000fe200078e00ff */
[----:B------:R-:W-:Y:S01]  /*6570*/  IADD3 R26, P2, PT, R13, R28, RZ ;  /* 0x0000001c0d1a7210 */ /* 0x000fe20007f5e0ff */
[----:B------:R-:W-:-:S04]  /*6580*/  IMAD.HI.U32 R32, R16, UR17, R32 ;  /* 0x0000001110207c27 */ /* 0x000fc8000f8e0020 */
[----:B------:R-:W-:Y:S02]  /*6590*/  IMAD R3, R4, UR17, RZ ;  /* 0x0000001104037c24 */ /* 0x000fe4000f8e02ff */
[----:B------:R-:W-:Y:S01]  /*65a0*/  IMAD.HI.U32 R24, R7, UR21, R24 ;  /* 0x0000001507187c27 */ /* 0x000fe2000f8e0018 */
[----:B------:R-:W-:Y:S02]  /*65b0*/  IADD3.X R25, PT, PT, RZ, RZ, RZ, P0, P1 ;  /* 0x000000ffff197210 */ /* 0x000fe400007e24ff */
[----:B------:R-:W-:Y:S01]  /*65c0*/  IADD3 R26, P3, P4, R3, R26, R32 ;  /* 0x0000001a031a7210 */ /* 0x000fe20007c7e020 */
[----:B------:R-:W-:Y:S02]  /*65d0*/  IMAD R13, R31, UR21, RZ ;  /* 0x000000151f0d7c24 */ /* 0x000fe4000f8e02ff */
[----:B------:R-:W-:Y:S02]  /*65e0*/  IMAD.MOV.U32 R28, RZ, RZ, RZ ;  /* 0x000000ffff1c7224 */ /* 0x000fe400078e00ff */
[----:B------:R-:W-:Y:S01]  /*65f0*/  IMAD R3, R16, UR18, RZ ;  /* 0x0000001210037c24 */ /* 0x000fe2000f8e02ff */
[----:B------:R-:W-:Y:S01]  /*6600*/  IADD3 R10, P0, P1, R13, R10, R24 ;  /* 0x0000000a0d0a7210 */ /* 0x000fe2000791e018 */
[----:B------:R-:W-:Y:S01]  /*6610*/  IMAD.HI.U32 R28, R17, UR18, R28 ;  /* 0x00000012111c7c27 */ /* 0x000fe2000f8e001c */
[----:B------:R-:W-:-:S03]  /*6620*/  IADD3.X R29, PT, PT, RZ, RZ, RZ, P5, P6 ;  /* 0x000000ffff1d7210 */ /* 0x000fc60002fec4ff */
[----:B------:R-:W-:Y:S01]  /*6630*/  IMAD.MOV.U32 R24, RZ, RZ, RZ ;  /* 0x000000ffff187224 */ /* 0x000fe200078e00ff */
[----:B------:R-:W-:Y:S01]  /*6640*/  IADD3 R26, P5, P6, R3, R26, R28 ;  /* 0x0000001a031a7210 */ /* 0x000fe20007ebe01c */
[----:B------:R-:W-:Y:S02]  /*6650*/  IMAD R13, R7, UR22, RZ ;  /* 0x00000016070d7c24 */ /* 0x000fe4000f8e02ff */
[----:B------:R-:W-:Y:S01]  /*6660*/  IMAD.HI.U32 R24, R20, UR19, R24 ;  /* 0x0000001314187c27 */ /* 0x000fe2000f8e0018 */
[----:B------:R-:W-:Y:S02]  /*6670*/  IADD3.X R25, PT, PT, RZ, RZ, RZ, P3, P4 ;  /* 0x000000ffff197210 */ /* 0x000fe40001fe84ff */
[----:B------:R-:W-:Y:S01]  /*6680*/  IADD3 R10, P4, PT, R13, R10, RZ ;  /* 0x0000000a0d0a7210 */ /* 0x000fe20007f9e0ff */
[----:B------:R-:W-:Y:S02]  /*6690*/  IMAD R3, R17, UR19, RZ ;  /* 0x0000001311037c24 */ /* 0x000fe4000f8e02ff */
[----:B------:R-:W-:-:S02]  /*66a0*/  IMAD.MOV.U32 R28, RZ, RZ, RZ ;  /* 0x000000ffff1c7224 */ /* 0x000fc400078e00ff */
[----:B------:R-:W-:Y:S01]  /*66b0*/  IMAD.X R33, RZ, RZ, RZ, P2 ;  /* 0x000000ffff217224 */ /* 0x000fe200010e06ff */
[----:B------:R-:W-:Y:S01]  /*66c0*/  IADD3 R26, P2, P3, R3, R26, R24 ;  /* 0x0000001a031a7210 */ /* 0x000fe20007b5e018 */
[----:B------:R-:W-:Y:S01]  /*66d0*/  IMAD.HI.U32 R28, R15, UR20, R28 ;  /* 0x000000140f1c7c27 */ /* 0x000fe2000f8e001c */
[----:B------:R-:W-:-:S03]  /*66e0*/  IADD3.X R29, PT, PT, RZ, RZ, RZ, P0, P1 ;  /* 0x000000ffff1d7210 */ /* 0x000fc600007e24ff */
[----:B------:R-:W-:Y:S02]  /*66f0*/  IMAD R13, R20, UR20, RZ ;  /* 0x00000014140d7c24 */ /* 0x000fe4000f8e02ff */
[----:B------:R-:W-:Y:S02]  /*6700*/  IMAD.MOV.U32 R32, RZ, RZ, RZ ;  /* 0x000000ffff207224 */ /* 0x000fe400078e00ff */
[----:B------:R-:W-:Y:S01]  /*6710*/  IMAD.MOV.U32 R24, RZ, RZ, RZ ;  /* 0x000000ffff187224 */ /* 0x000fe200078e00ff */
[----:B------:R-:W-:Y:S01]  /*6720*/  IADD3 R26, P0, P1, R13, R26, R28 ;  /* 0x0000001a0d1a7210 */ /* 0x000fe2000791e01c */
[----:B------:R-:W-:Y:S02]  /*6730*/  IMAD.MOV.U32 R28, RZ, RZ, RZ ;  /* 0x000000ffff1c7224 */ /* 0x000fe400078e00ff */
[----:B------:R-:W-:Y:S01]  /*6740*/  IMAD.HI.U32 R32, R2, UR16, R32 ;  /* 0x0000001002207c27 */ /* 0x000fe2000f8e0020 */
[----:B------:R-:W-:-:S03]  /*6750*/  IADD3.X R33, PT, PT, RZ, RZ, RZ, P0, P1 ;  /* 0x000000ffff217210 */ /* 0x000fc600007e24ff */
[----:B------:R-:W-:Y:S01]  /*6760*/  IMAD.HI.U32 R3, R4, UR17, R24 ;  /* 0x0000001104037c27 */ /* 0x000fe2000f8e0018 */
[----:B------:R-:W-:-:S03]  /*6770*/  IADD3.X R25, PT, PT, RZ, RZ, RZ, P5, P6 ;  /* 0x000000ffff197210 */ /* 0x000fc60002fec4ff */
[----:B------:R-:W-:Y:S02]  /*6780*/  IMAD R6, R2, UR17, RZ ;  /* 0x0000001102067c24 */ /* 0x000fe4000f8e02ff */
[----:B------:R-:W-:-:S04]  /*6790*/  IMAD.HI.U32 R13, R31, UR21, R28 ;  /* 0x000000151f0d7c27 */ /* 0x000fc8000f8e001c */
[----:B------:R-:W-:Y:S01]  /*67a0*/  IMAD.X R29, RZ, RZ, RZ, P4 ;  /* 0x000000ffff1d7224 */ /* 0x000fe200020e06ff */
[----:B------:R-:W-:Y:S01]  /*67b0*/  IADD3 R32, P4, P5, R6, R32, R3 ;  /* 0x0000002006207210 */ /* 0x000fe20007d9e003 */
[----:B------:R-:W-:Y:S02]  /*67c0*/  IMAD R6, R15, UR21, RZ ;  /* 0x000000150f067c24 */ /* 0x000fe4000f8e02ff */
[----:B------:R-:W-:Y:S01]  /*67d0*/  IMAD.HI.U32 R24, R16, UR18, R24 ;  /* 0x0000001210187c27 */ /* 0x000fe2000f8e0018 */
[----:B------:R-:W-:Y:S02]  /*67e0*/  IADD3.X R25, PT, PT, RZ, RZ, RZ, P2, P3 ;  /* 0x000000ffff197210 */ /* 0x000fe400017e64ff */
[----:B------:R-:W-:Y:S01]  /*67f0*/  IADD3 R13, P2, P3, R6, R26, R13 ;  /* 0x0000001a060d7210 */ /* 0x000fe20007b5e00d */
[----:B------:R-:W-:Y:S02]  /*6800*/  IMAD R3, R4, UR18, RZ ;  /* 0x0000001204037c24 */ /* 0x000fe4000f8e02ff */
[----:B------:R-:W-:Y:S01]  /*6810*/  IMAD.HI.U32 R28, R7, UR22, R28 ;  /* 0x00000016071c7c27 */ /* 0x000fe2000f8e001c */
[----:B------:R-:W-:-:S02]  /*6820*/  IADD3.X R29, PT, PT, RZ, RZ, RZ, P4, P5 ;  /* 0x000000ffff1d7210 */ /* 0x000fc400027ea4ff */
[----:B------:R-:W-:Y:S01]  /*6830*/  IADD3 R6, P0, P1, R3, R32, R24 ;  /* 0x0000002003067210 */ /* 0x000fe2000791e018 */
[----:B------:R-:W-:Y:S02]  /*6840*/  IMAD.MOV.U32 R24, RZ, RZ, RZ ;  /* 0x000000ffff187224 */ /* 0x000fe400078e00ff */
        /* <DEDUP_REMOVED lines=9> */
[----:B------:R-:W-:Y:S02]  /*68e0*/  IMAD R37, R17, UR20, RZ ;  /* 0x0000001411257c24 */ /* 0x000fe4000f8e02ff */
[----:B------:R-:W-:Y:S02]  /*68f0*/  IMAD.MOV.U32 R28, RZ, RZ, RZ ;  /* 0x000000ffff1c7224 */ /* 0x000fe400078e00ff */
[----:B------:R-:W-:Y:S01]  /*6900*/  IMAD.MOV.U32 R24, RZ, RZ, RZ ;  /* 0x000000ffff187224 */ /* 0x000fe200078e00ff */
[----:B------:R-:W-:Y:S01]  /*6910*/  IADD3 R37, P1, P6, R37, R3, R32 ;  /* 0x0000000325257210 */ /* 0x000fe20007e3e020 */
[----:B------:R-:W-:-:S02]  /*6920*/  IMAD.MOV.U32 R32, RZ, RZ, RZ ;  /* 0x000000ffff207224 */ /* 0x000fc400078e00ff */
[----:B------:R-:W-:Y:S02]  /*6930*/  IMAD R26, R7, UR23, RZ ;  /* 0x00000017071a7c24 */ /* 0x000fe4000f8e02ff */
[----:B------:R-:W-:Y:S01]  /*6940*/  IMAD.HI.U32 R3, R2, UR17, R28 ;  /* 0x0000001102037c27 */ /* 0x000fe2000f8e001c */
[----:B------:R-:W-:Y:S02]  /*6950*/  IADD3.X R29, PT, PT, RZ, RZ, RZ, P5, P4 ;  /* 0x000000ffff1d7210 */ /* 0x000fe40002fe84ff */
[----:B------:R-:W-:Y:S01]  /*6960*/  IADD3 R13, P0, PT, R26, R13, RZ ;  /* 0x0000000d1a0d7210 */ /* 0x000fe20007f1e0ff */
[----:B------:R-:W-:-:S04]  /*6970*/  IMAD.HI.U32 R32, R15, UR21, R32 ;  /* 0x000000150f207c27 */ /* 0x000fc8000f8e0020 */
[----:B------:R-:W-:Y:S01]  /*6980*/  IMAD.HI.U32 R24, R4, UR18, R24 ;  /* 0x0000001204187c27 */ /* 0x000fe2000f8e0018 */
[----:B------:R-:W-:-:S03]  /*6990*/  IADD3.X R25, PT, PT, RZ, RZ, RZ, P2, P3 ;  /* 0x000000ffff197210 */ /* 0x000fc600017e64ff */
[----:B------:R-:W-:Y:S02]  /*69a0*/  IMAD R6, R2, UR18, RZ ;  /* 0x0000001202067c24 */ /* 0x000fe4000f8e02ff */
[----:B------:R-:W-:Y:S02]  /*69b0*/  IMAD R33, R20, UR21, RZ ;  /* 0x0000001514217c24 */ /* 0x000fe4000f8e02ff */
[----:B------:R-:W-:Y:S01]  /*69c0*/  IMAD.HI.U32 R28, R31, UR22, R28 ;  /* 0x000000161f1c7c27 */ /* 0x000fe2000f8e001c */
[----:B------:R-:W-:Y:S02]  /*69d0*/  IADD3 R26, P3, P2, R6, R3, R24 ;  /* 0x00000003061a7210 */ /* 0x000fe40007a7e018 */
[----:B------:R-:W-:Y:S01]  /*69e0*/  IADD3 R32, P4, P5, R33, R37, R32 ;  /* 0x0000002521207210 */ /* 0x000fe20007d9e020 */
[----:B------:R-:W-:Y:S02]  /*69f0*/  IMAD.MOV.U32 R24, RZ, RZ, RZ ;  /* 0x000000ffff187224 */ /* 0x000fe400078e00ff */
[----:B------:R-:W-:-:S02]  /*6a00*/  IMAD R33, R15, UR22, RZ ;  /* 0x000000160f217c24 */ /* 0x000fc4000f8e02ff */
[----:B------:R-:W-:Y:S01]  /*6a10*/  IMAD.HI.U32 R24, R16, UR19, R24 ;  /* 0x0000001310187c27 */ /* 0x000fe2000f8e0018 */
[----:B------:R-:W-:-:S03]  /*6a20*/  IADD3.X R25, PT, PT, RZ, RZ, RZ, P1, P6 ;  /* 0x000000ffff197210 */ /* 0x000fc60000fec4ff */
[----:B------:R-:W-:Y:S01]  /*6a30*/  IMAD.X R29, RZ, RZ, RZ, P0 ;  /* 0x000000ffff1d7224 */ /* 0x000fe200000e06ff */
[----:B------:R-:W-:Y:S01]  /*6a40*/  IADD3 R6, P0, P1, R33, R32, R28 ;  /* 0x0000002021067210 */ /* 0x000fe2000791e01c */
[----:B------:R-:W-:Y:S01]  /*6a50*/  IMAD.MOV.U32 R28, RZ, RZ, RZ ;  /* 0x000000ffff1c7224 */ /* 0x000fe200078e00ff */
[----:B------:R-:W-:Y:S01]  /*6a60*/  IADD3.X R33, PT, PT, RZ, RZ, RZ, P3, P2 ;  /* 0x000000ffff217210 */ /* 0x000fe20001fe44ff */
[----:B------:R-:W-:Y:S02]  /*6a70*/  IMAD R3, R4, UR19, RZ ;  /* 0x0000001304037c24 */ /* 0x000fe4000f8e02ff */
[----:B------:R-:W-:Y:S01]  /*6a80*/  IMAD.HI.U32 R30, R7, UR23, R28 ;  /* 0x00000017071e7c27 */ /* 0x000fe2000f8e001c */
[----:B------:R-:W-:Y:S02]  /*6a90*/  IADD3.X R29, PT, PT, RZ, RZ, RZ, P4, P5 ;  /* 0x000000ffff1d7210 */ /* 0x000fe400027ea4ff */
[----:B------:R-:W-:Y:S01]  /*6aa0*/  IADD3 R26, P4, P5, R3, R26, R24 ;  /* 0x0000001a031a7210 */ /* 0x000fe20007d9e018 */
[----:B------:R-:W-:-:S02]  /*6ab0*/  IMAD.MOV.U32 R24, RZ, RZ, RZ ;  /* 0x000000ffff187224 */ /* 0x000fc400078e00ff */
[----:B------:R-:W-:Y:S02]  /*6ac0*/  IMAD R3, R16, UR20, RZ ;  /* 0x0000001410037c24 */ /* 0x000fe4000f8e02ff */
[----:B------:R-:W-:Y:S01]  /*6ad0*/  IMAD.HI.U32 R24, R17, UR20, R24 ;  /* 0x0000001411187c27 */ /* 0x000fe2000f8e0018 */
[----:B------:R-:W-:-:S03]  /*6ae0*/  IADD3.X R25, PT, PT, RZ, RZ, RZ, P0, P1 ;  /* 0x000000ffff197210 */ /* 0x000fc600007e24ff */
[----:B------:R-:W-:Y:S01]  /*6af0*/  IMAD.HI.U32 R28, R20, UR21, R28 ;  /* 0x00000015141c7c27 */ /* 0x000fe2000f8e001c */
[----:B------:R-:W-:-:S03]  /*6b00*/  IADD3 R3, P3, P2, R3, R26, R24 ;  /* 0x0000001a03037210 */ /* 0x000fc60007a7e018 */
[----:B------:R-:W-:Y:S02]  /*6b10*/  IMAD R29, R31, UR23, RZ ;  /* 0x000000171f1d7c24 */ /* 0x000fe4000f8e02ff */
[----:B------:R-:W-:Y:S02]  /*6b20*/  IMAD R37, R17, UR21, RZ ;  /* 0x0000001511257c24 */ /* 0x000fe4000f8e02ff */
[----:B------:R-:W-:Y:S01]  /*6b30*/  IMAD.MOV.U32 R32, RZ, RZ, RZ ;  /* 0x000000ffff207224 */ /* 0x000fe200078e00ff */
[----:B------:R-:W-:Y:S01]  /*6b40*/  IADD3 R30, P1, P0, R29, R6, R30 ;  /* 0x000000061d1e7210 */ /* 0x000fe2000783e01e */
[----:B------:R-:W-:Y:S01]  /*6b50*/  IMAD.MOV.U32 R24, RZ, RZ, RZ ;  /* 0x000000ffff187224 */ /* 0x000fe200078e00ff */
[----:B------:R-:W-:Y:S01]  /*6b60*/  IADD3.X R29, PT, PT, RZ, RZ, RZ, P4, P5 ;  /* 0x000000ffff1d7210 */ /* 0x000fe200027ea4ff */
[----:B------:R-:W-:Y:S01]  /*6b70*/  IMAD.HI.U32 R32, R2, UR18, R32 ;  /* 0x0000001202207c27 */ /* 0x000fe2000f8e0020 */
[----:B------:R-:W-:-:S03]  /*6b80*/  IADD3 R36, P4, P5, R37, R3, R28 ;  /* 0x0000000325247210 */ /* 0x000fc60007d9e01c */
[----:B------:R-:W-:Y:S01]  /*6b90*/  IMAD.HI.U32 R24, R15, UR22, R24 ;  /* 0x000000160f187c27 */ /* 0x000fe2000f8e0018 */
[----:B------:R-:W-:-:S03]  /*6ba0*/  IADD3.X R25, PT, PT, RZ, RZ, RZ, P1, P0 ;  /* 0x000000ffff197210 */ /* 0x000fc60000fe04ff */
        /* <DEDUP_REMOVED lines=8> */
[----:B------:R-:W-:Y:S01]  /*6c30*/  IMAD.HI.U32 R28, R16, UR20, R28 ;  /* 0x00000014101c7c27 */ /* 0x000fe2000f8e001c */
[----:B------:R-:W-:-:S03]  /*6c40*/  IADD3.X R29, PT, PT, RZ, RZ, RZ, P0, P1 ;  /* 0x000000ffff1d7210 */ /* 0x000fc600007e24ff */
[----:B------:R-:W-:Y:S01]  /*6c50*/  IMAD.HI.U32 R26, R31, UR23, R24 ;  /* 0x000000171f1a7c27 */ /* 0x000fe2000f8e0018 */
[----:B------:R-:W-:-:S03]  /*6c60*/  IADD3.X R25, PT, PT, RZ, RZ, RZ, P4, P5 ;  /* 0x000000ffff197210 */ /* 0x000fc600027ea4ff */
[----:B------:R-:W-:Y:S02]  /*6c70*/  IMAD R3, R4, UR20, RZ ;  /* 0x0000001404037c24 */ /* 0x000fe4000f8e02ff */
[----:B------:R-:W-:Y:S02]  /*6c80*/  IMAD R33, R15, UR23, RZ ;  /* 0x000000170f217c24 */ /* 0x000fe4000f8e02ff */
[----:B------:R-:W-:Y:S01]  /*6c90*/  IMAD.HI.U32 R24, R17, UR21, R24 ;  /* 0x0000001511187c27 */ /* 0x000fe2000f8e0018 */
[----:B------:R-:W-:Y:S02]  /*6ca0*/  IADD3 R6, P0, P1, R3, R6, R28 ;  /* 0x0000000603067210 */ /* 0x000fe4000791e01c */
[----:B------:R-:W-:Y:S01]  /*6cb0*/  IADD3 R26, P5, P4, R33, R36, R26 ;  /* 0x00000024211a7210 */ /* 0x000fe20007cbe01a */
[----:B------:R-:W-:Y:S02]  /*6cc0*/  IMAD R3, R16, UR21, RZ ;  /* 0x0000001510037c24 */ /* 0x000fe4000f8e02ff */
[----:B------:R-:W-:Y:S01]  /*6cd0*/  IMAD.MOV.U32 R28, RZ, RZ, RZ ;  /* 0x000000ffff1c7224 */ /* 0x000fe200078e00ff */
[----:B------:R-:W-:Y:S01]  /*6ce0*/  IADD3.X R25, PT, PT, RZ, RZ, RZ, P5, P4 ;  /* 0x000000ffff197210 */ /* 0x000fe20002fe84ff */
[----:B------:R-:W-:Y:S01]  /*6cf0*/  IMAD R33, R17, UR22, RZ ;  /* 0x0000001611217c24 */ /* 0x000fe2000f8e02ff */
[----:B------:R-:W-:Y:S01]  /*6d00*/  IADD3 R3, P4, P5, R3, R6, R24 ;  /* 0x0000000603037210 */ /* 0x000fe20007d9e018 */
        /* <DEDUP_REMOVED lines=8> */
[----:B------:R-:W-:Y:S01]  /*6d90*/  IMAD.HI.U32 R3, R2, UR19, R28 ;  /* 0x0000001302037c27 */ /* 0x000fe2000f8e001c */
[----:B------:R-:W-:Y:S02]  /*6da0*/  IADD3.X R29, PT, PT, RZ, RZ, RZ, P4, P5 ;  /* 0x000000ffff1d7210 */ /* 0x000fe400027ea4ff */
[----:B------:R-:W-:Y:S01]  /*6db0*/  IADD3 R6, P4, P5, R33, R32, R6 ;  /* 0x0000002021067210 */ /* 0x000fe20007d9e006 */
[----:B------:R-:W-:Y:S01]  /*6dc0*/  IMAD.HI.U32 R24, R4, UR20, R24 ;  /* 0x0000001404187c27 */ /* 0x000fe2000f8e0018 */
[----:B------:R-:W-:-:S03]  /*6dd0*/  IADD3.X R25, PT, PT, RZ, RZ, RZ, P3, P2 ;  /* 0x000000ffff197210 */ /* 0x000fc60001fe44ff */
        /* <DEDUP_REMOVED lines=8> */
[----:B------:R-:W-:-:S02]  /*6e60*/  IMAD.MOV.U32 R28, RZ, RZ, RZ ;  /* 0x000000ffff1c7224 */ /* 0x000fc400078e00ff */
[----:B------:R-:W-:Y:S01]  /*6e70*/  IMAD.HI.U32 R24, R17, UR22, R24 ;  /* 0x0000001611187c27 */ /* 0x000fe2000f8e0018 */
[----:B------:R-:W-:-:S03]  /*6e80*/  IADD3.X R25, PT, PT, RZ, RZ, RZ, P2, P3 ;  /* 0x000000ffff197210 */ /* 0x000fc600017e64ff */
[----:B------:R-:W-:Y:S02]  /*6e90*/  IMAD R3, R16, UR22, RZ ;  /* 0x0000001610037c24 */ /* 0x000fe4000f8e02ff */
[----:B------:R-:W-:Y:S01]  /*6ea0*/  IMAD.HI.U32 R37, R20, UR23, R28 ;  /* 0x0000001714257c27 */ /* 0x000fe2000f8e001c */
[----:B------:R-:W-:Y:S02]  /*6eb0*/  IADD3.X R29, PT, PT, RZ, RZ, RZ, P0, P1 ;  /* 0x000000ffff1d7210 */ /* 0x000fe400007e24ff */
[----:B------:R-:W-:Y:S01]  /*6ec0*/  IADD3 R3, P0, P1, R3, R33, R24 ;  /* 0x0000002103037210 */ /* 0x000fe2000791e018 */
[----:B------:R-:W-:Y:S02]  /*6ed0*/  IMAD.MOV.U32 R24, RZ, RZ, RZ ;  /* 0x000000ffff187224 */ /* 0x000fe400078e00ff */
[----:B------:R-:W-:Y:S01]  /*6ee0*/  IMAD R45, R7, UR16, RZ ;  /* 0x00000010072d7c24 */ /* 0x000fe2000f8e02ff */
[----:B------:R-:W-:Y:S01]  /*6ef0*/  IADD3 R37, P2, P3, R32, R3, R37 ;  /* 0x0000000320257210 */ /* 0x000fe20007b5e025 */
[----:B------:R-:W-:Y:S01]  /*6f00*/  IMAD.HI.U32 R3, R2, UR20, R28 ;  /* 0x0000001402037c27 */ /* 0x000fe2000f8e001c */
[----:B------:R-:W-:-:S03]  /*6f10*/  IADD3.X R29, PT, PT, RZ, RZ, RZ, P0, P1 ;  /* 0x000000ffff1d7210 */ /* 0x000fc600007e24ff */
[----:B------:R-:W-:Y:S01]  /*6f20*/  IMAD.HI.U32 R24, R4, UR21, R24 ;  /* 0x0000001504187c27 */ /* 0x000fe2000f8e0018 */
[----:B------:R-:W-:-:S03]  /*6f30*/  IADD3.X R25, PT, PT, RZ, RZ, RZ, P2, P3 ;  /* 0x000000ffff197210 */ /* 0x000fc600017e64ff */
[----:B------:R-:W-:Y:S02]  /*6f40*/  IMAD R32, R2, UR21, RZ ;  /* 0x0000001502207c24 */ /* 0x000fe4000f8e02ff */
[----:B------:R-:W-:-:S03]  /*6f50*/  IMAD.HI.U32 R28, R16, UR22, R28 ;  /* 0x00000016101c7c27 */ /* 0x000fc6000f8e001c */
[----:B------:R-:W-:Y:S01]  /*6f60*/  IADD3 R32, P0, P1, R32, R3, R24 ;  /* 0x0000000320207210 */ /* 0x000fe2000791e018 */
[----:B------:R-:W-:Y:S02]  /*6f70*/  IMAD R29, R4, UR22, RZ ;  /* 0x00000016041d7c24 */ /* 0x000fe4000f8e02ff */
[----:B------:R-:W-:Y:S02]  /*6f80*/  IMAD.MOV.U32 R24, RZ, RZ, RZ ;  /* 0x000000ffff187224 */ /* 0x000fe400078e00ff */
[----:B------:R-:W-:Y:S01]  /*6f90*/  IMAD R3, R16, UR23, RZ ;  /* 0x0000001710037c24 */ /* 0x000fe2000f8e02ff */
[----:B------:R-:W-:Y:S01]  /*6fa0*/  IADD3 R28, P2, P3, R29, R32, R28 ;  /* 0x000000201d1c7210 */ /* 0x000fe20007b5e01c */
[----:B------:R-:W-:Y:S01]  /*6fb0*/  IMAD.HI.U32 R36, R17, UR23, R24 ;  /* 0x0000001711247c27 */ /* 0x000fe2000f8e0018 */
[----:B------:R-:W-:Y:S02]  /*6fc0*/  IADD3.X R29, PT, PT, RZ, RZ, RZ, P0, P1 ;  /* 0x000000ffff1d7210 */ /* 0x000fe400007e24ff */
[----:B------:R-:W-:Y:S01]  /*6fd0*/  IADD3.X R33, PT, PT, RZ, RZ, RZ, P2, P3 ;  /* 0x000000ffff217210 */ /* 0x000fe200017e64ff */
[----:B------:R-:W-:Y:S01]  /*6fe0*/  IMAD.WIDE.U32 R24, R30, 0x3d1, RZ ;  /* 0x000003d11e187825 */ /* 0x000fe200078e00ff */
[----:B------:R-:W-:-:S03]  /*6ff0*/  IADD3 R36, P0, P1, R3, R28, R36 ;  /* 0x0000001c03247210 */ /* 0x000fc6000791e024 */
[----:B------:R-:W-:Y:S02]  /*7000*/  IMAD.MOV.U32 R28, RZ, RZ, RZ ;  /* 0x000000ffff1c7224 */ /* 0x000fe400078e00ff */
[----:B------:R-:W-:Y:S02]  /*7010*/  IMAD.MOV.U32 R32, RZ, RZ, RZ ;  /* 0x000000ffff207224 */ /* 0x000fe400078e00ff */
[----:B------:R-:W-:Y:S01]  /*7020*/  IMAD.HI.U32 R40, R2, UR21, R28 ;  /* 0x0000001502287c27 */ /* 0x000fe2000f8e001c */
[----:B------:R-:W-:Y:S02]  /*7030*/  IADD3.X R29, PT, PT, RZ, RZ, RZ, P0, P1 ;  /* 0x000000ffff1d7210 */ /* 0x000fe400007e24ff */
[----:B------:R-:W-:Y:S01]  /*7040*/  IADD3 R3, P0, PT, R45, R24, RZ ;  /* 0x000000182d037210 */ /* 0x000fe20007f1e0ff */
[----:B------:R-:W-:Y:S02]  /*7050*/  IMAD.MOV.U32 R24, RZ, RZ, R25 ;  /* 0x000000ffff187224 */ /* 0x000fe400078e0019 */
[----:B------:R-:W-:Y:S01]  /*7060*/  IMAD.MOV.U32 R25, RZ, RZ, RZ ;  /* 0x000000ffff197224 */ /* 0x000fe200078e00ff */
[----:B------:R-:W-:Y:S01]  /*7070*/  IADD3 RZ, P1, PT, RZ, R3, RZ ;  /* 0x00000003ffff7210 */ /* 0x000fe20007f3e0ff */
[----:B------:R-:W-:-:S04]  /*7080*/  IMAD.HI.U32 R29, R16, UR23, R28 ;  /* 0x00000017101d7c27 */ /* 0x000fc8000f8e001c */
[----:B------:R-:W-:-:S04]  /*7090*/  IMAD.WIDE.U32 R24, R26, 0x3d1, R24 ;  /* 0x000003d11a187825 */ /* 0x000fc800078e0018 */
[----:B------:R-:W-:Y:S01]  /*70a0*/  IMAD.HI.U32 R33, R4, UR22, R32 ;  /* 0x0000001604217c27 */ /* 0x000fe2000f8e0020 */
[----:B------:R-:W-:-:S03]  /*70b0*/  IADD3.X R35, P0, PT, R24, R35, RZ, P0, !PT ;  /* 0x0000002318237210 */ /* 0x000fc6000071e4ff */
[----:B------:R-:W-:Y:S01]  /*70c0*/  IMAD.MOV.U32 R24, RZ, RZ, R25 ;  /* 0x000000ffff187224 */ /* 0x000fe200078e0019 */
[----:B------:R-:W-:Y:S01]  /*70d0*/  IADD3.X R30, P1, PT, R35, R30, RZ, P1, !PT ;  /* 0x0000001e231e7210 */ /* 0x000fe20000f3e4ff */
[----:B------:R-:W-:Y:S02]  /*70e0*/  IMAD.MOV.U32 R25, RZ, RZ, RZ ;  /* 0x000000ffff197224 */ /* 0x000fe400078e00ff */
[----:B------:R-:W-:Y:S02]  /*70f0*/  IMAD R28, R2, UR22, RZ ;  /* 0x00000016021c7c24 */ /* 0x000fe4000f8e02ff */
[----:B------:R-:W-:-:S03]  /*7100*/  IMAD.WIDE.U32 R24, R6, 0x3d1, R24 ;  /* 0x000003d106187825 */ /* 0x000fc600078e0018 */
[----:B------:R-:W-:Y:S01]  /*7110*/  IADD3 R28, P3, P2, R28, R40, R33 ;  /* 0x000000281c1c7210 */ /* 0x000fe20007a7e021 */
[----:B------:R-:W-:Y:S01]  /*7120*/  IMAD R32, R4, UR23, RZ ;  /* 0x0000001704207c24 */ /* 0x000fe2000f8e02ff */
[----:B------:R-:W-:Y:S02]  /*7130*/  IADD3.X R33, P0, PT, R24, R27, RZ, P0, !PT ;  /* 0x0000001b18217210 */ /* 0x000fe4000071e4ff */
[----:B------:R-:W-:Y:S02]  /*7140*/  IADD3.X R27, PT, PT, RZ, RZ, RZ, P3, P2 ;  /* 0x000000ffff1b7210 */ /* 0x000fe40001fe44ff */
[----:B------:R-:W-:Y:S01]  /*7150*/  IADD3 R35, P4, P5, R32, R28, R29 ;  /* 0x0000001c20237210 */ /* 0x000fe20007d9e01d */
[----:B------:R-:W-:Y:S01]  /*7160*/  IMAD.MOV.U32 R32, RZ, RZ, R25 ;  /* 0x000000ffff207224 */ /* 0x000fe200078e0019 */
[----:B------:R-:W-:Y:S01]  /*7170*/  IADD3.X R24, P1, PT, R33, R26, RZ, P1, !PT ;  /* 0x0000001a21187210 */ /* 0x000fe20000f3e4ff */
[----:B------:R-:W-:Y:S01]  /*7180*/  IMAD.MOV.U32 R33, RZ, RZ, RZ ;  /* 0x000000ffff217224 */ /* 0x000fe200078e00ff */
[----:B------:R-:W-:Y:S01]  /*7190*/  IADD3.X R29, PT, PT, RZ, RZ, RZ, P4, P5 ;  /* 0x000000ffff1d7210 */ /* 0x000fe200027ea4ff */
[----:B------:R-:W-:-:S02]  /*71a0*/  IMAD.MOV.U32 R26, RZ, RZ, RZ ;  /* 0x000000ffff1a7224 */ /* 0x000fc400078e00ff */
[----:B------:R-:W-:-:S04]  /*71b0*/  IMAD.WIDE.U32 R32, R37, 0x3d1, R32 ;  /* 0x000003d125207825 */ /* 0x000fc800078e0020 */
[----:B------:R-:W-:Y:S02]  /*71c0*/  IMAD.MOV.U32 R28, RZ, RZ, RZ ;  /* 0x000000ffff1c7224 */ /* 0x000fe400078e00ff */
[----:B------:R-:W-:-:S04]  /*71d0*/  IMAD.HI.U32 R25, R2, UR22, R26 ;  /* 0x0000001602197c27 */ /* 0x000fc8000f8e001a */
        /* <DEDUP_REMOVED lines=8> */
[----:B------:R-:W-:Y:S01]  /*7260*/  IMAD.MOV.U32 R28, RZ, RZ, R27 ;  /* 0x000000ffff1c7224 */ /* 0x000fe200078e001b */
[----:B------:R-:W-:Y:S01]  /*7270*/  IADD3.X R12, P0, PT, R26, R12, RZ, P0, !PT ;  /* 0x0000000c1a0c7210 */ /* 0x000fe2000071e4ff */
[----:B------:R-:W-:Y:S01]  /*7280*/  IMAD.MOV.U32 R29, RZ, RZ, RZ ;  /* 0x000000ffff1d7224 */ /* 0x000fe200078e00ff */
[----:B------:R-:W-:Y:S01]  /*7290*/  IADD3.X R27, PT, PT, RZ, RZ, RZ, P2, P3 ;  /* 0x000000ffff1b7210 */ /* 0x000fe200017e64ff */
[----:B------:R-:W-:Y:S01]  /*72a0*/  IMAD.MOV.U32 R26, RZ, RZ, RZ ;  /* 0x000000ffff1a7224 */ /* 0x000fe200078e00ff */
[----:B------:R-:W-:Y:S01]  /*72b0*/  IADD3.X R12, P1, PT, R12, R37, RZ, P1, !PT ;  /* 0x000000250c0c7210 */ /* 0x000fe20000f3e4ff */
[----:B------:R-:W-:-:S04]  /*72c0*/  IMAD.WIDE.U32 R28, R35, 0x3d1, R28 ;  /* 0x000003d1231c7825 */ /* 0x000fc800078e001c */
[----:B------:R-:W-:Y:S01]  /*72d0*/  IMAD.HI.U32 R23, R2, UR23, R26 ;  /* 0x0000001702177c27 */ /* 0x000fe2000f8e001a */
[----:B------:R-:W-:-:S03]  /*72e0*/  IADD3.X R25, P0, PT, R28, R8, RZ, P0, !PT ;  /* 0x000000081c197210 */ /* 0x000fc6000071e4ff */
[----:B------:R-:W-:Y:S01]  /*72f0*/  IMAD.MOV.U32 R28, RZ, RZ, R29 ;  /* 0x000000ffff1c7224 */ /* 0x000fe200078e001d */
[----:B------:R-:W-:Y:S01]  /*7300*/  IADD3.X R8, P1, PT, R25, R36, RZ, P1, !PT ;  /* 0x0000002419087210 */ /* 0x000fe20000f3e4ff */
[----:B------:R-:W-:Y:S02]  /*7310*/  IMAD.MOV.U32 R29, RZ, RZ, RZ ;  /* 0x000000ffff1d7224 */ /* 0x000fe400078e00ff */
[----:B------:R-:W-:Y:S02]  /*7320*/  IMAD.MOV.U32 R27, RZ, RZ, RZ ;  /* 0x000000ffff1b7224 */ /* 0x000fe400078e00ff */
[----:B------:R-:W-:-:S04]  /*7330*/  IMAD.WIDE.U32 R28, R32, 0x3d1, R28 ;  /* 0x000003d1201c7825 */ /* 0x000fc800078e001c */
[----:B------:R-:W-:Y:S01]  /*7340*/  IMAD.MOV.U32 R26, RZ, RZ, R29 ;  /* 0x000000ffff1a7224 */ /* 0x000fe200078e001d */
[----:B------:R-:W-:-:S03]  /*7350*/  IADD3.X R10, P0, PT, R28, R10, RZ, P0, !PT ;  /* 0x0000000a1c0a7210 */ /* 0x000fc6000071e4ff */
[----:B------:R-:W-:Y:S01]  /*7360*/  IMAD.WIDE.U32 R26, R23, 0x3d1, R26 ;  /* 0x000003d1171a7825 */ /* 0x000fe200078e001a */
[----:B------:R-:W-:Y:S02]  /*7370*/  IADD3.X R10, P1, PT, R10, R35, RZ, P1, !PT ;  /* 0x000000230a0a7210 */ /* 0x000fe40000f3e4ff */
        /* <DEDUP_REMOVED lines=32> */
.L_x_18:
        /* <DEDUP_REMOVED lines=27> */
.L_x_19:
        /* <DEDUP_REMOVED lines=12> */
.L_x_20:
        /* <DEDUP_REMOVED lines=27> */
.L_x_21:
        /* <DEDUP_REMOVED lines=12> */
.L_x_22:
[----:B------:R-:W-:Y:S01]  /*7a60*/  UIMAD UR5, UR40, UR29, URZ ;  /* 0x0000001d280572a4 */ /* 0x000fe2000f8e02ff */
[----:B------:R-:W-:Y:S01]  /*7a70*/  UMOV UR4, URZ ;  /* 0x000000ff00047c82 */ /* 0x000fe20008000000 */
[----:B------:R-:W-:Y:S02]  /*7a80*/  UIMAD UR6, UR41, UR28, URZ ;  /* 0x0000001c290672a4 */ /* 0x000fe4000f8e02ff */
[----:B------:R-:W-:Y:S02]  /*7a90*/  UIMAD.WIDE.U32 UR4, UP0, UR40, UR28, UR4 ;  /* 0x0000001c280472a5 */ /* 0x000fe4000f800004 */
[----:B------:R-:W-:Y:S02]  /*7aa0*/  UIMAD UR60, UR40, UR30, URZ ;  /* 0x0000001e283c72a4 */ /* 0x000fe4000f8e02ff */
[----:B------:R-:W-:Y:S02]  /*7ab0*/  UIADD3.X UR7, UPT, UPT, URZ, URZ, URZ, UP0, !UPT ;  /* 0x000000ffff077290 */ /* 0x000fe400087fe4ff */
[----:B------:R-:W-:Y:S01]  /*7ac0*/  UIADD3 UR74, UP0, UPT, UR6, UR5, URZ ;  /* 0x00000005064a7290 */ /* 0x000fe2000ff1e0ff */
[----:B------:R-:W-:-:S02]  /*7ad0*/  UMOV UR4, URZ ;  /* 0x000000ff00047c82 */ /* 0x000fc40008000000 */
[----:B------:R-:W-:Y:S01]  /*7ae0*/  UMOV UR6, URZ ;  /* 0x000000ff00067c82 */ /* 0x000fe20008000000 */
[----:B------:R-:W-:Y:S02]  /*7af0*/  UIADD3.X UR5, UPT, UPT, URZ, URZ, URZ, UP0, !UPT ;  /* 0x000000ffff057290 */ /* 0x000fe400087fe4ff */
[----:B------:R-:W-:Y:S02]  /*7b00*/  UIMAD.WIDE.U32 UR6, UR40, UR29, UR6 ;  /* 0x0000001d280672a5 */ /* 0x000fe4000f8e0006 */
[----:B------:R-:W-:Y:S02]  /*7b10*/  UIMAD UR58, UR41, UR29, URZ ;  /* 0x0000001d293a72a4 */ /* 0x000fe4000f8e02ff */
[----:B------:R-:W-:Y:S02]  /*7b20*/  UIADD3 UR6, UP0, UPT, UR60, UR7, URZ ;  /* 0x000000073c067290 */ /* 0x000fe4000ff1e0ff */
[----:B------:R-:W-:Y:S02]  /*7b30*/  UIMAD.WIDE.U32 UR4, UR41, UR28, UR4 ;  /* 0x0000001c290472a5 */ /* 0x000fe4000f8e0004 */
[----:B------:R-:W-:-:S02]  /*7b40*/  UIADD3.X UR7, UPT, UPT, URZ, URZ, URZ, UP0, !UPT ;  /* 0x000000ffff077290 */ /* 0x000fc400087fe4ff */
[----:B------:R-:W-:Y:S02]  /*7b50*/  UIADD3 UR58, UP0, UP1, UR58, UR6, UR5 ;  /* 0x000000063a3a7290 */ /* 0x000fe4000f91e005 */
[----:B------:R-:W-:Y:S02]  /*7b60*/  UIMAD UR59, UR54, UR28, URZ ;  /* 0x0000001c363b72a4 */ /* 0x000fe4000f8e02ff */
[----:B------:R-:W-:Y:S01]  /*7b70*/  UIADD3.X UR5, UPT, UPT, URZ, URZ, URZ, UP0, UP1 ;  /* 0x000000ffff057290 */ /* 0x000fe200087e24ff */
[----:B------:R-:W-:Y:S01]  /*7b80*/  UMOV UR6, URZ ;  /* 0x000000ff00067c82 */ /* 0x000fe20008000000 */
[----:B------:R-:W-:Y:S02]  /*7b90*/  UIADD3 UR42, UP0, UPT, UR59, UR58, URZ ;  /* 0x0000003a3b2a7290 */ /* 0x000fe4000ff1e0ff */
[----:B------:R-:W-:Y:S02]  /*7ba0*/  UIMAD UR63, UR40, UR31, URZ ;  /* 0x0000001f283f72a4 */ /* 0x000fe4000f8e02ff */
[----:B------:R-:W-:Y:S01]  /*7bb0*/  UIMAD.WIDE.U32 UR58, UR40, UR30, UR6 ;  /* 0x0000001e283a72a5 */ /* 0x000fe2000f8e0006 */
[----:B------:R-:W-:Y:S01]  /*7bc0*/  UMOV UR4, URZ ;  /* 0x000000ff00047c82 */ /* 0x000fe20008000000 */
[----:B------:R-:W-:-:S02]  /*7bd0*/  UIADD3.X UR7, UPT, UPT, URZ, URZ, URZ, UP0, !UPT ;  /* 0x000000ffff077290 */ /* 0x000fc400087fe4ff */
[----:B------:R-:W-:Y:S02]  /*7be0*/  UIMAD UR62, UR41, UR30, URZ ;  /* 0x0000001e293e72a4 */ /* 0x000fe4000f8e02ff */
[----:B------:R-:W-:Y:S02]  /*7bf0*/  UIMAD.WIDE.U32 UR4, UR41, UR29, UR4 ;  /* 0x0000001d290472a5 */ /* 0x000fe4000f8e0004 */
[----:B------:R-:W-:Y:S02]  /*7c00*/  UIADD3 UR63, UP0, UPT, UR63, UR59, URZ ;  /* 0x0000003b3f3f7290 */ /* 0x000fe4000ff1e0ff */
[----:B------:R-:W-:Y:S02]  /*7c10*/  UIMAD UR61, UR54, UR29, URZ ;  /* 0x0000001d363d72a4 */ /* 0x000fe4000f8e02ff */
[----:B------:R-:W-:Y:S02]  /*7c20*/  UIADD3 UR63, UP1, UP2, UR62, UR63, UR5 ;  /* 0x0000003f3e3f7290 */ /* 0x000fe4000fa3e005 */
[----:B------:R-:W-:-:S02]  /*7c30*/  UIMAD.WIDE.U32 UR58, UR54, UR28, UR6 ;  /* 0x0000001c363a72a5 */ /* 0x000fc4000f8e0006 */
[----:B------:R-:W-:Y:S02]  /*7c40*/  UIADD3.X UR7, UPT, UPT, URZ, URZ, URZ, UP0, !UPT ;  /* 0x000000ffff077290 */ /* 0x000fe400087fe4ff */
[----:B------:R-:W-:Y:S02]  /*7c50*/  UIADD3.X UR5, UPT, UPT, URZ, URZ, URZ, UP1, UP2 ;  /* 0x000000ffff057290 */ /* 0x000fe40008fe44ff */
[----:B------:R-:W-:Y:S01]  /*7c60*/  UIADD3 UR68, UP0, UP1, UR61, UR63, UR59 ;  /* 0x0000003f3d447290 */ /* 0x000fe2000f91e03b */
[----:B------:R-:W-:Y:S01]  /*7c70*/  UMOV UR4, URZ ;  /* 0x000000ff00047c82 */ /* 0x000fe20008000000 */
[----:B------:R-:W-:Y:S02]  /*7c80*/  UIMAD UR53, UR40, UR32, URZ ;  /* 0x00000020283572a4 */ /* 0x000fe4000f8e02ff */
[----:B------:R-:W-:Y:S02]  /*7c90*/  UIMAD.WIDE.U32 UR58, UR40, UR31, UR6 ;  /* 0x0000001f283a72a5 */ /* 0x000fe4000f8e0006 */
[----:B------:R-:W-:-:S02]  /*7ca0*/  UIMAD.WIDE.U32 UR4, UR41, UR30, UR4 ;  /* 0x0000001e290472a5 */ /* 0x000fc4000f8e0004 */
[----:B------:R-:W-:Y:S02]  /*7cb0*/  UIADD3.X UR7, UPT, UPT, URZ, URZ, URZ, UP0, UP1 ;  /* 0x000000ffff077290 */ /* 0x000fe400087e24ff */
[----:B------:R-:W-:Y:S02]  /*7cc0*/  UIADD3 UR53, UP0, UPT, UR53, UR59, URZ ;  /* 0x0000003b35357290 */ /* 0x000fe4000ff1e0ff */
[----:B------:R-:W-:Y:S02]  /*7cd0*/  UIMAD UR65, UR41, UR31, URZ ;  /* 0x0000001f294172a4 */ /* 0x000fe4000f8e02ff */
[----:B------:R-:W-:Y:S01]  /*7ce0*/  UIMAD.WIDE.U32 UR6, UR54, UR29, UR6 ;  /* 0x0000001d360672a5 */ /* 0x000fe2000f8e0006 */
[----:B------:R-:W-:Y:S01]  /*7cf0*/  UMOV UR4, UR5 ;  /* 0x0000000500047c82 */ /* 0x000fe20008000000 */
[----:B------:R-:W-:Y:S02]  /*7d00*/  UIADD3.X UR5, UPT, UPT, URZ, URZ, URZ, UP0, !UPT ;  /* 0x000000ffff057290 */ /* 0x000fe400087fe4ff */
[----:B------:R-:W-:-:S02]  /*7d10*/  UIADD3 UR59, UP0, UP1, UR65, UR53, UR4 ;  /* 0x00000035413b7290 */ /* 0x000fc4000f91e004 */
[----:B------:R-:W-:Y:S01]  /*7d20*/  UIMAD UR57, UR54, UR30, URZ ;  /* 0x0000001e363972a4 */ /* 0x000fe2000f8e02ff */
[----:B------:R-:W-:Y:S01]  /*7d30*/  UMOV UR4, URZ ;  /* 0x000000ff00047c82 */ /* 0x000fe20008000000 */
[----:B------:R-:W-:Y:S01]  /*7d40*/  UMOV UR6, UR7 ;  /* 0x0000000700067c82 */ /* 0x000fe20008000000 */
[----:B------:R-:W-:Y:S02]  /*7d50*/  UIMAD.WIDE.U32 UR4, UR40, UR32, UR4 ;  /* 0x00000020280472a5 */ /* 0x000fe4000f8e0004 */
[----:B------:R-:W-:Y:S02]  /*7d60*/  UIADD3.X UR7, UPT, UPT, URZ, URZ, URZ, UP0, UP1 ;  /* 0x000000ffff077290 */ /* 0x000fe400087e24ff */
[----:B------:R-:W-:Y:S02]  /*7d70*/  UIADD3 UR59, UP0, UP1, UR57, UR59, UR6 ;  /* 0x0000003b393b7290 */ /* 0x000fe4000f91e006 */
[----:B------:R-:W-:Y:S01]  /*7d80*/  UIMAD UR56, UR40, UR33, URZ ;  /* 0x00000021283872a4 */ /* 0x000fe2000f8e02ff */
[----:B------:R-:W-:Y:S01]  /*7d90*/  UMOV UR6, URZ ;  /* 0x000000ff00067c82 */ /* 0x000fe20008000000 */
[----:B------:R-:W-:-:S02]  /*7da0*/  UIMAD UR62, UR49, UR28, URZ ;  /* 0x0000001c313e72a4 */ /* 0x000fc4000f8e02ff */
[----:B------:R-:W-:Y:S01]  /*7db0*/  UIMAD.WIDE.U32 UR6, UR41, UR31, UR6 ;  /* 0x0000001f290672a5 */ /* 0x000fe2000f8e0006 */
[----:B------:R-:W-:Y:S01]  /*7dc0*/  UMOV UR57, UR5 ;  /* 0x0000000500397c82 */ /* 0x000fe20008000000 */
[----:B------:R-:W-:Y:S02]  /*7dd0*/  UIADD3.X UR5, UPT, UPT, URZ, URZ, URZ, UP0, UP1 ;  /* 0x000000ffff057290 */ /* 0x000fe400087e24ff */
[----:B------:R-:W-:Y:S02]  /*7de0*/  UIADD3 UR56, UP0, UPT, UR56, UR57, URZ ;  /* 0x0000003938387290 */ /* 0x000fe4000ff1e0ff */
[----:B------:R-:W-:Y:S02]  /*7df0*/  UIADD3 UR65, UP2, UPT, UR62, UR68, URZ ;  /* 0x000000443e417290 */ /* 0x000fe4000ff5e0ff */
[----:B------:R-:W-:Y:S01]  /*7e00*/  UIMAD UR64, UR41, UR32, URZ ;  /* 0x00000020294072a4 */ /* 0x000fe2000f8e02ff */
[----:B------:R-:W-:Y:S01]  /*7e10*/  UMOV UR4, URZ ;  /* 0x000000ff00047c82 */ /* 0x000fe20008000000 */
[----:B------:R-:W-:Y:S01]  /*7e20*/  UMOV UR6, UR7 ;  /* 0x0000000700067c82 */ /* 0x000fe20008000000 */
[----:B------:R-:W-:-:S02]  /*7e30*/  UIADD3.X UR57, UPT, UPT, URZ, URZ, URZ, UP2, !UPT ;  /* 0x000000ffff397290 */ /* 0x000fc400097fe4ff */
[----:B------:R-:W-:Y:S02]  /*7e40*/  UIMAD.WIDE.U32 UR4, UR54, UR30, UR4 ;  /* 0x0000001e360472a5 */ /* 0x000fe4000f8e0004 */
[----:B------:R-:W-:Y:S02]  /*7e50*/  UIADD3 UR62, UP1, UP2, UR64, UR56, UR6 ;  /* 0x00000038403e7290 */ /* 0x000fe4000fa3e006 */
[----:B------:R-:W-:Y:S01]  /*7e60*/  UIMAD UR60, UR54, UR31, URZ ;  /* 0x0000001f363c72a4 */ /* 0x000fe2000f8e02ff */
[----:B------:R-:W-:Y:S02]  /*7e70*/  UMOV UR56, URZ ;  /* 0x000000ff00387c82 */ /* 0x000fe40008000000 */
[----:B------:R-:W-:Y:S01]  /*7e80*/  UMOV UR4, UR5 ;  /* 0x0000000500047c82 */ /* 0x000fe20008000000 */
[----:B------:R-:W-:Y:S02]  /*7e90*/  UIMAD.WIDE.U32 UR56, UR49, UR28, UR56 ;  /* 0x0000001c313872a5 */ /* 0x000fe4000f8e0038 */
[----:B------:R-:W-:-:S02]  /*7ea0*/  UIADD3.X UR5, UPT, UPT, URZ, URZ, URZ, UP0, !UPT ;  /* 0x000000ffff057290 */ /* 0x000fc400087fe4ff */
[----:B------:R-:W-:Y:S02]  /*7eb0*/  UIADD3 UR62, UP0, UP3, UR60, UR62, UR4 ;  /* 0x0000003e3c3e7290 */ /* 0x000fe4000fb1e004 */
[----:B------:R-:W-:Y:S01]  /*7ec0*/  UIMAD UR61, UR49, UR29, URZ ;  /* 0x0000001d313d72a4 */ /* 0x000fe2000f8e02ff */
[----:B------:R-:W-:Y:S01]  /*7ed0*/  UMOV UR4, URZ ;  /* 0x000000ff00047c82 */ /* 0x000fe20008000000 */
[----:B------:R-:W-:Y:S01]  /*7ee0*/  UMOV UR6, UR57 ;  /* 0x0000003900067c82 */ /* 0x000fe20008000000 */
[----:B------:R-:W-:Y:S02]  /*7ef0*/  UIMAD.WIDE.U32 UR56, UR40, UR33, UR4 ;  /* 0x00000021283872a5 */ /* 0x000fe4000f8e0004 */
[----:B------:R-:W-:Y:S02]  /*7f00*/  UIADD3.X UR7, UPT, UPT, URZ, URZ, URZ, UP1, UP2 ;  /* 0x000000ffff077290 */ /* 0x000fe40008fe44ff */
[----:B------:R-:W-:Y:S02]  /*7f10*/  UIADD3.X UR5, UPT, UPT, URZ, URZ, URZ, UP0, UP3 ;  /* 0x000000ffff057290 */ /* 0x000fe400087e64ff */
[----:B------:R-:W-:-:S02]  /*7f20*/  UIMAD UR67, UR40, UR34, URZ ;  /* 0x00000022284372a4 */ /* 0x000fc4000f8e02ff */
[----:B------:R-:W-:Y:S01]  /*7f30*/  UIADD3 UR59, UP1, UP2, UR61, UR59, UR6 ;  /* 0x0000003b3d3b7290 */ /* 0x000fe2000fa3e006 */
[----:B------:R-:W-:Y:S02]  /*7f40*/  UMOV UR56, UR57 ;  /* 0x0000003900387c82 */ /* 0x000fe40008000000 */
[----:B------:R-:W-:Y:S01]  /*7f50*/  UMOV UR6, URZ ;  /* 0x000000ff00067c82 */ /* 0x000fe20008000000 */
[----:B------:R-:W-:Y:S02]  /*7f60*/  UIMAD.WIDE.U32 UR4, UR54, UR31, UR4 ;  /* 0x0000001f360472a5 */ /* 0x000fe4000f8e0004 */
[----:B------:R-:W-:Y:S02]  /*7f70*/  UIMAD.WIDE.U32 UR60, UR41, UR32, UR6 ;  /* 0x00000020293c72a5 */ /* 0x000fe4000f8e0006 */
[----:B------:R-:W-:Y:S02]  /*7f80*/  UIMAD UR69, UR41, UR33, URZ ;  /* 0x00000021294572a4 */ /* 0x000fe4000f8e02ff */
[----:B------:R-:W-:-:S02]  /*7f90*/  UIADD3 UR67, UP0, UPT, UR67, UR56, URZ ;  /* 0x0000003843437290 */ /* 0x000fc4000ff1e0ff */
[----:B------:R-:W-:Y:S02]  /*7fa0*/  UIADD3.X UR7, UPT, UPT, URZ, URZ, URZ, UP1, UP2 ;  /* 0x000000ffff077290 */ /* 0x000fe40008fe44ff */
[----:B------:R-:W-:Y:S02]  /*7fb0*/  UIMAD UR66, UR54, UR32, URZ ;  /* 0x00000020364272a4 */ /* 0x000fe4000f8e02ff */
[----:B------:R-:W-:Y:S02]  /*7fc0*/  UIADD3 UR61, UP3, UP4, UR69, UR67, UR61 ;  /* 0x00000043453d7290 */ /* 0x000fe4000fc7e03d */
        /* <DEDUP_REMOVED lines=15> */
[----:B------:R-:W-:Y:S01]  /*80c0*/  UMOV UR67, UR65 ;  /* 0x0000004100437c82 */ /* 0x000fe20008000000 */
[----:B------:R-:W-:Y:S02]  /*80d0*/  UIADD3.X UR5, UPT, UPT, URZ, URZ, URZ, UP0, UP3 ;  /* 0x000000ffff057290 */ /* 0x000fe400087e64ff */
[----:B------:R-:W-:Y:S02]  /*80e0*/  UIADD3 UR70, UP0, UPT, UR70, UR4, URZ ;  /* 0x0000000446467290 */ /* 0x000fe4000ff1e0ff */
[----:B------:R-:W-:Y:S02]  /*80f0*/  UIADD3 UR65, UP4, UPT, UR57, UR59, URZ ;  /* 0x0000003b39417290 */ /* 0x000fe4000ff9e0ff */
[----:B------:R-:W-:Y:S01]  /*8100*/  UIMAD UR72, UR41, UR34, URZ ;  /* 0x00000022294872a4 */ /* 0x000fe2000f8e02ff */
[----:B------:R-:W-:Y:S01]  /*8110*/  UMOV UR4, URZ ;  /* 0x000000ff00047c82 */ /* 0x000fe20008000000 */
[----:B------:R-:W-:Y:S01]  /*8120*/  UMOV UR6, UR7 ;  /* 0x0000000700067c82 */ /* 0x000fe20008000000 */
[----:B------:R-:W-:-:S02]  /*8130*/  UIMAD.WIDE.U32 UR58, UR49, UR30, UR4 ;  /* 0x0000001e313a72a5 */ /* 0x000fc4000f8e0004 */
[----:B------:R-:W-:Y:S02]  /*8140*/  UIADD3.X UR5, UPT, UPT, URZ, URZ, URZ, UP1, UP2 ;  /* 0x000000ffff057290 */ /* 0x000fe40008fe44ff */
[----:B------:R-:W-:Y:S02]  /*8150*/  UIADD3.X UR7, UPT, UPT, URZ, URZ, URZ, UP4, !UPT ;  /* 0x000000ffff077290 */ /* 0x000fe4000a7fe4ff */
[----:B------:R-:W-:Y:S02]  /*8160*/  UIADD3 UR72, UP3, UP2, UR72, UR70, UR6 ;  /* 0x0000004648487290 */ /* 0x000fe4000fa7e006 */
[----:B------:R-:W-:Y:S01]  /*8170*/  UIMAD UR63, UR49, UR31, URZ ;  /* 0x0000001f313f72a4 */ /* 0x000fe2000f8e02ff */
[----:B------:R-:W-:Y:S01]  /*8180*/  UMOV UR6, URZ ;  /* 0x000000ff00067c82 */ /* 0x000fe20008000000 */
[----:B------:R-:W-:Y:S02]  /*8190*/  UIMAD.WIDE.U32 UR4, UR54, UR32, UR4 ;  /* 0x00000020360472a5 */ /* 0x000fe4000f8e0004 */
[----:B------:R-:W-:Y:S01]  /*81a0*/  UIMAD.WIDE.U32 UR6, UR55, UR28, UR6 ;  /* 0x0000001c370672a5 */ /* 0x000fe2000f8e0006 */
[----:B------:R-:W-:Y:S01]  /*81b0*/  UMOV UR58, UR59 ;  /* 0x0000003b003a7c82 */ /* 0x000fe20008000000 */
[----:B------:R-:W-:-:S02]  /*81c0*/  UIMAD UR56, UR55, UR29, URZ ;  /* 0x0000001d373872a4 */ /* 0x000fc4000f8e02ff */
[----:B------:R-:W-:Y:S02]  /*81d0*/  UIADD3 UR61, UP1, UP4, UR63, UR61, UR58 ;  /* 0x0000003d3f3d7290 */ /* 0x000fe4000fc3e03a */
[----:B------:R-:W-:Y:S01]  /*81e0*/  UIMAD UR71, UR54, UR33, URZ ;  /* 0x00000021364772a4 */ /* 0x000fe2000f8e02ff */
[----:B------:R-:W-:Y:S01]  /*81f0*/  UMOV UR4, UR5 ;  /* 0x0000000500047c82 */ /* 0x000fe20008000000 */
[----:B------:R-:W-:Y:S01]  /*8200*/  UMOV UR6, UR7 ;  /* 0x0000000700067c82 */ /* 0x000fe20008000000 */
[----:B------:R-:W-:Y:S02]  /*8210*/  UIADD3.X UR5, UPT, UPT, URZ, URZ, URZ, UP1, UP4 ;  /* 0x000000ffff057290 */ /* 0x000fe40008fe84ff */
[----:B------:R-:W-:Y:S02]  /*8220*/  UIADD3.X UR7, UPT, UPT, URZ, URZ, URZ, UP0, !UPT ;  /* 0x000000ffff077290 */ /* 0x000fe400087fe4ff */
[----:B------:R-:W-:Y:S02]  /*8230*/  UIADD3 UR62, UP0, UP1, UR56, UR62, UR6 ;  /* 0x0000003e383e7290 */ /* 0x000fe4000f91e006 */
[----:B------:R-:W-:Y:S01]  /*8240*/  UIADD3 UR71, UP4, UP5, UR71, UR72, UR4 ;  /* 0x0000004847477290 */ /* 0x000fe2000fd9e004 */
[----:B------:R-:W-:-:S02]  /*8250*/  UMOV UR6, URZ ;  /* 0x000000ff00067c82 */ /* 0x000fc40008000000 */
[----:B------:R-:W-:Y:S01]  /*8260*/  UMOV UR4, URZ ;  /* 0x000000ff00047c82 */ /* 0x000fe20008000000 */
[----:B------:R-:W-:Y:S02]  /*8270*/  UIMAD.WIDE.U32 UR6, UR40, UR35, UR6 ;  /* 0x00000023280672a5 */ /* 0x000fe4000f8e0006 */
[----:B------:R-:W-:Y:S02]  /*8280*/  UIMAD UR53, UR49, UR32, URZ ;  /* 0x00000020313572a4 */ /* 0x000fe4000f8e02ff */
[----:B------:R-:W-:Y:S02]  /*8290*/  UIMAD.WIDE.U32 UR4, UR49, UR31, UR4 ;  /* 0x0000001f310472a5 */ /* 0x000fe4000f8e0004 */
[----:B------:R-:W-:Y:S01]  /*82a0*/  UIADD3.X UR57, UPT, UPT, URZ, URZ, URZ, UP3, UP2 ;  /* 0x000000ffff397290 */ /* 0x000fe20009fe44ff */
[----:B------:R-:W-:Y:S01]  /*82b0*/  UMOV UR56, URZ ;  /* 0x000000ff00387c82 */ /* 0x000fe20008000000 */
[----:B------:R-:W-:Y:S02]  /*82c0*/  UIMAD UR76, UR41, UR35, URZ ;  /* 0x00000023294c72a4 */ /* 0x000fe4000f8e02ff */
[----:B------:R-:W-:-:S02]  /*82d0*/  UIADD3 UR53, UP2, UP3, UR53, UR71, UR5 ;  /* 0x0000004735357290 */ /* 0x000fc4000fb5e005 */
[----:B------:R-:W-:Y:S02]  /*82e0*/  UIMAD.WIDE.U32 UR56, UR41, UR34, UR56 ;  /* 0x00000022293872a5 */ /* 0x000fe4000f8e0038 */
[----:B------:R-:W-:Y:S01]  /*82f0*/  UIADD3.X UR5, UPT, UPT, URZ, URZ, URZ, UP4, UP5 ;  /* 0x000000ffff057290 */ /* 0x000fe2000a7ea4ff */
[----:B------:R-:W-:Y:S01]  /*8300*/  UMOV UR6, UR7 ;  /* 0x0000000700067c82 */ /* 0x000fe20008000000 */
[----:B------:R-:W-:Y:S01]  /*8310*/  UMOV UR4, URZ ;  /* 0x000000ff00047c82 */ /* 0x000fe20008000000 */
[----:B------:R-:W-:Y:S02]  /*8320*/  UIADD3 UR76, UP4, UP5, UR76, UR6, UR57 ;  /* 0x000000064c4c7290 */ /* 0x000fe4000fd9e039 */
[----:B------:R-:W-:Y:S02]  /*8330*/  UIMAD.WIDE.U32 UR4, UR54, UR33, UR4 ;  /* 0x00000021360472a5 */ /* 0x000fe4000f8e0004 */
[----:B------:R-:W-:Y:S01]  /*8340*/  UIADD3.X UR57, UPT, UPT, URZ, URZ, URZ, UP2, UP3 ;  /* 0x000000ffff397290 */ /* 0x000fe200097e64ff */
[----:B------:R-:W-:Y:S01]  /*8350*/  UMOV UR69, UR74 ;  /* 0x0000004a00457c82 */ /* 0x000fe20008000000 */
[----:B------:R-:W-:Y:S01]  /*8360*/  UIMAD UR58, UR51, UR28, URZ ;  /* 0x0000001c333a72a4 */ /* 0x000fe2000f8e02ff */
[----:B------:R-:W-:Y:S01]  /*8370*/  UMOV UR56, URZ ;  /* 0x000000ff00387c82 */ /* 0x000fe20008000000 */
[----:B------:R-:W-:Y:S01]  /*8380*/  UMOV UR72, UR69 ;  /* 0x0000004500487c82 */ /* 0x000fe20008000000 */
[----:B------:R-:W-:-:S02]  /*8390*/  UIMAD.WIDE.U32 UR56, UR49, UR32, UR56 ;  /* 0x00000020313872a5 */ /* 0x000fc4000f8e0038 */
[----:B------:R-:W-:Y:S01]  /*83a0*/  UIMAD UR75, UR54, UR34, URZ ;  /* 0x00000022364b72a4 */ /* 0x000fe2000f8e02ff */
[----:B------:R-:W-:Y:S01]  /*83b0*/  UMOV UR69, UR67 ;  /* 0x0000004300457c82 */ /* 0x000fe20008000000 */
[----:B------:R-:W-:Y:S02]  /*83c0*/  UIADD3 UR67, UP2, UPT, UR58, UR62, URZ ;  /* 0x0000003e3a437290 */ /* 0x000fe4000ff5e0ff */
[----:B------:R-:W-:Y:S01]  /*83d0*/  UIADD3.X UR7, UPT, UPT, URZ, URZ, URZ, UP0, UP1 ;  /* 0x000000ffff077290 */ /* 0x000fe200087e24ff */
[----:B------:R-:W-:Y:S01]  /*83e0*/  UMOV UR4, UR5 ;  /* 0x0000000500047c82 */ /* 0x000fe20008000000 */
[----:B------:R-:W-:Y:S01]  /*83f0*/  UMOV UR6, URZ ;  /* 0x000000ff00067c82 */ /* 0x000fe20008000000 */
[----:B------:R-:W-:Y:S02]  /*8400*/  UIMAD UR68, UR49, UR33, URZ ;  /* 0x00000021314472a4 */ /* 0x000fe4000f8e02ff */
[----:B------:R-:W-:Y:S02]  /*8410*/  UIADD3 UR62, UP0, UP1, UR75, UR76, UR4 ;  /* 0x0000004c4b3e7290 */ /* 0x000fe4000f91e004 */
[----:B------:R-:W-:-:S02]  /*8420*/  UIADD3.X UR5, UPT, UPT, URZ, URZ, URZ, UP2, !UPT ;  /* 0x000000ffff057290 */ /* 0x000fc400097fe4ff */
[----:B------:R-:W-:Y:S01]  /*8430*/  UIMAD.WIDE.U32 UR6, UR55, UR29, UR6 ;  /* 0x0000001d370672a5 */ /* 0x000fe2000f8e0006 */
[----:B------:R-:W-:Y:S01]  /*8440*/  UMOV UR56, UR57 ;  /* 0x0000003900387c82 */ /* 0x000fe20008000000 */
[----:B------:R-:W-:Y:S01]  /*8450*/  UMOV UR4, URZ ;  /* 0x000000ff00047c82 */ /* 0x000fe20008000000 */
[----:B------:R-:W-:Y:S02]  /*8460*/  UIADD3 UR62, UP2, UP3, UR68, UR62, UR56 ;  /* 0x0000003e443e7290 */ /* 0x000fe4000fb5e038 */
[----:B------:R-:W-:Y:S02]  /*8470*/  UIMAD.WIDE.U32 UR56, UR51, UR28, UR4 ;  /* 0x0000001c333872a5 */ /* 0x000fe4000f8e0004 */
[----:B------:R-:W-:Y:S01]  /*8480*/  UIMAD UR60, UR55, UR30, URZ ;  /* 0x0000001e373c72a4 */ /* 0x000fe2000f8e02ff */
[----:B------:R-:W-:Y:S01]  /*8490*/  UMOV UR6, UR7 ;  /* 0x0000000700067c82 */ /* 0x000fe20008000000 */
[----:B------:R-:W-:Y:S01]  /*84a0*/  UMOV UR71, UR65 ;  /* 0x0000004100477c82 */ /* 0x000fe20008000000 */
[----:B------:R-:W-:-:S02]  /*84b0*/  UIADD3.X UR5, UPT, UPT, URZ, URZ, URZ, UP4, UP5 ;  /* 0x000000ffff057290 */ /* 0x000fc4000a7ea4ff */
[----:B------:R-:W-:Y:S02]  /*84c0*/  UIMAD UR65, UR51, UR29, URZ ;  /* 0x0000001d334172a4 */ /* 0x000fe4000f8e02ff */
[----:B------:R-:W-:Y:S01]  /*84d0*/  UIADD3 UR60, UP4, UP5, UR60, UR61, UR6 ;  /* 0x0000003d3c3c7290 */ /* 0x000fe2000fd9e006 */
[----:B------:R-:W-:Y:S01]  /*84e0*/  UMOV UR56, UR57 ;  /* 0x0000003900387c82 */ /* 0x000fe20008000000 */
[----:B------:R-:W-:Y:S02]  /*84f0*/  UIADD3.X UR7, UPT, UPT, URZ, URZ, URZ, UP0, UP1 ;  /* 0x000000ffff077290 */ /* 0x000fe400087e24ff */
[----:B------:R-:W-:Y:S02]  /*8500*/  UIADD3 UR65, UP0, UP1, UR65, UR60, UR56 ;  /* 0x0000003c41417290 */ /* 0x000fe4000f91e038 */
[----:B------:R-:W-:Y:S02]  /*8510*/  UIMAD.WIDE.U32 UR56, UR41, UR35, UR4 ;  /* 0x00000023293872a5 */ /* 0x000fe4000f8e0004 */
[----:B------:R-:W-:Y:S01]  /*8520*/  UIADD3.X UR5, UPT, UPT, URZ, URZ, URZ, UP2, UP3 ;  /* 0x000000ffff057290 */ /* 0x000fe200097e64ff */
[----:B------:R-:W-:Y:S01]  /*8530*/  UMOV UR6, URZ ;  /* 0x000000ff00067c82 */ /* 0x000fe20008000000 */
[----:B------:R-:W-:-:S02]  /*8540*/  UIMAD UR77, UR54, UR35, URZ ;  /* 0x00000023364d72a4 */ /* 0x000fc4000f8e02ff */
[----:B------:R-:W-:Y:S02]  /*8550*/  UIMAD.WIDE.U32 UR60, UR54, UR34, UR6 ;  /* 0x00000022363c72a5 */ /* 0x000fe4000f8e0006 */
[----:B------:R-:W-:Y:S02]  /*8560*/  UIADD3.X UR7, UPT, UPT, URZ, URZ, URZ, UP4, UP5 ;  /* 0x000000ffff077290 */ /* 0x000fe4000a7ea4ff */
[----:B------:R-:W-:Y:S01]  /*8570*/  UIMAD.WIDE.U32 UR4, UR49, UR33, UR4 ;  /* 0x00000021310472a5 */ /* 0x000fe2000f8e0004 */
[----:B------:R-:W-:Y:S01]  /*8580*/  UMOV UR41, UR57 ;  /* 0x0000003900297c82 */ /* 0x000fe20008000000 */
[----:B------:R-:W-:Y:S02]  /*8590*/  UIMAD.WIDE.U32 UR6, UR55, UR30, UR6 ;  /* 0x0000001e370672a5 */ /* 0x000fe4000f8e0006 */
[----:B------:R-:W-:Y:S02]  /*85a0*/  UIMAD UR73, UR49, UR34, URZ ;  /* 0x00000022314972a4 */ /* 0x000fe4000f8e02ff */
[----:B------:R-:W-:-:S02]  /*85b0*/  UIADD3 UR41, UP4, UP5, UR77, UR41, UR61 ;  /* 0x000000294d297290 */ /* 0x000fc4000fd9e03d */
[----:B------:R-:W-:Y:S01]  /*85c0*/  UIMAD UR76, UR50, UR28, URZ ;  /* 0x0000001c324c72a4 */ /* 0x000fe2000f8e02ff */
[----:B------:R-:W-:Y:S01]  /*85d0*/  UMOV UR4, UR5 ;  /* 0x0000000500047c82 */ /* 0x000fe20008000000 */
[----:B------:R-:W-:Y:S02]  /*85e0*/  UIADD3.X UR5, UPT, UPT, URZ, URZ, URZ, UP0, UP1 ;  /* 0x000000ffff057290 */ /* 0x000fe400087e24ff */
[----:B------:R-:W-:Y:S01]  /*85f0*/  UIADD3 UR41, UP0, UP1, UR73, UR41, UR4 ;  /* 0x0000002949297290 */ /* 0x000fe2000f91e004 */
[----:B------:R-:W-:Y:S02]  /*8600*/  UMOV UR56, UR7 ;  /* 0x0000000700387c82 */ /* 0x000fe40008000000 */
[----:B------:R-:W-:Y:S01]  /*8610*/  UMOV UR4, URZ ;  /* 0x000000ff00047c82 */ /* 0x000fe20008000000 */
[----:B------:R-:W-:Y:S02]  /*8620*/  UIADD3 UR76, UP2, UPT, UR76, UR65, URZ ;  /* 0x000000414c4c7290 */ /* 0x000fe4000ff5e0ff */
[----:B------:R-:W-:-:S02]  /*8630*/  UIMAD UR64, UR55, UR31, URZ ;  /* 0x0000001f374072a4 */ /* 0x000fc4000f8e02ff */
[----:B------:R-:W-:Y:S02]  /*8640*/  UIMAD.WIDE.U32 UR6, UR51, UR29, UR4 ;  /* 0x0000001d330672a5 */ /* 0x000fe4000f8e0004 */
[----:B------:R-:W-:Y:S02]  /*8650*/  UIADD3.X UR5, UPT, UPT, URZ, URZ, URZ, UP2, !UPT ;  /* 0x000000ffff057290 */ /* 0x000fe400097fe4ff */
[----:B------:R-:W-:Y:S02]  /*8660*/  UIADD3 UR56, UP2, UP3, UR64, UR53, UR56 ;  /* 0x0000003540387290 */ /* 0x000fe4000fb5e038 */
[----:B------:R-:W-:Y:S01]  /*8670*/  UIMAD UR59, UR51, UR30, URZ ;  /* 0x0000001e333b72a4 */ /* 0x000fe2000f8e02ff */
[----:B------:R-:W-:Y:S01]  /*8680*/  UMOV UR6, UR7 ;  /* 0x0000000700067c82 */ /* 0x000fe20008000000 */
[----:B------:R-:W-:Y:S02]  /*8690*/  UIADD3.X UR7, UPT, UPT, URZ, URZ, URZ, UP2, UP3 ;  /* 0x000000ffff077290 */ /* 0x000fe400097e64ff */
[----:B------:R-:W-:Y:S01]  /*86a0*/  UIMAD.WIDE.U32 UR4, UR50, UR28, UR4 ;  /* 0x0000001c320472a5 */ /* 0x000fe2000f8e0004 */
[----:B------:R-:W-:Y:S01]  /*86b0*/  UMOV UR57, UR71 ;  /* 0x0000004700397c82 */ /* 0x000fe20008000000 */
[----:B------:R-:W-:Y:S01]  /*86c0*/  UIADD3 UR61, UP2, UP3, UR59, UR56, UR6 ;  /* 0x000000383b3d7290 */ /* 0x000fe2000fb5e006 */
[----:B------:R-:W-:-:S02]  /*86d0*/  UMOV UR73, UR57 ;  /* 0x0000003900497c82 */ /* 0x000fc40008000000 */
[----:B------:R-:W-:Y:S01]  /*86e0*/  UMOV UR6, URZ ;  /* 0x000000ff00067c82 */ /* 0x000fe20008000000 */
[----:B------:R-:W-:Y:S02]  /*86f0*/  UIMAD UR60, UR50, UR29, URZ ;  /* 0x0000001d323c72a4 */ /* 0x000fe4000f8e02ff */
[----:B------:R-:W-:Y:S01]  /*8700*/  UIMAD.WIDE.U32 UR56, UR55, UR31, UR6 ;  /* 0x0000001f373872a5 */ /* 0x000fe2000f8e0006 */
[----:B------:R-:W-:Y:S01]  /*8710*/  UMOV UR4, UR5 ;  /* 0x0000000500047c82 */ /* 0x000fe20008000000 */
[----:B------:R-:W-:Y:S02]  /*8720*/  UIADD3.X UR7, UPT, UPT, URZ, URZ, URZ, UP2, UP3 ;  /* 0x000000ffff077290 */ /* 0x000fe400097e64ff */
[----:B------:R-:W-:Y:S02]  /*8730*/  UIADD3 UR60, UP2, UP3, UR60, UR61, UR4 ;  /* 0x0000003d3c3c7290 */ /* 0x000fe4000fb5e004 */
[----:B------:R-:W-:Y:S01]  /*8740*/  UIMAD UR66, UR55, UR32, URZ ;  /* 0x00000020374272a4 */ /* 0x000fe2000f8e02ff */
[----:B------:R-:W-:Y:S01]  /*8750*/  UMOV UR64, UR72 ;  /* 0x0000004800407c82 */ /* 0x000fe20008000000 */
[----:B------:R-:W-:Y:S01]  /*8760*/  UMOV UR4, UR57 ;  /* 0x0000003900047c82 */ /* 0x000fe20008000000 */
[----:B------:R-:W-:-:S02]  /*8770*/  UIMAD UR72, UR52, UR28, URZ ;  /* 0x0000001c344872a4 */ /* 0x000fc4000f8e02ff */
[----:B------:R-:W-:Y:S02]  /*8780*/  UIMAD.WIDE.U32 UR56, UR51, UR30, UR6 ;  /* 0x0000001e333872a5 */ /* 0x000fe4000f8e0006 */
[----:B------:R-:W-:Y:S02]  /*8790*/  UIADD3.X UR5, UPT, UPT, URZ, URZ, URZ, UP2, UP3 ;  /* 0x000000ffff057290 */ /* 0x000fe400097e64ff */
[----:B------:R-:W-:Y:S02]  /*87a0*/  UIADD3 UR62, UP2, UP3, UR66, UR62, UR4 ;  /* 0x0000003e423e7290 */ /* 0x000fe4000fb5e004 */
[----:B------:R-:W-:Y:S01]  /*87b0*/  UIADD3 UR72, UP6, UPT, UR72, UR60, URZ ;  /* 0x0000003c48487290 */ /* 0x000fe2000ffde0ff */
[----:B------:R-:W-:Y:S01]  /*87c0*/  UMOV UR4, URZ ;  /* 0x000000ff00047c82 */ /* 0x000fe20008000000 */
[----:B------:R-:W-:Y:S02]  /*87d0*/  UIMAD UR58, UR51, UR31, URZ ;  /* 0x0000001f333a72a4 */ /* 0x000fe4000f8e02ff */
[----:B------:R-:W-:Y:S01]  /*87e0*/  UIMAD.WIDE.U32 UR60, UR50, UR29, UR4 ;  /* 0x0000001d323c72a5 */ /* 0x000fe2000f8e0004 */
[----:B------:R-:W-:Y:S01]  /*87f0*/  UMOV UR56, UR57 ;  /* 0x0000003900387c82 */ /* 0x000fe20008000000 */
[----:B------:R-:W-:-:S02]  /*8800*/  UIADD3.X UR7, UPT, UPT, URZ, URZ, URZ, UP6, !UPT ;  /* 0x000000ffff077290 */ /* 0x000fc4000b7fe4ff */
[----:B------:R-:W-:Y:S02]  /*8810*/  UIADD3.X UR5, UPT, UPT, URZ, URZ, URZ, UP2, UP3 ;  /* 0x000000ffff057290 */ /* 0x000fe400097e64ff */
[----:B------:R-:W-:Y:S02]  /*8820*/  UIADD3 UR58, UP2, UP3, UR58, UR62, UR56 ;  /* 0x0000003e3a3a7290 */ /* 0x000fe4000fb5e038 */
[----:B------:R-:W-:Y:S02]  /*8830*/  UIMAD UR53, UR50, UR30, URZ ;  /* 0x0000001e323572a4 */ /* 0x000fe4000f8e02ff */
[----:B------:R-:W-:Y:S01]  /*8840*/  UIMAD.WIDE.U32 UR56, UR52, UR28, UR6 ;  /* 0x0000001c343872a5 */ /* 0x000fe2000f8e0006 */
[----:B------:R-:W-:Y:S01]  /*8850*/  UMOV UR60, UR61 ;  /* 0x0000003d003c7c82 */ /* 0x000fe20008000000 */
[----:B------:R-:W-:Y:S02]  /*8860*/  UIADD3.X UR7, UPT, UPT, URZ, URZ, URZ, UP2, UP3 ;  /* 0x000000ffff077290 */ /* 0x000fe400097e64ff */
[----:B------:R-:W-:-:S02]  /*8870*/  UIADD3 UR53, UP2, UP3, UR53, UR58, UR60 ;  /* 0x0000003a35357290 */ /* 0x000fc4000fb5e03c */
[----:B------:R-:W-:Y:S02]  /*8880*/  UIMAD.WIDE.U32 UR60, UR55, UR32, UR4 ;  /* 0x00000020373c72a5 */ /* 0x000fe4000f8e0004 */
[----:B------:R-:W-:Y:S02]  /*8890*/  UIMAD UR6, UR52, UR29, URZ ;  /* 0x0000001d340672a4 */ /* 0x000fe4000f8e02ff */
[----:B------:R-:W-:Y:S01]  /*88a0*/  UIMAD UR70, UR55, UR33, URZ ;  /* 0x00000021374672a4 */ /* 0x000fe2000f8e02ff */
[----:B------:R-:W-:Y:S01]  /*88b0*/  UMOV UR56, UR57 ;  /* 0x0000003900387c82 */ /* 0x000fe20008000000 */
[----:B------:R-:W-:Y:S02]  /*88c0*/  UIADD3.X UR57, UPT, UPT, URZ, URZ, URZ, UP4, UP5 ;  /* 0x000000ffff397290 */ /* 0x000fe4000a7ea4ff */
[----:B------:R-:W-:Y:S01]  /*88d0*/  UIADD3 UR53, UP4, UP5, UR6, UR53, UR56 ;  /* 0x0000003506357290 */ /* 0x000fe2000fd9e038 */
[----:B------:R-:W-:Y:S01]  /*88e0*/  UMOV UR60, UR61 ;  /* 0x0000003d003c7c82 */ /* 0x000fe20008000000 */
[----:B------:R-:W-:Y:S01]  /*88f0*/  UIADD3.X UR5, UPT, UPT, URZ, URZ, URZ, UP0, UP1 ;  /* 0x000000ffff057290 */ /* 0x000fe200087e24ff */
[----:B------:R-:W-:Y:S01]  /*8900*/  UMOV UR6, URZ ;  /* 0x000000ff00067c82 */ /* 0x000fe20008000000 */
[----:B------:R-:W-:-:S02]  /*8910*/  UIADD3 UR41, UP0, UP1, UR70, UR41, UR60 ;  /* 0x0000002946297290 */ /* 0x000fc4000f91e03c */
[----:B------:R-:W-:Y:S01]  /*8920*/  UIMAD.WIDE.U32 UR60, UR51, UR31, UR6 ;  /* 0x0000001f333c72a5 */ /* 0x000fe2000f8e0006 */
[----:B------:R-:W-:Y:S01]  /*8930*/  UMOV UR56, URZ ;  /* 0x000000ff00387c82 */ /* 0x000fe20008000000 */
[----:B------:R-:W-:Y:S02]  /*8940*/  UIMAD UR63, UR51, UR32, URZ ;  /* 0x00000020333f72a4 */ /* 0x000fe4000f8e02ff */
[----:B------:R-:W-:-:S03]  /*8950*/  UIMAD.WIDE.U32 UR56, UR54, UR35, UR56 ;  /* 0x00000023363872a5 */ /* 0x000fc6000f8e0038 */
[----:B------:R-:W-:Y:S01]  /*8960*/  UMOV UR58, UR61 ;  /* 0x0000003d003a7c82 */ /* 0x000fe20008000000 */
[----:B------:R-:W-:Y:S02]  /*8970*/  UIMAD.WIDE.U32 UR60, UR49, UR34, UR4 ;  /* 0x00000022313c72a5 */ /* 0x000fe4000f8e0004 */
[----:B------:R-:W-:Y:S02]  /*8980*/  UIADD3.X UR7, UPT, UPT, URZ, URZ, URZ, UP0, UP1 ;  /* 0x000000ffff077290 */ /* 0x000fe400087e24ff */
[----:B------:R-:W-:Y:S02]  /*8990*/  UIADD3 UR58, UP0, UP1, UR63, UR41, UR58 ;  /* 0x000000293f3a7290 */ /* 0x000fe4000f91e03a */
[----:B------:R-:W-:Y:S01]  /*89a0*/  UIADD3.X UR5, UPT, UPT, URZ, URZ, URZ, UP2, UP3 ;  /* 0x000000ffff057290 */ /* 0x000fe200097e64ff */
[----:B------:R-:W-:Y:S01]  /*89b0*/  UMOV UR41, UR64 ;  /* 0x0000004000297c82 */ /* 0x000fe20008000000 */
[----:B------:R-:W-:Y:S01]  /*89c0*/  UIMAD UR64, UR49, UR35, URZ ;  /* 0x00000023314072a4 */ /* 0x000fe2000f8e02ff */
[----:B------:R-:W-:Y:S01]  /*89d0*/  UMOV UR56, UR57 ;  /* 0x0000003900387c82 */ /* 0x000fe20008000000 */
[----:B------:R-:W-:Y:S01]  /*89e0*/  UMOV UR60, UR61 ;  /* 0x0000003d003c7c82 */ /* 0x000fe20008000000 */
[----:B------:R-:W-:-:S02]  /*89f0*/  UIMAD UR59, UR50, UR31, URZ ;  /* 0x0000001f323b72a4 */ /* 0x000fc4000f8e02ff */
[----:B------:R-:W-:Y:S02]  /*8a00*/  UIADD3 UR64, UP2, UP3, UR64, UR56, UR60 ;  /* 0x0000003840407290 */ /* 0x000fe4000fb5e03c */
[----:B------:R-:W-:Y:S02]  /*8a10*/  UIMAD.WIDE.U32 UR60, UR55, UR33, UR6 ;  /* 0x00000021373c72a5 */ /* 0x000fe4000f8e0006 */
[----:B------:R-:W-:Y:S02]  /*8a20*/  UIMAD.WIDE.U32 UR56, UR50, UR30, UR4 ;  /* 0x0000001e323872a5 */ /* 0x000fe4000f8e0004 */
[----:B------:R-:W-:Y:S02]  /*8a30*/  UIADD3.X UR7, UPT, UPT, URZ, URZ, URZ, UP4, UP5 ;  /* 0x000000ffff077290 */ /* 0x000fe4000a7ea4ff */
[----:B------:R-:W-:Y:S02]  /*8a40*/  UIMAD UR63, UR52, UR30, URZ ;  /* 0x0000001e343f72a4 */ /* 0x000fe4000f8e02ff */
[----:B------:R-:W-:Y:S01]  /*8a50*/  UIMAD.WIDE.U32 UR4, UR52, UR29, UR6 ;  /* 0x0000001d340472a5 */ /* 0x000fe2000f8e0006 */
[----:B------:R-:W-:Y:S01]  /*8a60*/  UMOV UR56, UR57 ;  /* 0x0000003900387c82 */ /* 0x000fe20008000000 */
[----:B------:R-:W-:-:S02]  /*8a70*/  UIADD3.X UR7, UPT, UPT, URZ, URZ, URZ, UP0, UP1 ;  /* 0x000000ffff077290 */ /* 0x000fc400087e24ff */
[----:B------:R-:W-:Y:S02]  /*8a80*/  UIADD3 UR58, UP0, UP6, UR59, UR58, UR56 ;  /* 0x0000003a3b3a7290 */ /* 0x000fe4000fe1e038 */
[----:B------:R-:W-:Y:S01]  /*8a90*/  UIMAD UR70, UR40, UR28, URZ ;  /* 0x0000001c284672a4 */ /* 0x000fe2000f8e02ff */
[----:B------:R-:W-:Y:S01]  /*8aa0*/  UMOV UR60, UR41 ;  /* 0x00000029003c7c82 */ /* 0x000fe20008000000 */
[----:B------:R-:W-:Y:S01]  /*8ab0*/  UIMAD.WIDE.U32 UR40, UR53, 0x3d1, URZ ;  /* 0x000003d1352878a5 */ /* 0x000fe2000f8e00ff */
[----:B------:R-:W-:Y:S01]  /*8ac0*/  UMOV UR4, UR5 ;  /* 0x0000000500047c82 */ /* 0x000fe20008000000 */
[----:B------:R-:W-:Y:S02]  /*8ad0*/  UIADD3.X UR5, UPT, UPT, URZ, URZ, URZ, UP0, UP6 ;  /* 0x000000ffff057290 */ /* 0x000fe400087ec4ff */
[----:B------:R-:W-:Y:S02]  /*8ae0*/  UIADD3 UR63, UP0, UP6, UR63, UR58, UR4 ;  /* 0x0000003a3f3f7290 */ /* 0x000fe4000fe1e004 */
[----:B------:R-:W-:-:S02]  /*8af0*/  UIMAD.WIDE.U32 UR58, UR51, UR32, UR6 ;  /* 0x00000020333a72a5 */ /* 0x000fc4000f8e0006 */
[----:B------:R-:W-:Y:S02]  /*8b00*/  UIMAD UR74, UR55, UR34, URZ ;  /* 0x00000022374a72a4 */ /* 0x000fe4000f8e02ff */
[----:B------:R-:W-:Y:S01]  /*8b10*/  UIADD3 UR56, UP1, UPT, UR70, UR40, URZ ;  /* 0x0000002846387290 */ /* 0x000fe2000ff3e0ff */
[----:B------:R-:W-:Y:S02]  /*8b20*/  UMOV UR68, UR69 ;  /* 0x0000004500447c82 */ /* 0x000fe40008000000 */
[----:B------:R-:W-:Y:S01]  /*8b30*/  UMOV UR40, UR41 ;  /* 0x0000002900287c82 */ /* 0x000fe20008000000 */
[----:B------:R-:W-:Y:S02]  /*8b40*/  UIMAD UR69, UR51, UR33, URZ ;  /* 0x00000021334572a4 */ /* 0x000fe4000f8e02ff */
[----:B------:R-:W-:Y:S01]  /*8b50*/  UIADD3 UR64, UP4, UP5, UR74, UR64, UR61 ;  /* 0x000000404a407290 */ /* 0x000fe2000fd9e03d */
[----:B------:R-:W-:Y:S01]  /*8b60*/  UMOV UR41, URZ ;  /* 0x000000ff00297c82 */ /* 0x000fe20008000000 */
[----:B------:R-:W-:Y:S01]  /*8b70*/  UMOV UR70, UR60 ;  /* 0x0000003c00467c82 */ /* 0x000fe20008000000 */
[----:B------:R-:W-:Y:S01]  /*8b80*/  UIMAD.WIDE.U32 UR60, UR63, 0x3d1, UR40 ;  /* 0x000003d13f3c78a5 */ /* 0x000fe2000f8e0028 */
[----:B------:R-:W-:Y:S01]  /*8b90*/  UMOV UR58, UR59 ;  /* 0x0000003b003a7c82 */ /* 0x000fe20008000000 */
[----:B------:R-:W-:Y:S01]  /*8ba0*/  UIADD3.X UR41, UPT, UPT, URZ, URZ, URZ, UP2, UP3 ;  /* 0x000000ffff297290 */ /* 0x000fe200097e64ff */
[----:B------:R-:W-:Y:S01]  /*8bb0*/  UMOV UR4, URZ ;  /* 0x000000ff00047c82 */ /* 0x000fe20008000000 */
[----:B------:R-:W-:-:S02]  /*8bc0*/  UIADD3 UR64, UP2, UP3, UR69, UR64, UR58 ;  /* 0x0000004045407290 */ /* 0x000fc4000fb5e03a */
[----:B------:R-:W-:Y:S02]  /*8bd0*/  UIMAD.WIDE.U32 UR58, UR50, UR31, UR4 ;  /* 0x0000001f323a72a5 */ /* 0x000fe4000f8e0004 */
[----:B------:R-:W-:Y:S02]  /*8be0*/  UIADD3.X UR7, UPT, UPT, URZ, URZ, URZ, UP0, UP6 ;  /* 0x000000ffff077290 */ /* 0x000fe400087ec4ff */
[----:B------:R-:W-:Y:S02]  /*8bf0*/  UIADD3.X UR4, UP1, UPT, UR60, UR70, URZ, UP1, !UPT ;  /* 0x000000463c047290 */ /* 0x000fe40008f3e4ff */
[----:B------:R-:W-:Y:S02]  /*8c00*/  UIMAD UR65, UR50, UR32, URZ ;  /* 0x00000020324172a4 */ /* 0x000fe4000f8e02ff */
[----:B------:R-:W-:Y:S02]  /*8c10*/  UIMAD.WIDE.U32 UR6, UR52, UR30, UR6 ;  /* 0x0000001e340672a5 */ /* 0x000fe4000f8e0006 */
[----:B------:R-:W-:Y:S01]  /*8c20*/  UIADD3 URZ, UP0, UPT, URZ, UR56, URZ ;  /* 0x00000038ffff7290 */ /* 0x000fe2000ff1e0ff */
[----:B------:R-:W-:Y:S01]  /*8c30*/  UMOV UR40, URZ ;  /* 0x000000ff00287c82 */ /* 0x000fe20008000000 */
[----:B------:R-:W-:Y:S01]  /*8c40*/  UMOV UR58, UR59 ;  /* 0x0000003b003a7c82 */ /* 0x000fe20008000000 */
[----:B------:R-:W-:-:S02]  /*8c50*/  UIMAD.WIDE.U32 UR40, UR49, UR35, UR40 ;  /* 0x00000023312872a5 */ /* 0x000fc4000f8e0028 */
[----:B------:R-:W-:Y:S02]  /*8c60*/  UIADD3.X UR5, UPT, UPT, URZ, URZ, URZ, UP4, UP5 ;  /* 0x000000ffff057290 */ /* 0x000fe4000a7ea4ff */
[----:B------:R-:W-:Y:S02]  /*8c70*/  UIADD3 UR58, UP4, UP5, UR65, UR64, UR58 ;  /* 0x00000040413a7290 */ /* 0x000fe4000fd9e03a */
[----:B------:R-:W-:Y:S02]  /*8c80*/  UIADD3.X UR53, UP0, UPT, UR4, UR53, URZ, UP0, !UPT ;  /* 0x0000003504357290 */ /* 0x000fe4000871e4ff */
[----:B------:R-:W-:Y:S01]  /*8c90*/  UIMAD UR54, UR52, UR31, URZ ;  /* 0x0000001f343672a4 */ /* 0x000fe2000f8e02ff */
[----:B------:R-:W-:Y:S01]  /*8ca0*/  UMOV UR4, URZ ;  /* 0x000000ff00047c82 */ /* 0x000fe20008000000 */
[----:B------:R-:W-:Y:S01]  /*8cb0*/  UMOV UR60, UR7 ;  /* 0x00000007003c7c82 */ /* 0x000fe20008000000 */
[----:B------:R-:W-:Y:S02]  /*8cc0*/  UIMAD.WIDE.U32 UR6, UR55, UR34, UR4 ;  /* 0x00000022370672a5 */ /* 0x000fe4000f8e0004 */
[----:B------:R-:W-:-:S02]  /*8cd0*/  UIMAD UR70, UR55, UR35, URZ ;  /* 0x00000023374672a4 */ /* 0x000fc4000f8e02ff */
[----:B------:R-:W-:Y:S02]  /*8ce0*/  UIADD3.X UR59, UPT, UPT, URZ, URZ, URZ, UP2, UP3 ;  /* 0x000000ffff3b7290 */ /* 0x000fe400097e64ff */
[----:B------:R-:W-:Y:S01]  /*8cf0*/  UIADD3.X UR5, UPT, UPT, URZ, URZ, URZ, UP4, UP5 ;  /* 0x000000ffff057290 */ /* 0x000fe2000a7ea4ff */
[----:B------:R-:W-:Y:S01]  /*8d00*/  UMOV UR40, UR41 ;  /* 0x0000002900287c82 */ /* 0x000fe20008000000 */
[----:B------:R-:W-:Y:S02]  /*8d10*/  UIADD3 UR60, UP4, UP5, UR54, UR58, UR60 ;  /* 0x0000003a363c7290 */ /* 0x000fe4000fd9e03c */
[----:B------:R-:W-:Y:S01]  /*8d20*/  UIADD3 UR6, UP2, UP3, UR70, UR40, UR7 ;  /* 0x0000002846067290 */ /* 0x000fe2000fb5e007 */
[----:B------:R-:W-:Y:S01]  /*8d30*/  UMOV UR58, URZ ;  /* 0x000000ff003a7c82 */ /* 0x000fe20008000000 */
[----:B------:R-:W-:Y:S02]  /*8d40*/  UIMAD UR71, UR51, UR34, URZ ;  /* 0x00000022334772a4 */ /* 0x000fe4000f8e02ff */
[----:B------:R-:W-:-:S02]  /*8d50*/  UIMAD.WIDE.U32 UR58, UR51, UR33, UR58 ;  /* 0x00000021333a72a5 */ /* 0x000fc4000f8e003a */
[----:B------:R-:W-:Y:S01]  /*8d60*/  UIMAD.WIDE.U32 UR40, UR50, UR32, UR4 ;  /* 0x00000020322872a5 */ /* 0x000fe2000f8e0004 */
[----:B------:R-:W-:Y:S01]  /*8d70*/  UMOV UR77, UR67 ;  /* 0x00000043004d7c82 */ /* 0x000fe20008000000 */
[----:B------:R-:W-:Y:S02]  /*8d80*/  UIADD3.X UR5, UPT, UPT, URZ, URZ, URZ, UP2, UP3 ;  /* 0x000000ffff057290 */ /* 0x000fe400097e64ff */
[----:B------:R-:W-:Y:S02]  /*8d90*/  UIMAD UR67, UR50, UR33, URZ ;  /* 0x00000021324372a4 */ /* 0x000fe4000f8e02ff */
[----:B------:R-:W-:Y:S02]  /*8da0*/  UIADD3 UR59, UP2, UP3, UR71, UR6, UR59 ;  /* 0x00000006473b7290 */ /* 0x000fe4000fb5e03b */
[----:B------:R-:W-:Y:S02]  /*8db0*/  UIADD3.X UR7, UPT, UPT, URZ, URZ, URZ, UP4, UP5 ;  /* 0x000000ffff077290 */ /* 0x000fe4000a7ea4ff */
[----:B------:R-:W-:-:S02]  /*8dc0*/  UIADD3 UR67, UP4, UP5, UR67, UR59, UR41 ;  /* 0x0000003b43437290 */ /* 0x000fc4000fd9e029 */
[----:B------:R-:W-:Y:S01]  /*8dd0*/  UIADD3.X UR41, UPT, UPT, URZ, URZ, URZ, UP2, UP3 ;  /* 0x000000ffff297290 */ /* 0x000fe200097e64ff */
[----:B------:R-:W-:Y:S01]  /*8de0*/  UMOV UR40, URZ ;  /* 0x000000ff00287c82 */ /* 0x000fe20008000000 */
[----:B------:R-:W-:Y:S02]  /*8df0*/  UIMAD UR75, UR51, UR35, URZ ;  /* 0x00000023334b72a4 */ /* 0x000fe4000f8e02ff */
[----:B------:R-:W-:Y:S02]  /*8e00*/  UIMAD.WIDE.U32 UR40, UR51, UR34, UR40 ;  /* 0x00000022332872a5 */ /* 0x000fe4000f8e0028 */
[----:B------:R-:W-:Y:S01]  /*8e10*/  UIMAD.WIDE.U32 UR54, UR55, UR35, UR4 ;  /* 0x00000023373672a5 */ /* 0x000fe2000f8e0004 */
[----:B------:R-:W-:Y:S01]  /*8e20*/  UMOV UR6, URZ ;  /* 0x000000ff00067c82 */ /* 0x000fe20008000000 */
[----:B------:R-:W-:Y:S02]  /*8e30*/  UIADD3.X UR5, UPT, UPT, URZ, URZ, URZ, UP4, UP5 ;  /* 0x000000ffff057290 */ /* 0x000fe4000a7ea4ff */
[----:B------:R-:W-:-:S02]  /*8e40*/  UIMAD UR57, UR52, UR32, URZ ;  /* 0x00000020343972a4 */ /* 0x000fc4000f8e02ff */
[----:B------:R-:W-:Y:S02]  /*8e50*/  UIMAD.WIDE.U32 UR6, UR52, UR31, UR6 ;  /* 0x0000001f340672a5 */ /* 0x000fe4000f8e0006 */
[----:B------:R-:W-:Y:S01]  /*8e60*/  UIADD3 UR55, UP4, UP5, UR75, UR55, UR41 ;  /* 0x000000374b377290 */ /* 0x000fe2000fd9e029 */
[----:B------:R-:W-:Y:S02]  /*8e70*/  UMOV UR40, UR61 ;  /* 0x0000003d00287c82 */ /* 0x000fe40008000000 */
[----:B------:R-:W-:Y:S01]  /*8e80*/  UMOV UR41, URZ ;  /* 0x000000ff00297c82 */ /* 0x000fe20008000000 */
[----:B------:R-:W-:Y:S02]  /*8e90*/  UIADD3 UR57, UP2, UP3, UR57, UR67, UR7 ;  /* 0x0000004339397290 */ /* 0x000fe4000fb5e007 */
[----:B------:R-:W-:Y:S01]  /*8ea0*/  UIMAD.WIDE.U32 UR40, UR60, 0x3d1, UR40 ;  /* 0x000003d13c2878a5 */ /* 0x000fe2000f8e0028 */
[----:B------:R-:W-:Y:S01]  /*8eb0*/  UMOV UR62, UR68 ;  /* 0x00000044003e7c82 */ /* 0x000fe20008000000 */
[----:B------:R-:W-:-:S02]  /*8ec0*/  UIMAD UR68, UR50, UR34, URZ ;  /* 0x00000022324472a4 */ /* 0x000fc4000f8e02ff */
[----:B------:R-:W-:Y:S02]  /*8ed0*/  UIADD3.X UR40, UP1, UPT, UR40, UR42, URZ, UP1, !UPT ;  /* 0x0000002a28287290 */ /* 0x000fe40008f3e4ff */
[----:B------:R-:W-:Y:S02]  /*8ee0*/  UIADD3.X UR7, UPT, UPT, URZ, URZ, URZ, UP2, UP3 ;  /* 0x000000ffff077290 */ /* 0x000fe400097e64ff */
[----:B------:R-:W-:Y:S01]  /*8ef0*/  UIMAD.WIDE.U32 UR4, UR50, UR33, UR4 ;  /* 0x00000021320472a5 */ /* 0x000fe2000f8e0004 */
[----:B------:R-:W-:Y:S01]  /*8f00*/  UMOV UR6, URZ ;  /* 0x000000ff00067c82 */ /* 0x000fe20008000000 */
[----:B------:R-:W-:Y:S01]  /*8f10*/  UMOV UR74, UR62 ;  /* 0x0000003e004a7c82 */ /* 0x000fe20008000000 */
[----:B------:R-:W-:Y:S02]  /*8f20*/  UIMAD UR62, UR52, UR33, URZ ;  /* 0x00000021343e72a4 */ /* 0x000fe4000f8e02ff */
[----:B------:R-:W-:Y:S02]  /*8f30*/  UIMAD.WIDE.U32 UR6, UR52, UR32, UR6 ;  /* 0x00000020340672a5 */ /* 0x000fe4000f8e0006 */
[----:B------:R-:W-:-:S02]  /*8f40*/  UIADD3 UR68, UP3, UP2, UR68, UR55, UR5 ;  /* 0x0000003744447290 */ /* 0x000fc4000fa7e005 */
[----:B------:R-:W-:Y:S02]  /*8f50*/  UIADD3.X UR63, UP0, UPT, UR40, UR63, URZ, UP0, !UPT ;  /* 0x0000003f283f7290 */ /* 0x000fe4000871e4ff */
[----:B------:R-:W-:Y:S01]  /*8f60*/  UIADD3.X UR5, UPT, UPT, URZ, URZ, URZ, UP4, UP5 ;  /* 0x000000ffff057290 */ /* 0x000fe2000a7ea4ff */
[----:B------:R-:W-:Y:S01]  /*8f70*/  UMOV UR40, UR41 ;  /* 0x0000002900287c82 */ /* 0x000fe20008000000 */
[----:B------:R-:W-:Y:S01]  /*8f80*/  UMOV UR41, URZ ;  /* 0x000000ff00297c82 */ /* 0x000fe20008000000 */
[----:B------:R-:W-:Y:S02]  /*8f90*/  UIADD3 UR62, UP4, UP5, UR62, UR68, UR7 ;  /* 0x000000443e3e7290 */ /* 0x000fe4000fd9e007 */
[----:B------:R-:W-:Y:S02]  /*8fa0*/  UIADD3.X UR7, UPT, UPT, URZ, URZ, URZ, UP3, UP2 ;  /* 0x000000ffff077290 */ /* 0x000fe40009fe44ff */
[----:B------:R-:W-:Y:S01]  /*8fb0*/  UIMAD.WIDE.U32 UR40, UR57, 0x3d1, UR40 ;  /* 0x000003d1392878a5 */ /* 0x000fe2000f8e0028 */
[----:B------:R-:W-:Y:S01]  /*8fc0*/  UMOV UR4, URZ ;  /* 0x000000ff00047c82 */ /* 0x000fe20008000000 */
[----:B------:R-:W-:Y:S01]  /*8fd0*/  UMOV UR6, URZ ;  /* 0x000000ff00067c82 */ /* 0x000fe20008000000 */
[----:B------:R-:W-:-:S02]  /*8fe0*/  UIMAD UR66, UR50, UR35, URZ ;  /* 0x00000023324272a4 */ /* 0x000fc4000f8e02ff */
[----:B------:R-:W-:Y:S02]  /*8ff0*/  UIADD3.X UR55, UPT, UPT, URZ, URZ, URZ, UP4, UP5 ;  /* 0x000000ffff377290 */ /* 0x000fe4000a7ea4ff */
[----:B------:R-:W-:Y:S02]  /*9000*/  UIMAD.WIDE.U32 UR4, UR51, UR35, UR4 ;  /* 0x00000023330472a5 */ /* 0x000fe4000f8e0004 */
[----:B------:R-:W-:Y:S01]  /*9010*/  UIMAD.WIDE.U32 UR6, UR50, UR34, UR6 ;  /* 0x00000022320672a5 */ /* 0x000fe2000f8e0006 */
[----:B------:R-:W-:Y:S01]  /*9020*/  UMOV UR54, URZ ;  /* 0x000000ff00367c82 */ /* 0x000fe20008000000 */
[----:B------:R-:W-:Y:S02]  /*9030*/  UIADD3.X UR51, UP1, UPT, UR40, UR74, URZ, UP1, !UPT ;  /* 0x0000004a28337290 */ /* 0x000fe40008f3e4ff */
[----:B------:R-:W-:Y:S01]  /*9040*/  UIMAD UR49, UR52, UR34, URZ ;  /* 0x00000022343172a4 */ /* 0x000fe2000f8e02ff */
[----:B------:R-:W-:Y:S01]  /*9050*/  UMOV UR40, UR41 ;  /* 0x0000002900287c82 */ /* 0x000fe20008000000 */
[----:B------:R-:W-:-:S02]  /*9060*/  UIMAD.WIDE.U32 UR54, UR52, UR33, UR54 ;  /* 0x00000021343672a5 */ /* 0x000fc4000f8e0036 */
[----:B------:R-:W-:Y:S01]  /*9070*/  UIADD3 UR5, UP2, UP3, UR66, UR5, UR7 ;  /* 0x0000000542057290 */ /* 0x000fe2000fb5e007 */
[----:B------:R-:W-:Y:S01]  /*9080*/  UMOV UR41, URZ ;  /* 0x000000ff00297c82 */ /* 0x000fe20008000000 */
[----:B------:R-:W-:Y:S02]  /*9090*/  UIADD3.X UR60, UP0, UPT, UR51, UR60, URZ, UP0, !UPT ;  /* 0x0000003c333c7290 */ /* 0x000fe4000871e4ff */
[----:B------:R-:W-:Y:S02]  /*90a0*/  UIMAD.WIDE.U32 UR40, UR62, 0x3d1, UR40 ;  /* 0x000003d13e2878a5 */ /* 0x000fe4000f8e0028 */
[----:B------:R-:W-:Y:S02]  /*90b0*/  UIADD3 UR49, UP4, UP5, UR49, UR5, UR55 ;  /* 0x0000000531317290 */ /* 0x000fe4000fd9e037 */
[----:B------:R-:W-:Y:S02]  /*90c0*/  UIADD3.X UR5, UPT, UPT, URZ, URZ, URZ, UP2, UP3 ;  /* 0x000000ffff057290 */ /* 0x000fe400097e64ff */
[----:B------:R-:W-:-:S02]  /*90d0*/  UIADD3.X UR7, UPT, UPT, URZ, URZ, URZ, UP4, UP5 ;  /* 0x000000ffff077290 */ /* 0x000fc4000a7ea4ff */
[----:B------:R-:W-:Y:S01]  /*90e0*/  UIADD3.X UR51, UP1, UPT, UR40, UR73, URZ, UP1, !UPT ;  /* 0x0000004928337290 */ /* 0x000fe20008f3e4ff */
[----:B------:R-:W-:Y:S02]  /*90f0*/  UMOV UR4, URZ ;  /* 0x000000ff00047c82 */ /* 0x000fe40008000000 */
[----:B------:R-:W-:Y:S01]  /*9100*/  UMOV UR40, UR41 ;  /* 0x0000002900287c82 */ /* 0x000fe20008000000 */
[----:B------:R-:W-:Y:S01]  /*9110*/  UMOV UR6, URZ ;  /* 0x000000ff00067c82 */ /* 0x000fe20008000000 */
[----:B------:R-:W-:Y:S01]  /*9120*/  UMOV UR41, URZ ;  /* 0x000000ff00297c82 */ /* 0x000fe20008000000 */
[----:B------:R-:W-:Y:S02]  /*9130*/  UIMAD.WIDE.U32 UR4, UR50, UR35, UR4 ;  /* 0x00000023320472a5 */ /* 0x000fe4000f8e0004 */
[----:B------:R-:W-:Y:S02]  /*9140*/  UIMAD.WIDE.U32 UR6, UR52, UR34, UR6 ;  /* 0x00000022340672a5 */ /* 0x000fe4000f8e0006 */
[----:B------:R-:W-:-:S02]  /*9150*/  UIMAD.WIDE.U32 UR40, UR49, 0x3d1, UR40 ;  /* 0x000003d1312878a5 */ /* 0x000fc4000f8e0028 */
[----:B------:R-:W-:Y:S02]  /*9160*/  UIMAD UR50, UR52, UR35, URZ ;  /* 0x00000023343272a4 */ /* 0x000fe4000f8e02ff */
[----:B------:R-:W-:Y:S02]  /*9170*/  UIADD3.X UR57, UP0, UPT, UR51, UR57, URZ, UP0, !UPT ;  /* 0x0000003933397290 */ /* 0x000fe4000871e4ff */
[----:B------:R-:W-:Y:S01]  /*9180*/  UIADD3 UR50, UP2, UP3, UR50, UR5, UR7 ;  /* 0x0000000532327290 */ /* 0x000fe2000fb5e007 */
[----:B------:R-:W-:Y:S02]  /*9190*/  UMOV UR6, UR41 ;  /* 0x0000002900067c82 */ /* 0x000fe40008000000 */
[----:B------:R-:W-:Y:S01]  /*91a0*/  UMOV UR7, URZ ;  /* 0x000000ff00077c82 */ /* 0x000fe20008000000 */
[----:B------:R-:W-:Y:S02]  /*91b0*/  UIADD3.X UR5, UPT, UPT, URZ, URZ, URZ, UP2, UP3 ;  /* 0x000000ffff057290 */ /* 0x000fe400097e64ff */
[----:B------:R-:W-:Y:S01]  /*91c0*/  UIMAD.WIDE.U32 UR6, UR50, 0x3d1, UR6 ;  /* 0x000003d1320678a5 */ /* 0x000fe2000f8e0006 */
[----:B------:R-:W-:Y:S01]  /*91d0*/  UMOV UR4, URZ ;  /* 0x000000ff00047c82 */ /* 0x000fe20008000000 */
[----:B------:R-:W-:-:S02]  /*91e0*/  UIADD3.X UR51, UP1, UPT, UR40, UR77, URZ, UP1, !UPT ;  /* 0x0000004d28337290 */ /* 0x000fc40008f3e4ff */
[----:B------:R-:W-:Y:S02]  /*91f0*/  UIMAD.WIDE.U32 UR40, UR52, UR35, UR4 ;  /* 0x00000023342872a5 */ /* 0x000fe4000f8e0004 */
[----:B------:R-:W-:Y:S01]  /*9200*/  UIADD3.X UR62, UP0, UPT, UR51, UR62, URZ, UP0, !UPT ;  /* 0x0000003e333e7290 */ /* 0x000fe2000871e4ff */
[----:B------:R-:W-:Y:S01]  /*9210*/  UMOV UR4, UR7 ;  /* 0x0000000700047c82 */ /* 0x000fe20008000000 */
[----:B------:R-:W-:Y:S01]  /*9220*/  UMOV UR5, URZ ;  /* 0x000000ff00057c82 */ /* 0x000fe20008000000 */
[----:B------:R-:W-:Y:S02]  /*9230*/  UIADD3.X UR76, UP1, UPT, UR6, UR76, URZ, UP1, !UPT ;  /* 0x0000004c064c7290 */ /* 0x000fe40008f3e4ff */
[----:B------:R-:W-:Y:S02]  /*9240*/  UIMAD.WIDE.U32 UR4, UR41, 0x3d1, UR4 ;  /* 0x000003d1290478a5 */ /* 0x000fe4000f8e0004 */
[----:B------:R-:W-:Y:S02]  /*9250*/  UIADD3.X UR49, UP0, UPT, UR76, UR49, URZ, UP0, !UPT ;  /* 0x000000314c317290 */ /* 0x000fe4000871e4ff */
[----:B------:R-:W-:Y:S01]  /*9260*/  UIADD3.X UR72, UP1, UPT, UR4, UR72, URZ, UP1, !UPT ;  /* 0x0000004804487290 */ /* 0x000fe20008f3e4ff */
[----:B------:R-:W0:Y:S03]  /*9270*/  LDCU UR42, c[0x3][0x18] ;  /* 0x00c00300ff2a77ac */ /* 0x000e260008000800 */
        /* <DEDUP_REMOVED lines=32> */
.L_x_23:
        /* <DEDUP_REMOVED lines=27> */
.L_x_24:
        /* <DEDUP_REMOVED lines=8> */
.L_x_25:
        /* <DEDUP_REMOVED lines=27> */
.L_x_26:
        /* <DEDUP_REMOVED lines=8> */
.L_x_27:
[----:B------:R-:W-:Y:S02]  /*98e0*/  IMAD R27, R38, R7, RZ ;  /* 0x00000007261b7224 */ /* 0x000fe400078e02ff */
[----:B------:R-:W-:Y:S02]  /*98f0*/  IMAD.MOV.U32 R26, RZ, RZ, RZ ;  /* 0x000000ffff1a7224 */ /* 0x000fe400078e00ff */
[----:B------:R-:W-:Y:S02]  /*9900*/  IMAD R23, R18, R31, RZ ;  /* 0x0000001f12177224 */ /* 0x000fe400078e02ff */
[----:B------:R-:W-:-:S04]  /*9910*/  IMAD.HI.U32 R40, P0, R7, R18, R26 ;  /* 0x0000001207287227 */ /* 0x000fc8000780001a */
[----:B------:R-:W-:Y:S01]  /*9920*/  IMAD.X R29, RZ, RZ, RZ, P0 ;  /* 0x000000ffff1d7224 */ /* 0x000fe200000e06ff */
[----:B------:R-:W-:Y:S01]  /*9930*/  IADD3 R40, P1, PT, R23, R40, RZ ;  /* 0x0000002817287210 */ /* 0x000fe20007f3e0ff */
[----:B------:R-:W-:Y:S02]  /*9940*/  IMAD.MOV.U32 R28, RZ, RZ, RZ ;  /* 0x000000ffff1c7224 */ /* 0x000fe400078e00ff */
[----:B------:R-:W-:Y:S02]  /*9950*/  IMAD R25, R21, R7, RZ ;  /* 0x0000000715197224 */ /* 0x000fe400078e02ff */
[----:B------:R-:W-:Y:S02]  /*9960*/  IMAD.X R27, RZ, RZ, RZ, P1 ;  /* 0x000000ffff1b7224 */ /* 0x000fe400008e06ff */
[----:B------:R-:W-:-:S04]  /*9970*/  IMAD.HI.U32 R28, R7, R38, R28 ;  /* 0x00000026071c7227 */ /* 0x000fc800078e001c */
[----:B------:R-:W-:Y:S01]  /*9980*/  IMAD.HI.U32 R26, R31, R18, R26 ;  /* 0x000000121f1a7227 */ /* 0x000fe200078e001a */
[----:B------:R-:W-:-:S03]  /*9990*/  IADD3 R28, P0, PT, R25, R28, RZ ;  /* 0x0000001c191c7210 */ /* 0x000fc60007f1e0ff */
[----:B------:R-:W-:Y:S02]  /*99a0*/  IMAD R23, R38, R31, RZ ;  /* 0x0000001f26177224 */ /* 0x000fe400078e02ff */
[----:B------:R-:W-:Y:S02]  /*99b0*/  IMAD R32, R18, R15, RZ ;  /* 0x0000000f12207224 */ /* 0x000fe400078e02ff */
[----:B------:R-:W-:Y:S01]  /*99c0*/  IMAD.X R29, RZ, RZ, RZ, P0 ;  /* 0x000000ffff1d7224 */ /* 0x000fe200000e06ff */
[----:B------:R-:W-:Y:S01]  /*99d0*/  IADD3 R23, P1, P2, R23, R28, R26 ;  /* 0x0000001c17177210 */ /* 0x000fe20007a3e01a */
[----:B------:R-:W-:Y:S02]  /*99e0*/  IMAD.MOV.U32 R28, RZ, RZ, RZ ;  /* 0x000000ffff1c7224 */ /* 0x000fe400078e00ff */
[----:B------:R-:W-:Y:S01]  /*99f0*/  IMAD.MOV.U32 R26, RZ, RZ, RZ ;  /* 0x000000ffff1a7224 */ /* 0x000fe200078e00ff */
[----:B------:R-:W-:Y:S01]  /*9a00*/  IADD3.X R27, PT, PT, RZ, RZ, RZ, P1, P2 ;  /* 0x000000ffff1b7210 */ /* 0x000fe20000fe44ff */
[----:B------:R-:W-:Y:S01]  /*9a10*/  IMAD.HI.U32 R28, R7, R21, R28 ;  /* 0x00000015071c7227 */ /* 0x000fe200078e001c */
[----:B------:R-:W-:-:S03]  /*9a20*/  IADD3 R37, P0, PT, R32, R23, RZ ;  /* 0x0000001720257210 */ /* 0x000fc60007f1e0ff */
[----:B------:R-:W-:Y:S02]  /*9a30*/  IMAD R25, R22, R7, RZ ;  /* 0x0000000716197224 */ /* 0x000fe400078e02ff */
[----:B------:R-:W-:-:S04]  /*9a40*/  IMAD.HI.U32 R23, R31, R38, R26 ;  /* 0x000000261f177227 */ /* 0x000fc800078e001a */
[----:B------:R-:W-:Y:S01]  /*9a50*/  IMAD.X R27, RZ, RZ, RZ, P0 ;  /* 0x000000ffff1b7224 */ /* 0x000fe200000e06ff */
[----:B------:R-:W-:Y:S01]  /*9a60*/  IADD3 R28, P0, PT, R25, R28, RZ ;  /* 0x0000001c191c7210 */ /* 0x000fe20007f1e0ff */
[----:B------:R-:W-:Y:S02]  /*9a70*/  IMAD R32, R21, R31, RZ ;  /* 0x0000001f15207224 */ /* 0x000fe400078e02ff */
[----:B------:R-:W-:Y:S02]  /*9a80*/  IMAD R25, R38, R15, RZ ;  /* 0x0000000f26197224 */ /* 0x000fe400078e02ff */
[----:B------:R-:W-:Y:S01]  /*9a90*/  IMAD.HI.U32 R26, R15, R18, R26 ;  /* 0x000000120f1a7227 */ /* 0x000fe200078e001a */
[----:B------:R-:W-:-:S03]  /*9aa0*/  IADD3 R23, P1, P2, R32, R28, R23 ;  /* 0x0000001c20177210 */ /* 0x000fc60007a3e017 */
[----:B------:R-:W-:Y:S01]  /*9ab0*/  IMAD.X R27, RZ, RZ, RZ, P0 ;  /* 0x000000ffff1b7224 */ /* 0x000fe200000e06ff */
[----:B------:R-:W-:Y:S01]  /*9ac0*/  IADD3 R25, P0, P3, R25, R23, R26 ;  /* 0x0000001719197210 */ /* 0x000fe20007b1e01a */
[----:B------:R-:W-:Y:S01]  /*9ad0*/  IMAD.MOV.U32 R26, RZ, RZ, RZ ;  /* 0x000000ffff1a7224 */ /* 0x000fe200078e00ff */
[----:B------:R-:W-:Y:S01]  /*9ae0*/  IADD3.X R29, PT, PT, RZ, RZ, RZ, P1, P2 ;  /* 0x000000ffff1d7210 */ /* 0x000fe20000fe44ff */
[----:B------:R-:W-:Y:S02]  /*9af0*/  IMAD R33, R19, R7, RZ ;  /* 0x0000000713217224 */ /* 0x000fe400078e02ff */
[----:B------:R-:W-:Y:S01]  /*9b00*/  IMAD.HI.U32 R26, R7, R22, R26 ;  /* 0x00000016071a7227 */ /* 0x000fe200078e001a */
[----:B------:R-:W-:-:S03]  /*9b10*/  IADD3.X R27, PT, PT, RZ, RZ, RZ, P0, P3 ;  /* 0x000000ffff1b7210 */ /* 0x000fc600007e64ff */
[----:B------:R-:W-:Y:S01]  /*9b20*/  IMAD R36, R18, R20, RZ ;  /* 0x0000001412247224 */ /* 0x000fe200078e02ff */
[----:B------:R-:W-:Y:S01]  /*9b30*/  IADD3 R33, P0, PT, R33, R26, RZ ;  /* 0x0000001a21217210 */ /* 0x000fe20007f1e0ff */
[----:B------:R-:W-:Y:S02]  /*9b40*/  IMAD.MOV.U32 R28, RZ, RZ, RZ ;  /* 0x000000ffff1c7224 */ /* 0x000fe400078e00ff */
[----:B------:R-:W-:Y:S01]  /*9b50*/  IMAD.MOV.U32 R26, RZ, RZ, RZ ;  /* 0x000000ffff1a7224 */ /* 0x000fe200078e00ff */
[----:B------:R-:W-:Y:S01]  /*9b60*/  IADD3 R36, P1, PT, R36, R25, RZ ;  /* 0x0000001924247210 */ /* 0x000fe20007f3e0ff */
[----:B------:R-:W-:-:S04]  /*9b70*/  IMAD.HI.U32 R28, R31, R21, R28 ;  /* 0x000000151f1c7227 */ /* 0x000fc800078e001c */
[----:B------:R-:W-:Y:S02]  /*9b80*/  IMAD R23, R22, R31, RZ ;  /* 0x0000001f16177224 */ /* 0x000fe400078e02ff */
[----:B------:R-:W-:-:S04]  /*9b90*/  IMAD.HI.U32 R25, R15, R38, R26 ;  /* 0x000000260f197227 */ /* 0x000fc800078e001a */
[----:B------:R-:W-:Y:S01]  /*9ba0*/  IMAD.X R27, RZ, RZ, RZ, P1 ;  /* 0x000000ffff1b7224 */ /* 0x000fe200008e06ff */
[----:B------:R-:W-:Y:S01]  /*9bb0*/  IADD3 R23, P1, P2, R23, R33, R28 ;  /* 0x0000002117177210 */ /* 0x000fe20007a3e01c */
[----:B------:R-:W-:Y:S02]  /*9bc0*/  IMAD R32, R21, R15, RZ ;  /* 0x0000000f15207224 */ /* 0x000fe400078e02ff */
[----:B------:R-:W-:Y:S01]  /*9bd0*/  IMAD.HI.U32 R26, R20, R18, R26 ;  /* 0x00000012141a7227 */ /* 0x000fe200078e001a */
[----:B------:R-:W-:Y:S02]  /*9be0*/  IADD3.X R27, PT, PT, RZ, RZ, RZ, P1, P2 ;  /* 0x000000ffff1b7210 */ /* 0x000fe40000fe44ff */
[----:B------:R-:W-:Y:S01]  /*9bf0*/  IADD3 R25, P3, P4, R32, R23, R25 ;  /* 0x0000001720197210 */ /* 0x000fe20007c7e019 */
[----:B------:R-:W-:Y:S02]  /*9c00*/  IMAD R23, R38, R20, RZ ;  /* 0x0000001426177224 */ /* 0x000fe400078e02ff */
[----:B------:R-:W-:-:S02]  /*9c10*/  IMAD.X R29, RZ, RZ, RZ, P0 ;  /* 0x000000ffff1d7224 */ /* 0x000fc400000e06ff */
[----:B------:R-:W-:Y:S01]  /*9c20*/  IMAD.MOV.U32 R28, RZ, RZ, RZ ;  /* 0x000000ffff1c7224 */ /* 0x000fe200078e00ff */
[----:B------:R-:W-:Y:S01]  /*9c30*/  IADD3 R35, P1, P2, R23, R25, R26 ;  /* 0x0000001917237210 */ /* 0x000fe20007a3e01a */
[----:B------:R-:W-:Y:S02]  /*9c40*/  IMAD.MOV.U32 R26, RZ, RZ, RZ ;  /* 0x000000ffff1a7224 */ /* 0x000fe400078e00ff */
[----:B------:R-:W-:-:S04]  /*9c50*/  IMAD.HI.U32 R28, R7, R19, R28 ;  /* 0x00000013071c7227 */ /* 0x000fc800078e001c */
[----:B------:R-:W-:Y:S02]  /*9c60*/  IMAD R29, R14, R7, RZ ;  /* 0x000000070e1d7224 */ /* 0x000fe400078e02ff */
[----:B------:R-:W-:Y:S02]  /*9c70*/  IMAD R32, R18, R17, RZ ;  /* 0x0000001112207224 */ /* 0x000fe400078e02ff */
[----:B------:R-:W-:Y:S01]  /*9c80*/  IMAD.HI.U32 R26, R31, R22, R26 ;  /* 0x000000161f1a7227 */ /* 0x000fe200078e001a */
[----:B------:R-:W-:Y:S02]  /*9c90*/  IADD3 R28, P0, PT, R29, R28, RZ ;  /* 0x0000001c1d1c7210 */ /* 0x000fe40007f1e0ff */
[----:B------:R-:W-:Y:S01]  /*9ca0*/  IADD3 R35, P5, PT, R32, R35, RZ ;  /* 0x0000002320237210 */ /* 0x000fe20007fbe0ff */
[----:B------:R-:W-:Y:S01]  /*9cb0*/  IMAD R23, R19, R31, RZ ;  /* 0x0000001f13177224 */ /* 0x000fe200078e02ff */
[----:B------:R-:W-:Y:S01]  /*9cc0*/  IADD3.X R27, PT, PT, RZ, RZ, RZ, P1, P2 ;  /* 0x000000ffff1b7210 */ /* 0x000fe20000fe44ff */
[----:B------:R-:W-:Y:S01]  /*9cd0*/  IMAD R25, R21, R20, RZ ;  /* 0x0000001415197224 */ /* 0x000fe200078e02ff */
[----:B------:R-:W-:Y:S01]  /*9ce0*/  IADD3.X R29, PT, PT, RZ, RZ, RZ, P3, P4 ;  /* 0x000000ffff1d7210 */ /* 0x000fe20001fe84ff */
[----:B------:R-:W-:Y:S01]  /*9cf0*/  IMAD.X R33, RZ, RZ, RZ, P0 ;  /* 0x000000ffff217224 */ /* 0x000fe200000e06ff */
[----:B------:R-:W-:Y:S01]  /*9d00*/  IADD3 R32, P1, P2, R23, R28, R26 ;  /* 0x0000001c17207210 */ /* 0x000fe20007a3e01a */
[----:B------:R-:W-:-:S02]  /*9d10*/  IMAD.MOV.U32 R28, RZ, RZ, RZ ;  /* 0x000000ffff1c7224 */ /* 0x000fc400078e00ff */
[----:B------:R-:W-:Y:S02]  /*9d20*/  IMAD R23, R22, R15, RZ ;  /* 0x0000000f16177224 */ /* 0x000fe400078e02ff */
[----:B------:R-:W-:Y:S01]  /*9d30*/  IMAD.HI.U32 R28, R15, R21, R28 ;  /* 0x000000150f1c7227 */ /* 0x000fe200078e001c */
[----:B------:R-:W-:-:S03]  /*9d40*/  IADD3.X R29, PT, PT, RZ, RZ, RZ, P1, P2 ;  /* 0x000000ffff1d7210 */ /* 0x000fc60000fe44ff */
[----:B------:R-:W-:Y:S01]  /*9d50*/  IMAD.MOV.U32 R26, RZ, RZ, RZ ;  /* 0x000000ffff1a7224 */ /* 0x000fe200078e00ff */
[----:B------:R-:W-:Y:S01]  /*9d60*/  IADD3 R23, P3, P4, R23, R32, R28 ;  /* 0x0000002017177210 */ /* 0x000fe20007c7e01c */
[----:B------:R-:W-:Y:S02]  /*9d70*/  IMAD.MOV.U32 R32, RZ, RZ, RZ ;  /* 0x000000ffff207224 */ /* 0x000fe400078e00ff */
[----:B------:R-:W-:-:S04]  /*9d80*/  IMAD.HI.U32 R26, R20, R38, R26 ;  /* 0x00000026141a7227 */ /* 0x000fc800078e001a */
[----:B------:R-:W-:Y:S01]  /*9d90*/  IMAD.X R27, RZ, RZ, RZ, P5 ;  /* 0x000000ffff1b7224 */ /* 0x000fe200028e06ff */
[----:B------:R-:W-:Y:S01]  /*9da0*/  IADD3 R42, P0, P6, R25, R23, R26 ;  /* 0x00000017192a7210 */ /* 0x000fe20007e1e01a */
[----:B------:R-:W-:Y:S02]  /*9db0*/  IMAD.MOV.U32 R26, RZ, RZ, RZ ;  /* 0x000000ffff1a7224 */ /* 0x000fe400078e00ff */
[----:B------:R-:W-:-:S04]  /*9dc0*/  IMAD.HI.U32 R32, R7, R14, R32 ;  /* 0x0000000e07207227 */ /* 0x000fc800078e0020 */
[----:B------:R-:W-:-:S04]  /*9dd0*/  IMAD.HI.U32 R26, R17, R18, R26 ;  /* 0x00000012111a7227 */ /* 0x000fc800078e001a */
[----:B------:R-:W-:Y:S02]  /*9de0*/  IMAD R27, R9, R7, RZ ;  /* 0x00000007091b7224 */ /* 0x000fe400078e02ff */
[----:B------:R-:W-:Y:S02]  /*9df0*/  IMAD.MOV.U32 R28, RZ, RZ, RZ ;  /* 0x000000ffff1c7224 */ /* 0x000fe400078e00ff */
[----:B------:R-:W-:Y:S01]  /*9e00*/  IMAD R25, R38, R17, RZ ;  /* 0x0000001126197224 */ /* 0x000fe200078e02ff */
[----:B------:R-:W-:Y:S01]  /*9e10*/  IADD3 R32, P1, PT, R27, R32, RZ ;  /* 0x000000201b207210 */ /* 0x000fe20007f3e0ff */
[----:B------:R-:W-:Y:S01]  /*9e20*/  IMAD.HI.U32 R28, R31, R19, R28 ;  /* 0x000000131f1c7227 */ /* 0x000fe200078e001c */
[----:B------:R-:W-:Y:S02]  /*9e30*/  IADD3.X R27, PT, PT, RZ, RZ, RZ, P3, P4 ;  /* 0x000000ffff1b7210 */ /* 0x000fe40001fe84ff */
[----:B------:R-:W-:Y:S01]  /*9e40*/  IADD3 R25, P2, P3, R25, R42, R26 ;  /* 0x0000002a19197210 */ /* 0x000fe20007b5e01a */
[----:B------:R-:W-:-:S02]  /*9e50*/  IMAD R23, R14, R31, RZ ;  /* 0x0000001f0e177224 */ /* 0x000fc400078e02ff */
[----:B------:R-:W-:Y:S01]  /*9e60*/  IMAD.MOV.U32 R26, RZ, RZ, RZ ;  /* 0x000000ffff1a7224 */ /* 0x000fe200078e00ff */
[----:B------:R-:W-:Y:S01]  /*9e70*/  IADD3.X R29, PT, PT, RZ, RZ, RZ, P2, P3 ;  /* 0x000000ffff1d7210 */ /* 0x000fe200017e64ff */
[----:B------:R-:W-:Y:S01]  /*9e80*/  IMAD R33, R21, R17, RZ ;  /* 0x0000001115217224 */ /* 0x000fe200078e02ff */
[----:B------:R-:W-:Y:S01]  /*9e90*/  IADD3 R28, P4, P5, R23, R32, R28 ;  /* 0x00000020171c7210 */ /* 0x000fe20007d9e01c */
[----:B------:R-:W-:Y:S02]  /*9ea0*/  IMAD R32, R18, R16, RZ ;  /* 0x0000001012207224 */ /* 0x000fe400078e02ff */
[----:B------:R-:W-:Y:S01]  /*9eb0*/  IMAD.HI.U32 R26, R15, R22, R26 ;  /* 0x000000160f1a7227 */ /* 0x000fe200078e001a */
[----:B------:R-:W-:Y:S02]  /*9ec0*/  IADD3.X R27, PT, PT, RZ, RZ, RZ, P0, P6 ;  /* 0x000000ffff1b7210 */ /* 0x000fe400007ec4ff */
[----:B------:R-:W-:Y:S01]  /*9ed0*/  IADD3 R25, P0, PT, R32, R25, RZ ;  /* 0x0000001920197210 */ /* 0x000fe20007f1e0ff */
[----:B------:R-:W-:-:S02]  /*9ee0*/  IMAD R23, R19, R15, RZ ;  /* 0x0000000f13177224 */ /* 0x000fc400078e02ff */
[----:B------:R-:W-:Y:S02]  /*9ef0*/  IMAD R45, R19, R20, RZ ;  /* 0x00000014132d7224 */ /* 0x000fe400078e02ff */
[----:B------:R-:W-:Y:S01]  /*9f00*/  IMAD R47, R18, R2, RZ ;  /* 0x00000002122f7224 */ /* 0x000fe200078e02ff */
[----:B------:R-:W-:Y:S01]  /*9f10*/  IADD3 R32, P3, P6, R23, R28, R26 ;  /* 0x0000001c17207210 */ /* 0x000fe20007e7e01a */
[----:B------:R-:W-:Y:S02]  /*9f20*/  IMAD.MOV.U32 R26, RZ, RZ, RZ ;  /* 0x000000ffff1a7224 */ /* 0x000fe400078e00ff */
[----:B------:R-:W-:Y:S02]  /*9f30*/  IMAD R23, R22, R20, RZ ;  /* 0x0000001416177224 */ /* 0x000fe400078e02ff */
        /* <DEDUP_REMOVED lines=8> */
[----:B------:R-:W-:Y:S02]  /*9fc0*/  IMAD R33, R5, R7, RZ ;  /* 0x0000000705217224 */ /* 0x000fe400078e02ff */
[----:B------:R-:W-:-:S04]  /*9fd0*/  IMAD.HI.U32 R26, R7, R9, R26 ;  /* 0x00000009071a7227 */ /* 0x000fc800078e001a */
[----:B------:R-:W-:Y:S02]  /*9fe0*/  IMAD.MOV.U32 R28, RZ, RZ, RZ ;  /* 0x000000ffff1c7224 */ /* 0x000fe400078e00ff */
[----:B------:R-:W-:Y:S01]  /*9ff0*/  IMAD.X R27, RZ, RZ, RZ, P0 ;  /* 0x000000ffff1b7224 */ /* 0x000fe200000e06ff */
[----:B------:R-:W-:Y:S01]  /*a000*/  IADD3 R42, P0, PT, R33, R26, RZ ;  /* 0x0000001a212a7210 */ /* 0x000fe20007f1e0ff */
[----:B------:R-:W-:Y:S01]  /*a010*/  IMAD.HI.U32 R28, R31, R14, R28 ;  /* 0x0000000e1f1c7227 */ /* 0x000fe200078e001c */
[----:B------:R-:W-:-:S03]  /*a020*/  IADD3.X R29, PT, PT, RZ, RZ, RZ, P3, P6 ;  /* 0x000000ffff1d7210 */ /* 0x000fc60001fec4ff */
[----:B------:R-:W-:Y:S02]  /*a030*/  IMAD R23, R9, R31, RZ ;  /* 0x0000001f09177224 */ /* 0x000fe400078e02ff */
[----:B------:R-:W-:Y:S02]  /*a040*/  IMAD.MOV.U32 R26, RZ, RZ, RZ ;  /* 0x000000ffff1a7224 */ /* 0x000fe400078e00ff */
[----:B------:R-:W-:Y:S01]  /*a050*/  IMAD R33, R38, R16, RZ ;  /* 0x0000001026217224 */ /* 0x000fe200078e02ff */
[----:B------:R-:W-:Y:S01]  /*a060*/  IADD3 R42, P3, P6, R23, R42, R28 ;  /* 0x0000002a172a7210 */ /* 0x000fe20007e7e01c */
[----:B------:R-:W-:Y:S01]  /*a070*/  IMAD.HI.U32 R26, R16, R18, R26 ;  /* 0x00000012101a7227 */ /* 0x000fe200078e001a */
[----:B------:R-:W-:-:S03]  /*a080*/  IADD3.X R27, PT, PT, RZ, RZ, RZ, P1, P2 ;  /* 0x000000ffff1b7210 */ /* 0x000fc60000fe44ff */
[----:B------:R-:W-:Y:S01]  /*a090*/  IMAD.MOV.U32 R28, RZ, RZ, RZ ;  /* 0x000000ffff1c7224 */ /* 0x000fe200078e00ff */
[----:B------:R-:W-:Y:S01]  /*a0a0*/  IADD3 R32, P1, P2, R33, R32, R26 ;  /* 0x0000002021207210 */ /* 0x000fe20007a3e01a */
[----:B------:R-:W-:Y:S02]  /*a0b0*/  IMAD R23, R14, R15, RZ ;  /* 0x0000000f0e177224 */ /* 0x000fe400078e02ff */
[----:B------:R-:W-:Y:S01]  /*a0c0*/  IMAD.HI.U32 R28, R15, R19, R28 ;  /* 0x000000130f1c7227 */ /* 0x000fe200078e001c */
[----:B------:R-:W-:-:S03]  /*a0d0*/  IADD3.X R29, PT, PT, RZ, RZ, RZ, P4, P5 ;  /* 0x000000ffff1d7210 */ /* 0x000fc600027ea4ff */
[----:B------:R-:W-:Y:S01]  /*a0e0*/  IMAD.MOV.U32 R26, RZ, RZ, RZ ;  /* 0x000000ffff1a7224 */ /* 0x000fe200078e00ff */
[----:B------:R-:W-:Y:S01]  /*a0f0*/  IADD3 R28, P4, P5, R23, R42, R28 ;  /* 0x0000002a171c7210 */ /* 0x000fe20007d9e01c */
[----:B------:R-:W-:Y:S02]  /*a100*/  IMAD R23, R18, R4, RZ ;  /* 0x0000000412177224 */ /* 0x000fe400078e02ff */
[----:B------:R-:W-:Y:S01]  /*a110*/  IMAD.HI.U32 R26, R20, R22, R26 ;  /* 0x00000016141a7227 */ /* 0x000fe200078e001a */
[----:B------:R-:W-:-:S03]  /*a120*/  IADD3.X R27, PT, PT, RZ, RZ, RZ, P3, P6 ;  /* 0x000000ffff1b7210 */ /* 0x000fc60001fec4ff */
[----:B------:R-:W-:Y:S01]  /*a130*/  IMAD.X R33, RZ, RZ, RZ, P0 ;  /* 0x000000ffff217224 */ /* 0x000fe200000e06ff */
[----:B------:R-:W-:Y:S01]  /*a140*/  IADD3 R42, P3, P6, R45, R28, R26 ;  /* 0x0000001c2d2a7210 */ /* 0x000fe20007e7e01a */
[----:B------:R-:W-:Y:S01]  /*a150*/  IMAD.MOV.U32 R28, RZ, RZ, RZ ;  /* 0x000000ffff1c7224 */ /* 0x000fe200078e00ff */
[----:B------:R-:W-:Y:S01]  /*a160*/  IADD3 R23, P0, PT, R23, R32, RZ ;  /* 0x0000002017177210 */ /* 0x000fe20007f1e0ff */
[----:B------:R-:W-:Y:S02]  /*a170*/  IMAD.MOV.U32 R32, RZ, RZ, RZ ;  /* 0x000000ffff207224 */ /* 0x000fe400078e00ff */
[----:B------:R-:W-:Y:S02]  /*a180*/  IMAD.MOV.U32 R26, RZ, RZ, RZ ;  /* 0x000000ffff1a7224 */ /* 0x000fe400078e00ff */
[----:B------:R-:W-:Y:S01]  /*a190*/  IMAD.HI.U32 R28, R17, R21, R28 ;  /* 0x00000015111c7227 */ /* 0x000fe200078e001c */
[----:B------:R-:W-:-:S03]  /*a1a0*/  IADD3.X R29, PT, PT, RZ, RZ, RZ, P1, P2 ;  /* 0x000000ffff1d7210 */ /* 0x000fc60000fe44ff */
[----:B------:R-:W-:Y:S02]  /*a1b0*/  IMAD R45, R22, R17, RZ ;  /* 0x00000011162d7224 */ /* 0x000fe400078e02ff */
[----:B------:R-:W-:-:S03]  /*a1c0*/  IMAD.HI.U32 R32, R7, R5, R32 ;  /* 0x0000000507207227 */ /* 0x000fc600078e0020 */
[----:B------:R-:W-:Y:S01]  /*a1d0*/  IADD3 R42, P1, P2, R45, R42, R28 ;  /* 0x0000002a2d2a7210 */ /* 0x000fe20007a3e01c */
[----:B------:R-:W-:Y:S01]  /*a1e0*/  IMAD.HI.U32 R33, R31, R9, R26 ;  /* 0x000000091f217227 */ /* 0x000fe200078e001a */
[----:B------:R-:W-:-:S03]  /*a1f0*/  IADD3.X R27, PT, PT, RZ, RZ, RZ, P4, P5 ;  /* 0x000000ffff1b7210 */ /* 0x000fc600027ea4ff */
[----:B------:R-:W-:Y:S02]  /*a200*/  IMAD R26, R5, R31, RZ ;  /* 0x0000001f051a7224 */ /* 0x000fe400078e02ff */
[----:B------:R-:W-:Y:S02]  /*a210*/  IMAD.MOV.U32 R28, RZ, RZ, RZ ;  /* 0x000000ffff1c7224 */ /* 0x000fe400078e00ff */
[----:B------:R-:W-:Y:S01]  /*a220*/  IMAD R45, R21, R16, RZ ;  /* 0x00000010152d7224 */ /* 0x000fe200078e02ff */
[----:B------:R-:W-:Y:S01]  /*a230*/  IADD3 R32, P4, P5, R26, R32, R33 ;  /* 0x000000201a207210 */ /* 0x000fe20007d9e021 */
[----:B------:R-:W-:Y:S02]  /*a240*/  IMAD.MOV.U32 R26, RZ, RZ, RZ ;  /* 0x000000ffff1a7224 */ /* 0x000fe400078e00ff */
[----:B------:R-:W-:-:S04]  /*a250*/  IMAD.HI.U32 R28, R16, R38, R28 ;  /* 0x00000026101c7227 */ /* 0x000fc800078e001c */
[----:B------:R-:W-:Y:S01]  /*a260*/  IMAD.HI.U32 R26, R15, R14, R26 ;  /* 0x0000000e0f1a7227 */ /* 0x000fe200078e001a */
[----:B------:R-:W-:-:S03]  /*a270*/  IADD3.X R27, PT, PT, RZ, RZ, RZ, P3, P6 ;  /* 0x000000ffff1b7210 */ /* 0x000fc60001fec4ff */
[----:B------:R-:W-:Y:S01]  /*a280*/  IMAD.X R29, RZ, RZ, RZ, P0 ;  /* 0x000000ffff1d7224 */ /* 0x000fe200000e06ff */
[----:B------:R-:W-:Y:S01]  /*a290*/  IADD3 R42, P3, P0, R45, R42, R28 ;  /* 0x0000002a2d2a7210 */ /* 0x000fe2000787e01c */
[----:B------:R-:W-:Y:S02]  /*a2a0*/  IMAD.MOV.U32 R28, RZ, RZ, RZ ;  /* 0x000000ffff1c7224 */ /* 0x000fe400078e00ff */
[----:B------:R-:W-:Y:S02]  /*a2b0*/  IMAD R33, R9, R15, RZ ;  /* 0x0000000f09217224 */ /* 0x000fe400078e02ff */
[----:B------:R-:W-:Y:S01]  /*a2c0*/  IMAD.HI.U32 R28, R4, R18, R28 ;  /* 0x00000012041c7227 */ /* 0x000fe200078e001c */
[----:B------:R-:W-:Y:S02]  /*a2d0*/  IADD3.X R29, PT, PT, RZ, RZ, RZ, P1, P2 ;  /* 0x000000ffff1d7210 */ /* 0x000fe40000fe44ff */
[----:B------:R-:W-:Y:S01]  /*a2e0*/  IADD3 R32, P2, P1, R33, R32, R26 ;  /* 0x0000002021207210 */ /* 0x000fe2000795e01a */
[----:B------:R-:W-:-:S02]  /*a2f0*/  IMAD.MOV.U32 R26, RZ, RZ, RZ ;  /* 0x000000ffff1a7224 */ /* 0x000fc400078e00ff */
[----:B------:R-:W-:Y:S02]  /*a300*/  IMAD R33, R38, R4, RZ ;  /* 0x0000000426217224 */ /* 0x000fe400078e02ff */
[----:B------:R-:W-:Y:S01]  /*a310*/  IMAD.HI.U32 R26, R20, R19, R26 ;  /* 0x00000013141a7227 */ /* 0x000fe200078e001a */
[----:B------:R-:W-:Y:S02]  /*a320*/  IADD3.X R27, PT, PT, RZ, RZ, RZ, P4, P5 ;  /* 0x000000ffff1b7210 */ /* 0x000fe400027ea4ff */
[----:B------:R-:W-:Y:S01]  /*a330*/  IADD3 R42, P4, P5, R33, R42, R28 ;  /* 0x0000002a212a7210 */ /* 0x000fe20007d9e01c */
[----:B------:R-:W-:Y:S01]  /*a340*/  IMAD R45, R14, R20, RZ ;  /* 0x000000140e2d7224 */ /* 0x000fe200078e02ff */
[----:B------:R-:W-:Y:S01]  /*a350*/  IADD3.X R33, PT, PT, RZ, RZ, RZ, P3, P0 ;  /* 0x000000ffff217210 */ /* 0x000fe20001fe04ff */
[----:B------:R-:W-:Y:S01]  /*a360*/  IMAD.MOV.U32 R28, RZ, RZ, RZ ;  /* 0x000000ffff1c7224 */ /* 0x000fe200078e00ff */
[----:B------:R-:W-:Y:S01]  /*a370*/  IADD3 R42, P0, PT, R47, R42, RZ ;  /* 0x0000002a2f2a7210 */ /* 0x000fe20007f1e0ff */
[----:B------:R-:W-:Y:S01]  /*a380*/  IMAD R7, R18, R7, RZ ;  /* 0x0000000712077224 */ /* 0x000fe200078e02ff */
[----:B------:R-:W-:Y:S01]  /*a390*/  IADD3 R26, P6, P3, R45, R32, R26 ;  /* 0x000000202d1a7210 */ /* 0x000fe20007bde01a */
[----:B------:R-:W-:Y:S01]  /*a3a0*/  IMAD.HI.U32 R28, R17, R22, R28 ;  /* 0x00000016111c7227 */ /* 0x000fe200078e001c */
[----:B------:R-:W-:-:S03]  /*a3b0*/  IADD3.X R29, PT, PT, RZ, RZ, RZ, P2, P1 ;  /* 0x000000ffff1d7210 */ /* 0x000fc600017e24ff */
[----:B------:R-:W-:Y:S02]  /*a3c0*/  IMAD R45, R19, R17, RZ ;  /* 0x00000011132d7224 */ /* 0x000fe400078e02ff */
[----:B------:R-:W-:-:S03]  /*a3d0*/  IMAD.MOV.U32 R32, RZ, RZ, RZ ;  /* 0x000000ffff207224 */ /* 0x000fc600078e00ff */
[----:B------:R-:W-:Y:S01]  /*a3e0*/  IADD3 R28, P2, P1, R45, R26, R28 ;  /* 0x0000001a2d1c7210 */ /* 0x000fe2000795e01c */
[----:B------:R-:W-:-:S04]  /*a3f0*/  IMAD.HI.U32 R32, R16, R21, R32 ;  /* 0x0000001510207227 */ /* 0x000fc800078e0020 */
[----:B------:R-:W-:Y:S02]  /*a400*/  IMAD.MOV.U32 R26, RZ, RZ, RZ ;  /* 0x000000ffff1a7224 */ /* 0x000fe400078e00ff */
[----:B------:R-:W-:Y:S02]  /*a410*/  IMAD R33, R22, R16, RZ ;  /* 0x0000001016217224 */ /* 0x000fe400078e02ff */
[----:B------:R-:W-:Y:S01]  /*a420*/  IMAD.HI.U32 R31, R31, R5, R26 ;  /* 0x000000051f1f7227 */ /* 0x000fe200078e001a */
[----:B------:R-:W-:Y:S02]  /*a430*/  IADD3.X R27, PT, PT, RZ, RZ, RZ, P4, P5 ;  /* 0x000000ffff1b7210 */ /* 0x000fe400027ea4ff */
[----:B------:R-:W-:Y:S01]  /*a440*/  IADD3 R32, P4, P5, R33, R28, R32 ;  /* 0x0000001c21207210 */ /* 0x000fe20007d9e020 */
[----:B------:R-:W-:Y:S01]  /*a450*/  IMAD.MOV.U32 R28, RZ, RZ, RZ ;  /* 0x000000ffff1c7224 */ /* 0x000fe200078e00ff */
[----:B------:R-:W-:Y:S01]  /*a460*/  IADD3.X R33, PT, PT, RZ, RZ, RZ, P2, P1 ;  /* 0x000000ffff217210 */ /* 0x000fe200017e24ff */
[----:B------:R-:W-:Y:S01]  /*a470*/  IMAD.HI.U32 R26, R4, R38, R26 ;  /* 0x00000026041a7227 */ /* 0x000fe200078e001a */
[----:B------:R-:W-:-:S03]  /*a480*/  IADD3.X R27, PT, PT, RZ, RZ, RZ, P6, P3 ;  /* 0x000000ffff1b7210 */ /* 0x000fc600037e64ff */
[----:B------:R-:W-:-:S04]  /*a490*/  IMAD.HI.U32 R28, R15, R9, R28 ;  /* 0x000000090f1c7227 */ /* 0x000fc800078e001c */
[----:B------:R-:W-:Y:S02]  /*a4a0*/  IMAD R29, R5, R15, RZ ;  /* 0x0000000f051d7224 */ /* 0x000fe400078e02ff */
[----:B------:R-:W-:-:S03]  /*a4b0*/  IMAD R45, R21, R4, RZ ;  /* 0x00000004152d7224 */ /* 0x000fc600078e02ff */
[----:B------:R-:W-:Y:S01]  /*a4c0*/  IADD3 R46, P6, P3, R29, R31, R28 ;  /* 0x0000001f1d2e7210 */ /* 0x000fe20007bde01c */
[----:B------:R-:W-:Y:S01]  /*a4d0*/  IMAD.X R29, RZ, RZ, RZ, P0 ;  /* 0x000000ffff1d7224 */ /* 0x000fe200000e06ff */
[----:B------:R-:W-:Y:S01]  /*a4e0*/  IADD3 R44, P1, P0, R45, R32, R26 ;  /* 0x000000202d2c7210 */ /* 0x000fe2000783e01a */
[----:B------:R-:W-:Y:S02]  /*a4f0*/  IMAD.MOV.U32 R28, RZ, RZ, RZ ;  /* 0x000000ffff1c7224 */ /* 0x000fe400078e00ff */
[----:B------:R-:W-:Y:S02]  /*a500*/  IMAD.MOV.U32 R26, RZ, RZ, RZ ;  /* 0x000000ffff1a7224 */ /* 0x000fe400078e00ff */
[----:B------:R-:W-:-:S04]  /*a510*/  IMAD.HI.U32 R31, R2, R18, R28 ;  /* 0x00000012021f7227 */ /* 0x000fc800078e001c */
[----:B------:R-:W-:Y:S01]  /*a520*/  IMAD.HI.U32 R26, R20, R14, R26 ;  /* 0x0000000e141a7227 */ /* 0x000fe200078e001a */
[----:B------:R-:W-:-:S03]  /*a530*/  IADD3.X R27, PT, PT, RZ, RZ, RZ, P4, P5 ;  /* 0x000000ffff1b7210 */ /* 0x000fc600027ea4ff */
[----:B------:R-:W-:Y:S02]  /*a540*/  IMAD R29, R9, R20, RZ ;  /* 0x00000014091d7224 */ /* 0x000fe400078e02ff */
[----:B------:R-:W-:Y:S02]  /*a550*/  IMAD.MOV.U32 R32, RZ, RZ, RZ ;  /* 0x000000ffff207224 */ /* 0x000fe400078e00ff */
[----:B------:R-:W-:Y:S01]  /*a560*/  IMAD R28, R38, R2, RZ ;  /* 0x00000002261c7224 */ /* 0x000fe200078e02ff */
[----:B------:R-:W-:Y:S01]  /*a570*/  IADD3 R26, P2, P4, R29, R46, R26 ;  /* 0x0000002e1d1a7210 */ /* 0x000fe20007c5e01a */
[----:B------:R-:W-:Y:S01]  /*a580*/  IMAD.HI.U32 R32, R17, R19, R32 ;  /* 0x0000001311207227 */ /* 0x000fe200078e0020 */
[----:B------:R-:W-:Y:S02]  /*a590*/  IADD3.X R29, PT, PT, RZ, RZ, RZ, P6, P3 ;  /* 0x000000ffff1d7210 */ /* 0x000fe400037e64ff */
[----:B------:R-:W-:Y:S01]  /*a5a0*/  IADD3 R31, P3, P5, R28, R44, R31 ;  /* 0x0000002c1c1f7210 */ /* 0x000fe20007d7e01f */
[----:B------:R-:W-:Y:S01]  /*a5b0*/  IMAD R45, R14, R17, RZ ;  /* 0x000000110e2d7224 */ /* 0x000fe200078e02ff */
[----:B------:R-:W-:Y:S01]  /*a5c0*/  IADD3.X R33, PT, PT, RZ, RZ, RZ, P1, P0 ;  /* 0x000000ffff217210 */ /* 0x000fe20000fe04ff */
[----:B------:R-:W-:-:S03]  /*a5d0*/  IMAD.MOV.U32 R18, RZ, RZ, RZ ;  /* 0x000000ffff127224 */ /* 0x000fc600078e00ff */
[----:B------:R-:W-:Y:S01]  /*a5e0*/  IADD3 R28, P1, P0, R45, R26, R32 ;  /* 0x0000001a2d1c7210 */ /* 0x000fe2000783e020 */
[----:B------:R-:W-:Y:S02]  /*a5f0*/  IMAD.MOV.U32 R26, RZ, RZ, RZ ;  /* 0x000000ffff1a7224 */ /* 0x000fe400078e00ff */
[----:B------:R-:W-:Y:S02]  /*a600*/  IMAD R45, R19, R16, RZ ;  /* 0x00000010132d7224 */ /* 0x000fe400078e02ff */
[----:B------:R-:W-:Y:S01]  /*a610*/  IMAD.HI.U32 R26, R16, R22, R26 ;  /* 0x00000016101a7227 */ /* 0x000fe200078e001a */
[----:B------:R-:W-:-:S03]  /*a620*/  IADD3.X R27, PT, PT, RZ, RZ, RZ, P2, P4 ;  /* 0x000000ffff1b7210 */ /* 0x000fc600017e84ff */
[----:B------:R-:W-:Y:S01]  /*a630*/  IMAD.MOV.U32 R32, RZ, RZ, RZ ;  /* 0x000000ffff207224 */ /* 0x000fe200078e00ff */
[----:B------:R-:W-:Y:S01]  /*a640*/  IADD3 R26, P2, P4, R45, R28, R26 ;  /* 0x0000001c2d1a7210 */ /* 0x000fe20007c5e01a */
[----:B------:R-:W-:Y:S02]  /*a650*/  IMAD.MOV.U32 R28, RZ, RZ, RZ ;  /* 0x000000ffff1c7224 */ /* 0x000fe400078e00ff */
[----:B------:R-:W-:-:S04]  /*a660*/  IMAD.HI.U32 R32, R4, R21, R32 ;  /* 0x0000001504207227 */ /* 0x000fc800078e0020 */
[----:B------:R-:W-:Y:S02]  /*a670*/  IMAD R33, R22, R4, RZ ;  /* 0x0000000416217224 */ /* 0x000fe400078e02ff */
[----:B------:R-:W-:Y:S01]  /*a680*/  IMAD.HI.U32 R15, R15, R5, R28 ;  /* 0x000000050f0f7227 */ /* 0x000fe200078e001c */
[----:B------:R-:W-:Y:S02]  /*a690*/  IADD3.X R29, PT, PT, RZ, RZ, RZ, P1, P0 ;  /* 0x000000ffff1d7210 */ /* 0x000fe40000fe04ff */
[----:B------:R-:W-:Y:S01]  /*a6a0*/  IADD3 R44, P1, P0, R33, R26, R32 ;  /* 0x0000001a212c7210 */ /* 0x000fe2000783e020 */
[----:B------:R-:W-:Y:S02]  /*a6b0*/  IMAD.MOV.U32 R26, RZ, RZ, RZ ;  /* 0x000000ffff1a7224 */ /* 0x000fe400078e00ff */
[----:B------:R-:W-:Y:S02]  /*a6c0*/  IMAD R32, R5, R20, RZ ;  /* 0x0000001405207224 */ /* 0x000fe400078e02ff */
[----:B------:R-:W-:Y:S01]  /*a6d0*/  IMAD.HI.U32 R26, R20, R9, R26 ;  /* 0x00000009141a7227 */ /* 0x000fe200078e001a */
[----:B------:R-:W-:-:S03]  /*a6e0*/  IADD3.X R27, PT, PT, RZ, RZ, RZ, P3, P5 ;  /* 0x000000ffff1b7210 */ /* 0x000fc60001fea4ff */
[----:B------:R-:W-:Y:S01]  /*a6f0*/  IMAD.HI.U32 R28, R17, R14, R28 ;  /* 0x0000000e111c7227 */ /* 0x000fe200078e001c */
[----:B------:R-:W-:Y:S02]  /*a700*/  IADD3 R32, P5, P3, R32, R15, R26 ;  /* 0x0000000f20207210 */ /* 0x000fe40007bbe01a */
[----:B------:R-:W-:Y:S01]  /*a710*/  IADD3.X R29, PT, PT, RZ, RZ, RZ, P2, P4 ;  /* 0x000000ffff1d7210 */ /* 0x000fe200017e84ff */
[----:B------:R-:W-:Y:S02]  /*a720*/  IMAD R33, R9, R17, RZ ;  /* 0x0000001109217224 */ /* 0x000fe400078e02ff */
[----:B------:R-:W-:-:S03]  /*a730*/  IMAD.MOV.U32 R26, RZ, RZ, RZ ;  /* 0x000000ffff1a7224 */ /* 0x000fc600078e00ff */
[----:B------:R-:W-:Y:S01]  /*a740*/  IADD3 R32, P2, P4, R33, R32, R28 ;  /* 0x0000002021207210 */ /* 0x000fe20007c5e01c */
        /* <DEDUP_REMOVED lines=23> */
[----:B------:R-:W-:Y:S01]  /*a8c0*/  IMAD R26, R5, R17, RZ ;  /* 0x00000011051a7224 */ /* 0x000fe200078e02ff */
[----:B------:R-:W-:Y:S01]  /*a8d0*/  IADD3.X R21, PT, PT, RZ, RZ, RZ, P0, P1 ;  /* 0x000000ffff157210 */ /* 0x000fe200007e24ff */
[----:B------:R-:W-:-:S03]  /*a8e0*/  IMAD R32, R14, R4, RZ ;  /* 0x000000040e207224 */ /* 0x000fc600078e02ff */
[----:B------:R-:W-:Y:S01]  /*a8f0*/  IADD3 R33, P0, P1, R26, R20, R29 ;  /* 0x000000141a217210 */ /* 0x000fe2000791e01d */
[----:B------:R-:W-:Y:S02]  /*a900*/  IMAD.MOV.U32 R26, RZ, RZ, RZ ;  /* 0x000000ffff1a7224 */ /* 0x000fe400078e00ff */
[----:B------:R-:W-:Y:S02]  /*a910*/  IMAD.MOV.U32 R20, RZ, RZ, RZ ;  /* 0x000000ffff147224 */ /* 0x000fe400078e00ff */
[----:B------:R-:W-:-:S04]  /*a920*/  IMAD.HI.U32 R26, R16, R14, R26 ;  /* 0x0000000e101a7227 */ /* 0x000fc800078e001a */
[----:B------:R-:W-:Y:S02]  /*a930*/  IMAD R27, R9, R16, RZ ;  /* 0x00000010091b7224 */ /* 0x000fe400078e02ff */
[----:B------:R-:W-:Y:S01]  /*a940*/  IMAD.HI.U32 R29, R4, R19, R20 ;  /* 0x00000013041d7227 */ /* 0x000fe200078e0014 */
[----:B------:R-:W-:Y:S02]  /*a950*/  IADD3.X R21, PT, PT, RZ, RZ, RZ, P2, P3 ;  /* 0x000000ffff157210 */ /* 0x000fe400017e64ff */
[----:B------:R-:W-:Y:S02]  /*a960*/  IADD3 R26, P2, P3, R27, R33, R26 ;  /* 0x000000211b1a7210 */ /* 0x000fe40007b5e01a */
[----:B------:R-:W-:Y:S01]  /*a970*/  IADD3.X R27, PT, PT, RZ, RZ, RZ, P0, P1 ;  /* 0x000000ffff1b7210 */ /* 0x000fe200007e24ff */
[----:B------:R-:W-:Y:S01]  /*a980*/  IMAD.HI.U32 R22, R2, R22, R20 ;  /* 0x0000001602167227 */ /* 0x000fe200078e0014 */
[----:B------:R-:W-:Y:S02]  /*a990*/  IADD3 R32, P0, P1, R32, R26, R29 ;  /* 0x0000001a20207210 */ /* 0x000fe4000791e01d */
[----:B------:R-:W-:Y:S01]  /*a9a0*/  IADD3.X R21, PT, PT, RZ, RZ, RZ, P2, P3 ;  /* 0x000000ffff157210 */ /* 0x000fe200017e64ff */
[----:B------:R-:W-:-:S02]  /*a9b0*/  IMAD.MOV.U32 R26, RZ, RZ, RZ ;  /* 0x000000ffff1a7224 */ /* 0x000fc400078e00ff */
[----:B------:R-:W-:Y:S02]  /*a9c0*/  IMAD R29, R19, R2, RZ ;  /* 0x00000002131d7224 */ /* 0x000fe400078e02ff */
[----:B------:R-:W-:Y:S01]  /*a9d0*/  IMAD.HI.U32 R17, R17, R5, R26 ;  /* 0x0000000511117227 */ /* 0x000fe200078e001a */
[----:B------:R-:W-:Y:S02]  /*a9e0*/  IADD3.X R27, PT, PT, RZ, RZ, RZ, P0, P1 ;  /* 0x000000ffff1b7210 */ /* 0x000fe400007e24ff */
[----:B------:R-:W-:Y:S01]  /*a9f0*/  IADD3 R22, P0, P1, R29, R32, R22 ;  /* 0x000000201d167210 */ /* 0x000fe2000791e016 */
[----:B------:R-:W-:-:S03]  /*aa00*/  IMAD.HI.U32 R20, R16, R9, R20 ;  /* 0x0000000910147227 */ /* 0x000fc600078e0014 */
[----:B------:R-:W-:Y:S01]  /*aa10*/  IADD3.X R21, PT, PT, RZ, RZ, RZ, P0, P1 ;  /* 0x000000ffff157210 */ /* 0x000fe200007e24ff */
[----:B------:R-:W-:Y:S02]  /*aa20*/  IMAD R29, R5, R16, RZ ;  /* 0x00000010051d7224 */ /* 0x000fe400078e02ff */
[----:B------:R-:W-:-:S03]  /*aa30*/  IMAD.HI.U32 R26, R4, R14, R26 ;  /* 0x0000000e041a7227 */ /* 0x000fc600078e001a */
[----:B------:R-:W-:Y:S01]  /*aa40*/  IADD3 R17, P0, P1, R29, R17, R20 ;  /* 0x000000111d117210 */ /* 0x000fe2000791e014 */
[----:B------:R-:W-:Y:S02]  /*aa50*/  IMAD R27, R9, R4, RZ ;  /* 0x00000004091b7224 */ /* 0x000fe400078e02ff */
[----:B------:R-:W-:Y:S02]  /*aa60*/  IMAD.MOV.U32 R20, RZ, RZ, RZ ;  /* 0x000000ffff147224 */ /* 0x000fe400078e00ff */
[----:B------:R-:W-:Y:S01]  /*aa70*/  IMAD R32, R14, R2, RZ ;  /* 0x000000020e207224 */ /* 0x000fe200078e02ff */
[----:B------:R-:W-:Y:S01]  /*aa80*/  IADD3 R26, P2, P3, R27, R17, R26 ;  /* 0x000000111b1a7210 */ /* 0x000fe20007b5e01a */
[----:B------:R-:W-:Y:S01]  /*aa90*/  IMAD.HI.U32 R29, R2, R19, R20 ;  /* 0x00000013021d7227 */ /* 0x000fe200078e0014 */
[----:B------:R-:W-:Y:S02]  /*aaa0*/  IADD3.X R19, PT, PT, RZ, RZ, RZ, P0, P1 ;  /* 0x000000ffff137210 */ /* 0x000fe400007e24ff */
[----:B------:R-:W-:Y:S01]  /*aab0*/  IADD3.X R17, PT, PT, RZ, RZ, RZ, P2, P3 ;  /* 0x000000ffff117210 */ /* 0x000fe200017e64ff */
[----:B------:R-:W-:Y:S01]  /*aac0*/  IMAD.WIDE.U32 R20, R31, 0x3d1, RZ ;  /* 0x000003d11f147825 */ /* 0x000fe200078e00ff */
[----:B------:R-:W-:-:S03]  /*aad0*/  IADD3 R29, P0, P1, R32, R26, R29 ;  /* 0x0000001a201d7210 */ /* 0x000fc6000791e01d */
[----:B------:R-:W-:Y:S01]  /*aae0*/  IMAD.HI.U32 R26, R16, R5, R18 ;  /* 0x00000005101a7227 */ /* 0x000fe200078e0012 */
[----:B------:R-:W-:Y:S02]  /*aaf0*/  IADD3.X R19, PT, PT, RZ, RZ, RZ, P0, P1 ;  /* 0x000000ffff137210 */ /* 0x000fe400007e24ff */
[----:B------:R-:W-:Y:S01]  /*ab00*/  IADD3 R7, P0, PT, R7, R20, RZ ;  /* 0x0000001407077210 */ /* 0x000fe20007f1e0ff */
[----:B------:R-:W-:Y:S02]  /*ab10*/  IMAD.MOV.U32 R20, RZ, RZ, R21 ;  /* 0x000000ffff147224 */ /* 0x000fe400078e0015 */
[----:B------:R-:W-:Y:S01]  /*ab20*/  IMAD.MOV.U32 R21, RZ, RZ, RZ ;  /* 0x000000ffff157224 */ /* 0x000fe200078e00ff */
[----:B------:R-:W-:Y:S01]  /*ab30*/  IADD3 RZ, P1, PT, RZ, R7, RZ ;  /* 0x00000007ffff7210 */ /* 0x000fe20007f3e0ff */
[----:B------:R-:W-:Y:S02]  /*ab40*/  IMAD.MOV.U32 R16, RZ, RZ, RZ ;  /* 0x000000ffff107224 */ /* 0x000fe400078e00ff */
[----:B------:R-:W-:-:S04]  /*ab50*/  IMAD.WIDE.U32 R20, R15, 0x3d1, R20 ;  /* 0x000003d10f147825 */ /* 0x000fc800078e0014 */
[----:B------:R-:W-:Y:S01]  /*ab60*/  IMAD.HI.U32 R27, R4, R9, R16 ;  /* 0x00000009041b7227 */ /* 0x000fe200078e0010 */
[----:B------:R-:W-:-:S03]  /*ab70*/  IADD3.X R40, P0, PT, R20, R40, RZ, P0, !PT ;  /* 0x0000002814287210 */ /* 0x000fc6000071e4ff */
[----:B------:R-:W-:Y:S02]  /*ab80*/  IMAD.MOV.U32 R16, RZ, RZ, R21 ;  /* 0x000000ffff107224 */ /* 0x000fe400078e0015 */
[----:B------:R-:W-:Y:S02]  /*ab90*/  IMAD.MOV.U32 R17, RZ, RZ, RZ ;  /* 0x000000ffff117224 */ /* 0x000fe400078e00ff */
[----:B------:R-:W-:Y:S01]  /*aba0*/  IMAD.HI.U32 R19, R2, R14, R18 ;  /* 0x0000000e02137227 */ /* 0x000fe200078e0012 */
[----:B------:R-:W-:-:S03]  /*abb0*/  IADD3.X R18, P1, PT, R40, R31, RZ, P1, !PT ;  /* 0x0000001f28127210 */ /* 0x000fc60000f3e4ff */
[----:B------:R-:W-:Y:S02]  /*abc0*/  IMAD R14, R5, R4, RZ ;  /* 0x00000004050e7224 */ /* 0x000fe400078e02ff */
[----:B------:R-:W-:-:S03]  /*abd0*/  IMAD.WIDE.U32 R16, R28, 0x3d1, R16 ;  /* 0x000003d11c107825 */ /* 0x000fc600078e0010 */
[----:B------:R-:W-:Y:S01]  /*abe0*/  IADD3 R26, P3, P2, R14, R26, R27 ;  /* 0x0000001a0e1a7210 */ /* 0x000fe20007a7e01b */
[----:B------:R-:W-:Y:S01]  /*abf0*/  IMAD R20, R9, R2, RZ ;  /* 0x0000000209147224 */ /* 0x000fe200078e02ff */
[----:B------:R-:W-:Y:S01]  /*ac00*/  IADD3.X R14, P0, PT, R16, R37, RZ, P0, !PT ;  /* 0x00000025100e7210 */ /* 0x000fe2000071e4ff */
[----:B------:R-:W-:Y:S01]  /*ac10*/  IMAD.MOV.U32 R16, RZ, RZ, R17 ;  /* 0x000000ffff107224 */ /* 0x000fe200078e0011 */
[----:B------:R-:W-:Y:S01]  /*ac20*/  IADD3.X R21, PT, PT, RZ, RZ, RZ, P3, P2 ;  /* 0x000000ffff157210 */ /* 0x000fe20001fe44ff */
[----:B------:R-:W-:Y:S01]  /*ac30*/  IMAD.MOV.U32 R17, RZ, RZ, RZ ;  /* 0x000000ffff117224 */ /* 0x000fe200078e00ff */
[----:B------:R-:W-:Y:S01]  /*ac40*/  IADD3 R19, P4, P5, R20, R26, R19 ;  /* 0x0000001a14137210 */ /* 0x000fe20007d9e013 */
[----:B------:R-:W-:Y:S01]  /*ac50*/  IMAD.MOV.U32 R20, RZ, RZ, RZ ;  /* 0x000000ffff147224 */ /* 0x000fe200078e00ff */
[----:B------:R-:W-:Y:S01]  /*ac60*/  IADD3.X R15, P1, PT, R14, R15, RZ, P1, !PT ;  /* 0x0000000f0e0f7210 */ /* 0x000fe20000f3e4ff */
[----:B------:R-:W-:Y:S01]  /*ac70*/  IMAD.WIDE.U32 R16, R22, 0x3d1, R16 ;  /* 0x000003d116107825 */ /* 0x000fe200078e0010 */
[----:B------:R-:W-:-:S03]  /*ac80*/  IADD3.X R27, PT, PT, RZ, RZ, RZ, P4, P5 ;  /* 0x000000ffff1b7210 */ /* 0x000fc600027ea4ff */
[----:B------:R-:W-:-:S04]  /*ac90*/  IMAD.HI.U32 R4, R4, R5, R20 ;  /* 0x0000000504047227 */ /* 0x000fc800078e0014 */
[----:B------:R-:W-:Y:S02]  /*aca0*/  IMAD.MOV.U32 R26, RZ, RZ, RZ ;  /* 0x000000ffff1a7224 */ /* 0x000fe400078e00ff */
[----:B------:R-:W-:Y:S02]  /*acb0*/  IMAD.MOV.U32 R20, RZ, RZ, R17 ;  /* 0x000000ffff147224 */ /* 0x000fe400078e0011 */
[----:B------:R-:W-:Y:S02]  /*acc0*/  IMAD.MOV.U32 R21, RZ, RZ, RZ ;  /* 0x000000ffff157224 */ /* 0x000fe400078e00ff */
[----:B------:R-:W-:Y:S01]  /*acd0*/  IMAD.HI.U32 R9, R2, R9, R26 ;  /* 0x0000000902097227 */ /* 0x000fe200078e001a */
[----:B------:R-:W-:-:S03]  /*ace0*/  IADD3.X R27, P0, PT, R16, R36, RZ, P0, !PT ;  /* 0x00000024101b7210 */ /* 0x000fc6000071e4ff */
[----:B------:R-:W-:Y:S01]  /*acf0*/  IMAD.WIDE.U32 R20, R29, 0x3d1, R20 ;  /* 0x000003d11d147825 */ /* 0x000fe200078e0014 */
[----:B------:R-:W-:-:S03]  /*ad00*/  IADD3.X R16, P1, PT, R27, R28, RZ, P1, !PT ;  /* 0x0000001c1b107210 */ /* 0x000fc60000f3e4ff */
[----:B------:R-:W-:Y:S01]  /*ad10*/  IMAD R14, R5, R2, RZ ;  /* 0x00000002050e7224 */ /* 0x000fe200078e02ff */
[----:B------:R-:W-:Y:S01]  /*ad20*/  IADD3.X R35, P0, PT, R20, R35, RZ, P0, !PT ;  /* 0x0000002314237210 */ /* 0x000fe2000071e4ff */
[----:B------:R-:W-:Y:S02]  /*ad30*/  IMAD.MOV.U32 R20, RZ, RZ, R21 ;  /* 0x000000ffff147224 */ /* 0x000fe400078e0015 */
[----:B------:R-:W-:Y:S01]  /*ad40*/  IMAD.MOV.U32 R21, RZ, RZ, RZ ;  /* 0x000000ffff157224 */ /* 0x000fe200078e00ff */
[----:B------:R-:W-:Y:S02]  /*ad50*/  IADD3 R17, P2, P3, R14, R4, R9 ;  /* 0x000000040e117210 */ /* 0x000fe40007b5e009 */
[----:B------:R-:W-:Y:S01]  /*ad60*/  IADD3.X R9, P1, PT, R35, R22, RZ, P1, !PT ;  /* 0x0000001623097210 */ /* 0x000fe20000f3e4ff */
[----:B------:R-:W-:Y:S01]  /*ad70*/  IMAD.WIDE.U32 R26, R19, 0x3d1, R20 ;  /* 0x000003d1131a7825 */ /* 0x000fe200078e0014 */
[----:B------:R-:W-:-:S03]  /*ad80*/  IADD3.X R21, PT, PT, RZ, RZ, RZ, P2, P3 ;  /* 0x000000ffff157210 */ /* 0x000fc600017e64ff */
[----:B------:R-:W-:Y:S01]  /*ad90*/  IMAD.MOV.U32 R20, RZ, RZ, RZ ;  /* 0x000000ffff147224 */ /* 0x000fe200078e00ff */
[----:B------:R-:W-:Y:S01]  /*ada0*/  IADD3.X R14, P0, PT, R26, R25, RZ, P0, !PT ;  /* 0x000000191a0e7210 */ /* 0x000fe2000071e4ff */
[----:B------:R-:W-:Y:S02]  /*adb0*/  IMAD.MOV.U32 R26, RZ, RZ, R27 ;  /* 0x000000ffff1a7224 */ /* 0x000fe400078e001b */
        /* <DEDUP_REMOVED lines=15> */
[----:B------:R-:W-:Y:S02]  /*aeb0*/  IMAD.MOV.U32 R20, RZ, RZ, RZ ;  /* 0x000000ffff147224 */ /* 0x000fe400078e00ff */
[C---:B------:R-:W-:Y:S02]  /*aec0*/  IMAD R2, R21.reuse, 0x3d1, RZ ;  /* 0x000003d115027824 */ /* 0x040fe400078e02ff */
[----:B------:R-:W-:-:S03]  /*aed0*/  IMAD.HI.U32 R17, P0, R21, 0x3d1, R20 ;  /* 0x000003d115117827 */ /* 0x000fc60007800014 */
[----:B------:R-:W-:Y:S02]  /*aee0*/  IADD3 R7, P1, PT, R2, R7, RZ ;  /* 0x0000000702077210 */ /* 0x000fe40007f3e0ff */
        /* <DEDUP_REMOVED lines=16> */
[----:B------:R-:W-:-:S02]  /*aff0*/  IADD3.X R5, P1, PT, R5, R2, RZ, P1, !PT ;  /* 0x0000000205057210 */ /* 0x000fc40000f3e4ff */
[----:B------:R-:W-:Y:S02]  /*b000*/  IADD3.X RZ, P0, PT, RZ, RZ, RZ, P0, !PT ;  /* 0x000000ffffff7210 */ /* 0x000fe4000071e4ff */
[----:B------:R-:W-:Y:S02]  /*b010*/  IADD3.X R4, P1, PT, R4, R17, RZ, P1, !PT ;  /* 0x0000001104047210 */ /* 0x000fe40000f3e4ff */
[----:B------:R-:W-:-:S05]  /*b020*/  SEL R2, RZ, 0x1, !P0 ;  /* 0x00000001ff027807 */ /* 0x000fca0004000000 */
[----:B------:R-:W-:-:S05]  /*b030*/  IMAD.X R2, RZ, RZ, R2, P1 ;  /* 0x000000ffff027224 */ /* 0x000fca00008e0602 */
[----:B------:R-:W-:-:S13]  /*b040*/  ISETP.NE.AND P0, PT, R2, RZ, PT ;  /* 0x000000ff0200720c */ /* 0x000fda0003f05270 */
.L_x_28:
        /* <DEDUP_REMOVED lines=27> */
.L_x_29:
        /* <DEDUP_REMOVED lines=12> */
.L_x_30:
        /* <DEDUP_REMOVED lines=27> */
.L_x_31:
        /* <DEDUP_REMOVED lines=12> */
.L_x_32:
[----:B------:R-:W2:Y:S04]  /*b530*/  LDG.E R28, desc[UR36][R50.64+-0x44] ;  /* 0xffffbc24321c7981 */ /* 0x000ea8000c1e1900 */
[----:B------:R-:W3:Y:S04]  /*b540*/  LDG.E R19, desc[UR36][R50.64+-0x40] ;  /* 0xffffc02432137981 */ /* 0x000ee8000c1e1900 */
[----:B------:R-:W4:Y:S04]  /*b550*/  LDG.E R17, desc[UR36][R50.64+-0x3c] ;  /* 0xffffc42432117981 */ /* 0x000f28000c1e1900 */
[----:B------:R-:W5:Y:S04]  /*b560*/  LDG.E R47, desc[UR36][R50.64+-0x38] ;  /* 0xffffc824322f7981 */ /* 0x000f68000c1e1900 */
[----:B------:R-:W5:Y:S04]  /*b570*/  LDG.E R37, desc[UR36][R50.64+-0x34] ;  /* 0xffffcc2432257981 */ /* 0x000f68000c1e1900 */
[----:B------:R-:W5:Y:S04]  /*b580*/  LDG.E R35, desc[UR36][R50.64+-0x30] ;  /* 0xffffd02432237981 */ /* 0x000f68000c1e1900 */
[----:B------:R-:W5:Y:S04]  /*b590*/  LDG.E R31, desc[UR36][R50.64+-0x2c] ;  /* 0xffffd424321f7981 */ /* 0x000f68000c1e1900 */
[----:B------:R-:W5:Y:S01]  /*b5a0*/  LDG.E R20, desc[UR36][R50.64+-0x28] ;  /* 0xffffd82432147981 */ /* 0x000f62000c1e1900 */
[----:B------:R-:W-:-:S02]  /*b5b0*/  IMAD.MOV.U32 R22, RZ, RZ, RZ ;  /* 0x000000ffff167224 */ /* 0x000fc400078e00ff */
[----:B------:R-:W-:Y:S02]  /*b5c0*/  IMAD.MOV.U32 R26, RZ, RZ, RZ ;  /* 0x000000ffff1a7224 */ /* 0x000fe400078e00ff */
        /* <DEDUP_REMOVED lines=9> */
[----:B------:R-:W-:Y:S01]  /*b660*/  IMAD.X R23, RZ, RZ, RZ, P0 ;  /* 0x000000ffff177224 */ /* 0x000fe200000e06ff */
[----:B------:R-:W-:Y:S01]  /*b670*/  IADD3 R2, P0, PT, R21, R22, RZ ;  /* 0x0000001615027210 */ /* 0x000fe20007f1e0ff */
[----:B------:R-:W-:Y:S02]  /*b680*/  IMAD.MOV.U32 R22, RZ, RZ, RZ ;  /* 0x000000ffff167224 */ /* 0x000fe400078e00ff */
[C---:B------:R-:W-:Y:S02]  /*b690*/  IMAD R21, R19.reuse, UR53, RZ ;  /* 0x0000003513157c24 */ /* 0x040fe4000f8e02ff */
[----:B------:R-:W-:-:S04]  /*b6a0*/  IMAD.HI.U32 R22, R19, UR56, R22 ;  /* 0x0000003813167c27 */ /* 0x000fc8000f8e0016 */
[----:B------:R-:W-:Y:S01]  /*b6b0*/  IMAD.X R27, RZ, RZ, RZ, P0 ;  /* 0x000000ffff1b7224 */ /* 0x000fe200000e06ff */
[----:B------:R-:W-:Y:S01]  /*b6c0*/  IADD3 R21, P0, P1, R21, R2, R22 ;  /* 0x0000000215157210 */ /* 0x000fe2000791e016 */
[----:B----4-:R-:W-:Y:S02]  /*b6d0*/  IMAD R2, R17, UR56, RZ ;  /* 0x0000003811027c24 */ /* 0x010fe4000f8e02ff */
[----:B------:R-:W-:Y:S01]  /*b6e0*/  IMAD.HI.U32 R26, R28, UR63, R26 ;  /* 0x0000003f1c1a7c27 */ /* 0x000fe2000f8e001a */
[----:B------:R-:W-:Y:S02]  /*b6f0*/  IADD3.X R23, PT, PT, RZ, RZ, RZ, P0, P1 ;  /* 0x000000ffff177210 */ /* 0x000fe400007e24ff */
[----:B------:R-:W-:Y:S01]  /*b700*/  IADD3 R33, P1, PT, R2, R21, RZ ;  /* 0x0000001502217210 */ /* 0x000fe20007f3e0ff */
[----:B------:R-:W-:Y:S01]  /*b710*/  IMAD.MOV.U32 R22, RZ, RZ, RZ ;  /* 0x000000ffff167224 */ /* 0x000fe200078e00ff */
[----:B------:R-:W-:Y:S01]  /*b720*/  IADD3 R25, P0, PT, R25, R26, RZ ;  /* 0x0000001a19197210 */ /* 0x000fe20007f1e0ff */
[----:B------:R-:W-:-:S02]  /*b730*/  IMAD R21, R19, UR63, RZ ;  /* 0x0000003f13157c24 */ /* 0x000fc4000f8e02ff */
[----:B------:R-:W-:-:S04]  /*b740*/  IMAD.HI.U32 R22, R19, UR53, R22 ;  /* 0x0000003513167c27 */ /* 0x000fc8000f8e0016 */
[----:B------:R-:W-:Y:S02]  /*b750*/  IMAD.X R27, RZ, RZ, RZ, P0 ;  /* 0x000000ffff1b7224 */ /* 0x000fe400000e06ff */
[----:B------:R-:W-:Y:S01]  /*b760*/  IMAD.X R23, RZ, RZ, RZ, P1 ;  /* 0x000000ffff177224 */ /* 0x000fe200008e06ff */
[----:B------:R-:W-:Y:S01]  /*b770*/  IADD3 R25, P0, P1, R21, R25, R22 ;  /* 0x0000001915197210 */ /* 0x000fe2000791e016 */
[----:B------:R-:W-:Y:S02]  /*b780*/  IMAD.MOV.U32 R22, RZ, RZ, RZ ;  /* 0x000000ffff167224 */ /* 0x000fe400078e00ff */
[----:B------:R-:W-:Y:S02]  /*b790*/  IMAD.MOV.U32 R26, RZ, RZ, RZ ;  /* 0x000000ffff1a7224 */ /* 0x000fe400078e00ff */
        /* <DEDUP_REMOVED lines=8> */
[----:B------:R-:W-:Y:S01]  /*b820*/  IADD3 R32, P0, PT, R27, R26, RZ ;  /* 0x0000001a1b207210 */ /* 0x000fe20007f1e0ff */
[----:B------:R-:W-:Y:S01]  /*b830*/  IMAD.HI.U32 R22, R19, UR63, R22 ;  /* 0x0000003f13167c27 */ /* 0x000fe2000f8e0016 */
[----:B------:R-:W-:-:S03]  /*b840*/  IADD3.X R23, PT, PT, RZ, RZ, RZ, P1, P2 ;  /* 0x000000ffff177210 */ /* 0x000fc60000fe44ff */
[----:B------:R-:W-:Y:S01]  /*b850*/  IMAD.X R27, RZ, RZ, RZ, P0 ;  /* 0x000000ffff1b7224 */ /* 0x000fe200000e06ff */
[----:B------:R-:W-:Y:S01]  /*b860*/  IADD3 R32, P0, P1, R21, R32, R22 ;  /* 0x0000002015207210 */ /* 0x000fe2000791e016 */
[----:B-----5:R-:W-:Y:S02]  /*b870*/  IMAD R2, R47, UR56, RZ ;  /* 0x000000382f027c24 */ /* 0x020fe4000f8e02ff */
[----:B------:R-:W-:Y:S02]  /*b880*/  IMAD.MOV.U32 R26, RZ, RZ, RZ ;  /* 0x000000ffff1a7224 */ /* 0x000fe400078e00ff */
[----:B------:R-:W-:Y:S01]  /*b890*/  IMAD.MOV.U32 R22, RZ, RZ, RZ ;  /* 0x000000ffff167224 */ /* 0x000fe200078e00ff */
[----:B------:R-:W-:Y:S01]  /*b8a0*/  IADD3 R25, P2, PT, R2, R25, RZ ;  /* 0x0000001902197210 */ /* 0x000fe20007f5e0ff */
        /* <DEDUP_REMOVED lines=17> */
[C---:B------:R-:W-:Y:S01]  /*b9c0*/  IMAD R61, R28.reuse, UR49, RZ ;  /* 0x000000311c3d7c24 */ /* 0x040fe2000f8e02ff */
        /* <DEDUP_REMOVED lines=13> */
[----:B------:R-:W-:Y:S02]  /*baa0*/  IMAD R45, R19, UR62, RZ ;  /* 0x0000003e132d7c24 */ /* 0x000fe4000f8e02ff */
[----:B------:R-:W-:Y:S01]  /*bab0*/  IMAD.HI.U32 R22, R47, UR53, R22 ;  /* 0x000000352f167c27 */ /* 0x000fe2000f8e0016 */
[----:B------:R-:W-:-:S03]  /*bac0*/  IADD3.X R23, PT, PT, RZ, RZ, RZ, P1, P2 ;  /* 0x000000ffff177210 */ /* 0x000fc60000fe44ff */
[----:B------:R-:W-:Y:S01]  /*bad0*/  IMAD.X R27, RZ, RZ, RZ, P0 ;  /* 0x000000ffff1b7224 */ /* 0x000fe200000e06ff */
[----:B------:R-:W-:Y:S01]  /*bae0*/  IADD3 R36, P0, P1, R45, R38, R2 ;  /* 0x000000262d247210 */ /* 0x000fe2000791e002 */
[----:B------:R-:W-:Y:S01]  /*baf0*/  IMAD R45, R17, UR57, RZ ;  /* 0x00000039112d7c24 */ /* 0x000fe2000f8e02ff */
[----:B------:R-:W-:Y:S01]  /*bb00*/  IADD3 R2, P2, P3, R61, R32, R22 ;  /* 0x000000203d027210 */ /* 0x000fe20007b5e016 */
[----:B------:R-:W-:Y:S02]  /*bb10*/  IMAD.MOV.U32 R22, RZ, RZ, RZ ;  /* 0x000000ffff167224 */ /* 0x000fe400078e00ff */
[----:B------:R-:W-:Y:S01]  /*bb20*/  IMAD.HI.U32 R26, R28, UR49, R26 ;  /* 0x000000311c1a7c27 */ /* 0x000fe2000f8e001a */
[----:B------:R-:W-:-:S03]  /*bb30*/  IADD3.X R27, PT, PT, RZ, RZ, RZ, P0, P1 ;  /* 0x000000ffff1b7210 */ /* 0x000fc600007e24ff */
[----:B------:R-:W-:Y:S02]  /*bb40*/  IMAD R61, R28, UR50, RZ ;  /* 0x000000321c3d7c24 */ /* 0x000fe4000f8e02ff */
[----:B------:R-:W-:Y:S01]  /*bb50*/  IMAD.HI.U32 R22, R17, UR60, R22 ;  /* 0x0000003c11167c27 */ /* 0x000fe2000f8e0016 */
[----:B------:R-:W-:Y:S02]  /*bb60*/  IADD3.X R23, PT, PT, RZ, RZ, RZ, P2, P3 ;  /* 0x000000ffff177210 */ /* 0x000fe400017e64ff */
[----:B------:R-:W-:Y:S01]  /*bb70*/  IADD3 R38, P0, PT, R61, R26, RZ ;  /* 0x0000001a3d267210 */ /* 0x000fe20007f1e0ff */
[----:B------:R-:W-:Y:S01]  /*bb80*/  IMAD.MOV.U32 R26, RZ, RZ, RZ ;  /* 0x000000ffff1a7224 */ /* 0x000fe200078e00ff */
[----:B------:R-:W-:Y:S01]  /*bb90*/  IADD3 R36, P1, P2, R45, R36, R22 ;  /* 0x000000242d247210 */ /* 0x000fe20007a3e016 */
[----:B------:R-:W-:Y:S02]  /*bba0*/  IMAD.MOV.U32 R22, RZ, RZ, RZ ;  /* 0x000000ffff167224 */ /* 0x000fe400078e00ff */
[----:B------:R-:W-:-:S04]  /*bbb0*/  IMAD.HI.U32 R26, R19, UR62, R26 ;  /* 0x0000003e131a7c27 */ /* 0x000fc8000f8e001a */
[----:B------:R-:W-:Y:S02]  /*bbc0*/  IMAD R27, R19, UR49, RZ ;  /* 0x00000031131b7c24 */ /* 0x000fe4000f8e02ff */
[----:B------:R-:W-:Y:S01]  /*bbd0*/  IMAD.HI.U32 R32, R47, UR63, R22 ;  /* 0x0000003f2f207c27 */ /* 0x000fe2000f8e0016 */
[----:B------:R-:W-:Y:S02]  /*bbe0*/  IADD3.X R23, PT, PT, RZ, RZ, RZ, P1, P2 ;  /* 0x000000ffff177210 */ /* 0x000fe40000fe44ff */
[----:B------:R-:W-:Y:S01]  /*bbf0*/  IADD3 R38, P1, P2, R27, R38, R26 ;  /* 0x000000261b267210 */ /* 0x000fe20007a3e01a */
[----:B------:R-:W-:Y:S02]  /*bc00*/  IMAD R45, R47, UR60, RZ ;  /* 0x0000003c2f2d7c24 */ /* 0x000fe4000f8e02ff */
[----:B------:R-:W-:Y:S01]  /*bc10*/  IMAD.HI.U32 R26, R17, UR57, R22 ;  /* 0x00000039111a7c27 */ /* 0x000fe2000f8e0016 */
[----:B------:R-:W-:Y:S02]  /*bc20*/  IADD3.X R23, PT, PT, RZ, RZ, RZ, P1, P2 ;  /* 0x000000ffff177210 */ /* 0x000fe40000fe44ff */
[----:B------:R-:W-:Y:S01]  /*bc30*/  IADD3 R32, P3, P4, R45, R36, R32 ;  /* 0x000000242d207210 */ /* 0x000fe20007c7e020 */
[----:B------:R-:W-:-:S02]  /*bc40*/  IMAD.X R45, RZ, RZ, RZ, P0 ;  /* 0x000000ffff2d7224 */ /* 0x000fc400000e06ff */
[----:B------:R-:W-:Y:S01]  /*bc50*/  IMAD R61, R17, UR62, RZ ;  /* 0x0000003e113d7c24 */ /* 0x000fe2000f8e02ff */
[----:B------:R-:W-:Y:S01]  /*bc60*/  IADD3.X R27, PT, PT, RZ, RZ, RZ, P3, P4 ;  /* 0x000000ffff1b7210 */ /* 0x000fe20001fe84ff */
[----:B------:R-:W-:-:S03]  /*bc70*/  IMAD.HI.U32 R44, R28, UR50, R44 ;  /* 0x000000321c2c7c27 */ /* 0x000fc6000f8e002c */
[----:B------:R-:W-:Y:S01]  /*bc80*/  IADD3 R61, P0, P1, R61, R38, R26 ;  /* 0x000000263d3d7210 */ /* 0x000fe2000791e01a */
[----:B------:R-:W-:-:S03]  /*bc90*/  IMAD.HI.U32 R45, R19, UR49, R22 ;  /* 0x00000031132d7c27 */ /* 0x000fc6000f8e0016 */
[----:B------:R-:W-:Y:S01]  /*bca0*/  IADD3.X R23, PT, PT, RZ, RZ, RZ, P0, P1 ;  /* 0x000000ffff177210 */ /* 0x000fe200007e24ff */
[----:B------:R-:W-:Y:S02]  /*bcb0*/  IMAD.MOV.U32 R26, RZ, RZ, RZ ;  /* 0x000000ffff1a7224 */ /* 0x000fe400078e00ff */
[----:B------:R-:W-:Y:S02]  /*bcc0*/  IMAD R22, R19, UR50, RZ ;  /* 0x0000003213167c24 */ /* 0x000fe4000f8e02ff */
[----:B------:R-:W-:-:S03]  /*bcd0*/  IMAD.HI.U32 R36, R47, UR60, R26 ;  /* 0x0000003c2f247c27 */ /* 0x000fc6000f8e001a */
[----:B------:R-:W-:Y:S01]  /*bce0*/  IADD3 R42, P0, P1, R22, R44, R45 ;  /* 0x0000002c162a7210 */ /* 0x000fe2000791e02d */
[----:B------:R-:W-:Y:S02]  /*bcf0*/  IMAD R27, R47, UR57, RZ ;  /* 0x000000392f1b7c24 */ /* 0x000fe4000f8e02ff */
[----:B------:R-:W-:Y:S02]  /*bd00*/  IMAD R26, R37, UR56, RZ ;  /* 0x00000038251a7c24 */ /* 0x000fe4000f8e02ff */
[----:B------:R-:W-:Y:S01]  /*bd10*/  IMAD.MOV.U32 R22, RZ, RZ, RZ ;  /* 0x000000ffff167224 */ /* 0x000fe200078e00ff */
[----:B------:R-:W-:Y:S01]  /*bd20*/  IADD3 R36, P2, P3, R27, R61, R36 ;  /* 0x0000003d1b247210 */ /* 0x000fe20007b5e024 */
[C---:B------:R-:W-:Y:S01]  /*bd30*/  IMAD R45, R17.reuse, UR49, RZ ;  /* 0x00000031112d7c24 */ /* 0x040fe2000f8e02ff */
[----:B------:R-:W-:Y:S01]  /*bd40*/  IADD3 R21, P4, PT, R26, R21, RZ ;  /* 0x000000151a157210 */ /* 0x000fe20007f9e0ff */
        /* <DEDUP_REMOVED lines=15> */
[C---:B------:R-:W-:Y:S01]  /*be40*/  IMAD.HI.U32 R22, R17.reuse, UR49, R22 ;  /* 0x0000003111167c27 */ /* 0x040fe2000f8e0016 */
[----:B------:R-:W-:Y:S02]  /*be50*/  IADD3.X R23, PT, PT, RZ, RZ, RZ, P2, P3 ;  /* 0x000000ffff177210 */ /* 0x000fe400017e64ff */
[----:B------:R-:W-:Y:S01]  /*be60*/  IADD3.X R27, PT, PT, RZ, RZ, RZ, P0, P1 ;  /* 0x000000ffff1b7210 */ /* 0x000fe200007e24ff */
[----:B------:R-:W-:-:S02]  /*be70*/  IMAD R2, R17, UR50, RZ ;  /* 0x0000003211027c24 */ /* 0x000fc4000f8e02ff */
[----:B------:R-:W-:Y:S02]  /*be80*/  IMAD R63, R31, UR57, RZ ;  /* 0x000000391f3f7c24 */ /* 0x000fe4000f8e02ff */
[----:B------:R-:W-:Y:S01]  /*be90*/  IMAD.HI.U32 R40, R47, UR62, R26 ;  /* 0x0000003e2f287c27 */ /* 0x000fe2000f8e001a */
[----:B------:R-:W-:-:S03]  /*bea0*/  IADD3 R42, P0, P1, R2, R19, R22 ;  /* 0x00000013022a7210 */ /* 0x000fc6000791e016 */
[----:B------:R-:W-:Y:S02]  /*beb0*/  IMAD R2, R35, UR56, RZ ;  /* 0x0000003823027c24 */ /* 0x000fe4000f8e02ff */
[----:B------:R-:W-:Y:S02]  /*bec0*/  IMAD.MOV.U32 R22, RZ, RZ, RZ ;  /* 0x000000ffff167224 */ /* 0x000fe400078e00ff */
[----:B------:R-:W-:Y:S01]  /*bed0*/  IMAD R27, R47, UR49, RZ ;  /* 0x000000312f1b7c24 */ /* 0x000fe2000f8e02ff */
[----:B------:R-:W-:Y:S01]  /*bee0*/  IADD3 R19, P2, PT, R2, R61, RZ ;  /* 0x0000003d02137210 */ /* 0x000fe20007f5e0ff */
[----:B------:R-:W-:-:S04]  /*bef0*/  IMAD.HI.U32 R45, R37, UR53, R22 ;  /* 0x00000035252d7c27 */ /* 0x000fc8000f8e0016 */
[----:B------:R-:W-:Y:S02]  /*bf00*/  IMAD R2, R37, UR63, RZ ;  /* 0x0000003f25027c24 */ /* 0x000fe4000f8e02ff */
[----:B------:R-:W-:Y:S01]  /*bf10*/  IMAD.X R23, RZ, RZ, RZ, P2 ;  /* 0x000000ffff177224 */ /* 0x000fe200010e06ff */
[----:B------:R-:W-:Y:S01]  /*bf20*/  IADD3 R40, P2, P3, R27, R42, R40 ;  /* 0x0000002a1b287210 */ /* 0x000fe20007b5e028 */
[----:B------:R-:W-:Y:S01]  /*bf30*/  IMAD R61, R31, UR53, RZ ;  /* 0x000000351f3d7c24 */ /* 0x000fe2000f8e02ff */
[----:B------:R-:W-:Y:S01]  /*bf40*/  IADD3 R42, P4, P5, R2, R32, R45 ;  /* 0x00000020022a7210 */ /* 0x000fe20007d9e02d */
[C---:B------:R-:W-:Y:S01]  /*bf50*/  IMAD.HI.U32 R2, R35.reuse, UR56, R22 ;  /* 0x0000003823027c27 */ /* 0x040fe2000f8e0016 */
[----:B------:R-:W-:Y:S02]  /*bf60*/  IADD3.X R27, PT, PT, RZ, RZ, RZ, P0, P1 ;  /* 0x000000ffff1b7210 */ /* 0x000fe400007e24ff */
[----:B------:R-:W-:Y:S01]  /*bf70*/  IADD3.X R23, PT, PT, RZ, RZ, RZ, P2, P3 ;  /* 0x000000ffff177210 */ /* 0x000fe200017e64ff */
[----:B------:R-:W-:-:S02]  /*bf80*/  IMAD R45, R35, UR53, RZ ;  /* 0x00000035232d7c24 */ /* 0x000fc4000f8e02ff */
[----:B------:R-:W-:Y:S01]  /*bf90*/  IMAD.HI.U32 R32, R17, UR50, R26 ;  /* 0x0000003211207c27 */ /* 0x000fe2000f8e001a */
[----:B------:R-:W-:Y:S02]  /*bfa0*/  IADD3.X R27, PT, PT, RZ, RZ, RZ, P4, P5 ;  /* 0x000000ffff1b7210 */ /* 0x000fe400027ea4ff */
[----:B------:R-:W-:Y:S01]  /*bfb0*/  IADD3 R17, P0, P1, R45, R42, R2 ;  /* 0x0000002a2d117210 */ /* 0x000fe2000791e002 */
[----:B------:R-:W-:Y:S02]  /*bfc0*/  IMAD R42, R31, UR56, RZ ;  /* 0x000000381f2a7c24 */ /* 0x000fe4000f8e02ff */
[----:B------:R-:W-:-:S03]  /*bfd0*/  IMAD.HI.U32 R23, R47, UR49, R22 ;  /* 0x000000312f177c27 */ /* 0x000fc6000f8e0016 */
[----:B------:R-:W-:Y:S01]  /*bfe0*/  IADD3 R17, P4, PT, R42, R17, RZ ;  /* 0x000000112a117210 */ /* 0x000fe20007f9e0ff */
[----:B------:R-:W-:Y:S02]  /*bff0*/  IMAD R2, R47, UR50, RZ ;  /* 0x000000322f027c24 */ /* 0x000fe4000f8e02ff */
[C---:B------:R-:W-:Y:S01]  /*c000*/  IMAD.HI.U32 R45, R37.reuse, UR63, R26 ;  /* 0x0000003f252d7c27 */ /* 0x040fe2000f8e001a */
[----:B------:R-:W-:Y:S02]  /*c010*/  IADD3.X R27, PT, PT, RZ, RZ, RZ, P0, P1 ;  /* 0x000000ffff1b7210 */ /* 0x000fe400007e24ff */
[----:B------:R-:W-:Y:S01]  /*c020*/  IADD3 R32, P0, P1, R2, R32, R23 ;  /* 0x0000002002207210 */ /* 0x000fe2000791e017 */
[----:B------:R-:W-:Y:S02]  /*c030*/  IMAD R22, R37, UR60, RZ ;  /* 0x0000003c25167c24 */ /* 0x000fe4000f8e02ff */
[----:B------:R-:W-:Y:S02]  /*c040*/  IMAD.X R23, RZ, RZ, RZ, P4 ;  /* 0x000000ffff177224 */ /* 0x000fe400020e06ff */
[----:B------:R-:W-:Y:S01]  /*c050*/  IMAD.HI.U32 R26, R35, UR53, R26 ;  /* 0x00000035231a7c27 */ /* 0x000fe2000f8e001a */
[----:B------:R-:W-:-:S03]  /*c060*/  IADD3 R2, P2, P3, R22, R36, R45 ;  /* 0x0000002416027210 */ /* 0x000fc60007b5e02d */
[----:B------:R-:W-:Y:S01]  /*c070*/  IMAD R45, R35, UR63, RZ ;  /* 0x0000003f232d7c24 */ /* 0x000fe2000f8e02ff */
[----:B------:R-:W-:Y:S01]  /*c080*/  IADD3.X R27, PT, PT, RZ, RZ, RZ, P2, P3 ;  /* 0x000000ffff1b7210 */ /* 0x000fe200017e64ff */
[----:B------:R-:W-:-:S03]  /*c090*/  IMAD.MOV.U32 R22, RZ, RZ, RZ ;  /* 0x000000ffff167224 */ /* 0x000fc600078e00ff */
        /* <DEDUP_REMOVED lines=10> */
[----:B------:R-:W-:-:S03]  /*c140*/  IMAD.HI.U32 R26, R35, UR63, R26 ;  /* 0x0000003f231a7c27 */ /* 0x000fc6000f8e001a */
[----:B------:R-:W-:Y:S01]  /*c150*/  IADD3.X R27, PT, PT, RZ, RZ, RZ, P0, P1 ;  /* 0x000000ffff1b7210 */ /* 0x000fe200007e24ff */
[----:B------:R-:W-:Y:S01]  /*c160*/  IMAD.HI.U32 R47, R47, UR50, R22 ;  /* 0x000000322f2f7c27 */ /* 0x000fe2000f8e0016 */
[----:B------:R-:W-:-:S03]  /*c170*/  IADD3.X R23, PT, PT, RZ, RZ, RZ, P4, P5 ;  /* 0x000000ffff177210 */ /* 0x000fc600027ea4ff */
[----:B------:R-:W-:Y:S02]  /*c180*/  IMAD R22, R20, UR56, RZ ;  /* 0x0000003814167c24 */ /* 0x000fe4000f8e02ff */
[----:B------:R-:W-:-:S03]  /*c190*/  IMAD R45, R35, UR60, RZ ;  /* 0x0000003c232d7c24 */ /* 0x000fc6000f8e02ff */
[----:B------:R-:W-:Y:S01]  /*c1a0*/  IADD3 R2, P2, PT, R22, R61, RZ ;  /* 0x0000003d16027210 */ /* 0x000fe20007f5e0ff */
        /* <DEDUP_REMOVED lines=23> */
[----:B------:R-:W-:-:S02]  /*c320*/  IMAD R61, R31, UR60, RZ ;  /* 0x0000003c1f3d7c24 */ /* 0x000fc4000f8e02ff */
[----:B------:R-:W-:-:S03]  /*c330*/  IMAD.MOV.U32 R26, RZ, RZ, RZ ;  /* 0x000000ffff1a7224 */ /* 0x000fc600078e00ff */
[----:B------:R-:W-:Y:S01]  /*c340*/  IADD3 R36, P2, P3, R61, R36, R22 ;  /* 0x000000243d247210 */ /* 0x000fe20007b5e016 */
        /* <DEDUP_REMOVED lines=18> */
[----:B------:R-:W-:Y:S01]  /*c470*/  IMAD.HI.U32 R26, R37, UR49, R26 ;  /* 0x00000031251a7c27 */ /* 0x000fe2000f8e001a */
[----:B------:R-:W-:Y:S02]  /*c480*/  IADD3 R63, P2, P3, R63, R61, R22 ;  /* 0x0000003d3f3f7210 */ /* 0x000fe40007b5e016 */
[----:B------:R-:W-:Y:S01]  /*c490*/  IADD3.X R27, PT, PT, RZ, RZ, RZ, P0, P1 ;  /* 0x000000ffff1b7210 */ /* 0x000fe200007e24ff */
        /* <DEDUP_REMOVED lines=11> */
[----:B------:R-:W-:Y:S01]  /*c550*/  IMAD.HI.U32 R22, R31, UR57, R22 ;  /* 0x000000391f167c27 */ /* 0x000fe2000f8e0016 */
[----:B------:R-:W-:Y:S02]  /*c560*/  IADD3 R47, P2, P3, R47, R32, R26 ;  /* 0x000000202f2f7210 */ /* 0x000fe40007b5e01a */
[----:B------:R-:W-:Y:S01]  /*c570*/  IADD3.X R23, PT, PT, RZ, RZ, RZ, P0, P1 ;  /* 0x000000ffff177210 */ /* 0x000fe200007e24ff */
[----:B------:R-:W-:Y:S02]  /*c580*/  IMAD R61, R31, UR62, RZ ;  /* 0x0000003e1f3d7c24 */ /* 0x000fe4000f8e02ff */
[----:B------:R-:W-:-:S03]  /*c590*/  IMAD.MOV.U32 R26, RZ, RZ, RZ ;  /* 0x000000ffff1a7224 */ /* 0x000fc600078e00ff */
[----:B------:R-:W-:Y:S01]  /*c5a0*/  IADD3 R61, P0, P1, R61, R47, R22 ;  /* 0x0000002f3d3d7210 */ /* 0x000fe2000791e016 */
[----:B------:R-:W-:Y:S01]  /*c5b0*/  IMAD.HI.U32 R36, R20, UR60, R26 ;  /* 0x0000003c14247c27 */ /* 0x000fe2000f8e001a */
[----:B------:R-:W-:-:S03]  /*c5c0*/  IADD3.X R27, PT, PT, RZ, RZ, RZ, P2, P3 ;  /* 0x000000ffff1b7210 */ /* 0x000fc600017e64ff */
[----:B------:R-:W-:Y:S02]  /*c5d0*/  IMAD.MOV.U32 R22, RZ, RZ, RZ ;  /* 0x000000ffff167224 */ /* 0x000fe400078e00ff */
[----:B------:R-:W-:Y:S02]  /*c5e0*/  IMAD R47, R20, UR57, RZ ;  /* 0x00000039142f7c24 */ /* 0x000fe4000f8e02ff */
[----:B------:R-:W-:Y:S01]  /*c5f0*/  IMAD.HI.U32 R32, R37, UR50, R22 ;  /* 0x0000003225207c27 */ /* 0x000fe2000f8e0016 */
[----:B------:R-:W-:Y:S02]  /*c600*/  IADD3.X R23, PT, PT, RZ, RZ, RZ, P0, P1 ;  /* 0x000000ffff177210 */ /* 0x000fe400007e24ff */
[----:B------:R-:W-:Y:S01]  /*c610*/  IADD3 R37, P0, P1, R47, R61, R36 ;  /* 0x0000003d2f257210 */ /* 0x000fe2000791e024 */
[----:B------:R-:W-:-:S04]  /*c620*/  IMAD.HI.U32 R27, R35, UR49, R26 ;  /* 0x00000031231b7c27 */ /* 0x000fc8000f8e001a */
[----:B------:R-:W-:Y:S02]  /*c630*/  IMAD R26, R35, UR50, RZ ;  /* 0x00000032231a7c24 */ /* 0x000fe4000f8e02ff */
[C---:B------:R-:W-:Y:S01]  /*c640*/  IMAD.HI.U32 R36, R31.reuse, UR62, R22 ;  /* 0x0000003e1f247c27 */ /* 0x040fe2000f8e0016 */
[----:B------:R-:W-:Y:S02]  /*c650*/  IADD3.X R23, PT, PT, RZ, RZ, RZ, P0, P1 ;  /* 0x000000ffff177210 */ /* 0x000fe400007e24ff */
[----:B------:R-:W-:Y:S01]  /*c660*/  IADD3 R26, P0, P1, R26, R32, R27 ;  /* 0x000000201a1a7210 */ /* 0x000fe2000791e01b */
[----:B------:R-:W-:Y:S02]  /*c670*/  IMAD R47, R31, UR49, RZ ;  /* 0x000000311f2f7c24 */ /* 0x000fe4000f8e02ff */
[C---:B------:R-:W-:Y:S01]  /*c680*/  IMAD.HI.U32 R44, R20.reuse, UR57, R22 ;  /* 0x00000039142c7c27 */ /* 0x040fe2000f8e0016 */
[----:B------:R-:W-:Y:S02]  /*c690*/  IADD3.X R23, PT, PT, RZ, RZ, RZ, P0, P1 ;  /* 0x000000ffff177210 */ /* 0x000fe400007e24ff */
[----:B------:R-:W-:Y:S01]  /*c6a0*/  IADD3 R36, P2, P3, R47, R26, R36 ;  /* 0x0000001a2f247210 */ /* 0x000fe20007b5e024 */
[----:B------:R-:W-:-:S02]  /*c6b0*/  IMAD R61, R20, UR62, RZ ;  /* 0x0000003e143d7c24 */ /* 0x000fc4000f8e02ff */
[----:B------:R-:W-:Y:S01]  /*c6c0*/  IMAD.MOV.U32 R26, RZ, RZ, RZ ;  /* 0x000000ffff1a7224 */ /* 0x000fe200078e00ff */
[----:B------:R-:W-:Y:S01]  /*c6d0*/  IADD3.X R27, PT, PT, RZ, RZ, RZ, P2, P3 ;  /* 0x000000ffff1b7210 */ /* 0x000fe200017e64ff */
[----:B------:R-:W-:Y:S01]  /*c6e0*/  IMAD.HI.U32 R22, R35, UR50, R22 ;  /* 0x0000003223167c27 */ /* 0x000fe2000f8e0016 */
[----:B------:R-:W-:-:S03]  /*c6f0*/  IADD3 R44, P0, P1, R61, R36, R44 ;  /* 0x000000243d2c7210 */ /* 0x000fc6000791e02c */
[----:B------:R-:W-:Y:S01]  /*c700*/  IMAD.HI.U32 R35, R31, UR49, R26 ;  /* 0x000000311f237c27 */ /* 0x000fe2000f8e001a */
[----:B------:R-:W-:-:S03]  /*c710*/  IADD3.X R23, PT, PT, RZ, RZ, RZ, P0, P1 ;  /* 0x000000ffff177210 */ /* 0x000fc600007e24ff */
[----:B------:R-:W-:Y:S02]  /*c720*/  IMAD R47, R28, UR56, RZ ;  /* 0x000000381c2f7c24 */ /* 0x000fe4000f8e02ff */
[----:B------:R-:W-:-:S04]  /*c730*/  IMAD.WIDE.U32 R26, R48, 0x3d1, RZ ;  /* 0x000003d1301a7825 */ /* 0x000fc800078e00ff */
[----:B------:R-:W-:Y:S01]  /*c740*/  IMAD R28, R31, UR50, RZ ;  /* 0x000000321f1c7c24 */ /* 0x000fe2000f8e02ff */
[----:B------:R-:W-:Y:S01]  /*c750*/  IADD3 R47, P0, PT, R47, R26, RZ ;  /* 0x0000001a2f2f7210 */ /* 0x000fe20007f1e0ff */
[----:B------:R-:W-:Y:S02]  /*c760*/  IMAD.MOV.U32 R26, RZ, RZ, R27 ;  /* 0x000000ffff1a7224 */ /* 0x000fe400078e001b */
[----:B------:R-:W-:Y:S01]  /*c770*/  IMAD.MOV.U32 R27, RZ, RZ, RZ ;  /* 0x000000ffff1b7224 */ /* 0x000fe200078e00ff */
[----:B------:R-:W-:Y:S01]  /*c780*/  IADD3 R28, P3, P2, R28, R22, R35 ;  /* 0x000000161c1c7210 */ /* 0x000fe20007a7e023 */
[----:B------:R-:W-:Y:S01]  /*c790*/  IMAD.MOV.U32 R22, RZ, RZ, RZ ;  /* 0x000000ffff167224 */ /* 0x000fe200078e00ff */
[----:B------:R-:W-:Y:S01]  /*c7a0*/  IADD3 RZ, P1, PT, RZ, R47, RZ ;  /* 0x0000002fffff7210 */ /* 0x000fe20007f3e0ff */
[----:B------:R-:W-:-:S04]  /*c7b0*/  IMAD.WIDE.U32 R26, R45, 0x3d1, R26 ;  /* 0x000003d12d1a7825 */ /* 0x000fc800078e001a */
[----:B------:R-:W-:Y:S01]  /*c7c0*/  IMAD.HI.U32 R35, R20, UR62, R22 ;  /* 0x0000003e14237c27 */ /* 0x000fe2000f8e0016 */
[----:B------:R-:W-:-:S03]  /*c7d0*/  IADD3.X R29, P0, PT, R26, R29, RZ, P0, !PT ;  /* 0x0000001d1a1d7210 */ /* 0x000fc6000071e4ff */
[----:B------:R-:W-:Y:S01]  /*c7e0*/  IMAD.MOV.U32 R26, RZ, RZ, R27 ;  /* 0x000000ffff1a7224 */ /* 0x000fe200078e001b */
[----:B------:R-:W-:Y:S01]  /*c7f0*/  IADD3.X R48, P1, PT, R29, R48, RZ, P1, !PT ;  /* 0x000000301d307210 */ /* 0x000fe20000f3e4ff */
[----:B------:R-:W-:Y:S01]  /*c800*/  IMAD.MOV.U32 R27, RZ, RZ, RZ ;  /* 0x000000ffff1b7224 */ /* 0x000fe200078e00ff */
[----:B------:R-:W-:Y:S01]  /*c810*/  IADD3.X R29, PT, PT, RZ, RZ, RZ, P3, P2 ;  /* 0x000000ffff1d7210 */ /* 0x000fe20001fe44ff */
[----:B------:R-:W-:Y:S02]  /*c820*/  IMAD R22, R20, UR49, RZ ;  /* 0x0000003114167c24 */ /* 0x000fe4000f8e02ff */
[----:B------:R-:W-:-:S03]  /*c830*/  IMAD.WIDE.U32 R26, R46, 0x3d1, R26 ;  /* 0x000003d12e1a7825 */ /* 0x000fc600078e001a */
[----:B------:R-:W-:Y:S01]  /*c840*/  IADD3 R35, P4, P5, R22, R28, R35 ;  /* 0x0000001c16237210 */ /* 0x000fe20007d9e023 */
        /* <DEDUP_REMOVED lines=8> */
[----:B------:R-:W-:Y:S01]  /*c8d0*/  IMAD.HI.U32 R28, R31, UR50, R28 ;  /* 0x000000321f1c7c27 */ /* 0x000fe2000f8e001c */
[----:B------:R-:W-:-:S03]  /*c8e0*/  IADD3.X R31, P0, PT, R26, R25, RZ, P0, !PT ;  /* 0x000000191a1f7210 */ /* 0x000fc6000071e4ff */
[----:B------:R-:W-:Y:S01]  /*c8f0*/  IMAD.HI.U32 R29, R20, UR49, R22 ;  /* 0x00000031141d7c27 */ /* 0x000fe2000f8e0016 */
[----:B------:R-:W-:-:S03]  /*c900*/  IADD3.X R46, P1, PT, R31, R46, RZ, P1, !PT ;  /* 0x0000002e1f2e7210 */ /* 0x000fc60000f3e4ff */
[----:B------:R-:W-:Y:S02]  /*c910*/  IMAD.MOV.U32 R22, RZ, RZ, R27 ;  /* 0x000000ffff167224 */ /* 0x000fe400078e001b */
[----:B------:R-:W-:Y:S02]  /*c920*/  IMAD.MOV.U32 R23, RZ, RZ, RZ ;  /* 0x000000ffff177224 */ /* 0x000fe400078e00ff */
[----:B------:R-:W-:Y:S02]  /*c930*/  IMAD.MOV.U32 R27, RZ, RZ, RZ ;  /* 0x000000ffff1b7224 */ /* 0x000fe400078e00ff */
[----:B------:R-:W-:-:S04]  /*c940*/  IMAD.WIDE.U32 R22, R44, 0x3d1, R22 ;  /* 0x000003d12c167825 */ /* 0x000fc800078e0016 */
[----:B------:R-:W-:Y:S01]  /*c950*/  IMAD.MOV.U32 R26, RZ, RZ, R23 ;  /* 0x000000ffff1a7224 */ /* 0x000fe200078e0017 */
[----:B------:R-:W-:Y:S01]  /*c960*/  IADD3.X R22, P0, PT, R22, R21, RZ, P0, !PT ;  /* 0x0000001516167210 */ /* 0x000fe2000071e4ff */
[----:B------:R-:W-:Y:S02]  /*c970*/  IMAD R25, R20, UR50, RZ ;  /* 0x0000003214197c24 */ /* 0x000fe4000f8e02ff */
[----:B------:R-:W-:Y:S01]  /*c980*/  IMAD.WIDE.U32 R26, R35, 0x3d1, R26 ;  /* 0x000003d1231a7825 */ /* 0x000fe200078e001a */
[----:B------:R-:W-:Y:S02]  /*c990*/  IADD3.X R37, P1, PT, R22, R37, RZ, P1, !PT ;  /* 0x0000002516257210 */ /* 0x000fe40000f3e4ff */
[----:B------:R-:W-:Y:S01]  /*c9a0*/  IADD3 R25, P2, P3, R25, R28, R29 ;  /* 0x0000001c19197210 */ /* 0x000fe20007b5e01d */
[----:B------:R-:W-:Y:S01]  /*c9b0*/  IMAD.MOV.U32 R22, RZ, RZ, RZ ;  /* 0x000000ffff167224 */ /* 0x000fe200078e00ff */
[----:B------:R-:W-:Y:S01]  /*c9c0*/  IADD3.X R19, P0, PT, R26, R19, RZ, P0, !PT ;  /* 0x000000131a137210 */ /* 0x000fe2000071e4ff */
[----:B------:R-:W-:Y:S01]  /*c9d0*/  IMAD.MOV.U32 R26, RZ, RZ, R27 ;  /* 0x000000ffff1a7224 */ /* 0x000fe200078e001b */
[----:B------:R-:W-:Y:S01]  /*c9e0*/  IADD3.X R23, PT, PT, RZ, RZ, RZ, P2, P3 ;  /* 0x000000ffff177210 */ /* 0x000fe200017e64ff */
[----:B------:R-:W-:Y:S01]  /*c9f0*/  IMAD.MOV.U32 R27, RZ, RZ, RZ ;  /* 0x000000ffff1b7224 */ /* 0x000fe200078e00ff */
[----:B------:R-:W-:Y:S01]  /*ca00*/  IADD3.X R44, P1, PT, R19, R44, RZ, P1, !PT ;  /* 0x0000002c132c7210 */ /* 0x000fe20000f3e4ff */
[----:B------:R-:W-:-:S02]  /*ca10*/  IMAD.MOV.U32 R21, RZ, RZ, RZ ;  /* 0x000000ffff157224 */ /* 0x000fc400078e00ff */
[----:B------:R-:W-:-:S04]  /*ca20*/  IMAD.WIDE.U32 R26, R25, 0x3d1, R26 ;  /* 0x000003d1191a7825 */ /* 0x000fc800078e001a */
[----:B------:R-:W-:Y:S01]  /*ca30*/  IMAD.HI.U32 R23, R20, UR50, R22 ;  /* 0x0000003214177c27 */ /* 0x000fe2000f8e0016 */
[----:B------:R-:W-:-:S03]  /*ca40*/  IADD3.X R22, P0, PT, R26, R17, RZ, P0, !PT ;  /* 0x000000111a167210 */ /* 0x000fc6000071e4ff */
[----:B------:R-:W-:Y:S01]  /*ca50*/  IMAD.MOV.U32 R20, RZ, RZ, R27 ;  /* 0x000000ffff147224 */ /* 0x000fe200078e001b */
[----:B------:R-:W-:-:S03]  /*ca60*/  IADD3.X R35, P1, PT, R22, R35, RZ, P1, !PT ;  /* 0x0000002316237210 */ /* 0x000fc60000f3e4ff */
        /* <DEDUP_REMOVED lines=24> */
[----:B------:R-:W-:Y:S02]  /*cbf0*/  IADD3.X R44, P1, PT, R44, R17, RZ, P1, !PT ;  /* 0x000000112c2c7210 */ /* 0x000fe40000f3e4ff */
[----:B------:R-:W-:Y:S02]  /*cc00*/  IADD3.X RZ, P0, PT, RZ, RZ, RZ, P0, !PT ;  /* 0x000000ffffff7210 */ /* 0x000fe4000071e4ff */
[----:B------:R-:W-:Y:S02]  /*cc10*/  IADD3.X R35, P1, PT, R35, R20, RZ, P1, !PT ;  /* 0x0000001423237210 */ /* 0x000fe40000f3e4ff */
[----:B------:R-:W-:-:S02]  /*cc20*/  SEL R17, RZ, 0x1, !P0 ;  /* 0x00000001ff117807 */ /* 0x000fc40004000000 */
[----:B------:R-:W-:Y:S02]  /*cc30*/  IADD3.X RZ, P0, PT, RZ, RZ, RZ, P0, !PT ;  /* 0x000000ffffff7210 */ /* 0x000fe4000071e4ff */
[----:B------:R-:W-:Y:S02]  /*cc40*/  IADD3.X R2, P1, PT, R2, R17, RZ, P1, !PT ;  /* 0x0000001102027210 */ /* 0x000fe40000f3e4ff */
[----:B------:R-:W-:-:S05]  /*cc50*/  SEL R17, RZ, 0x1, !P0 ;  /* 0x00000001ff117807 */ /* 0x000fca0004000000 */
[----:B------:R-:W-:-:S05]  /*cc60*/  IMAD.X R17, RZ, RZ, R17, P1 ;  /* 0x000000ffff117224 */ /* 0x000fca00008e0611 */
[----:B------:R-:W-:-:S13]  /*cc70*/  ISETP.NE.AND P0, PT, R17, RZ, PT ;  /* 0x000000ff1100720c */ /* 0x000fda0003f05270 */
.L_x_33:
        /* <DEDUP_REMOVED lines=27> */
.L_x_34:
        /* <DEDUP_REMOVED lines=12> */
.L_x_35:
        /* <DEDUP_REMOVED lines=27> */
.L_x_36:
        /* <DEDUP_REMOVED lines=12> */
.L_x_37:
[----:B------:R-:W-:Y:S01]  /*d160*/  IMAD R21, R18, UR24, RZ ;  /* 0x0000001812157c24 */ /* 0x000fe2000f8e02ff */
[----:B------:R-:W0:Y:S01]  /*d170*/  LDCU.128 UR4, c[0x3][0x50] ;  /* 0x00c00a00ff0477ac */ /* 0x000e220008000c00 */
[----:B------:R-:W-:Y:S02]  /*d180*/  IMAD.MOV.U32 R20, RZ, RZ, RZ ;  /* 0x000000ffff147224 */ /* 0x000fe400078e00ff */
[C---:B------:R-:W-:Y:S02]  /*d190*/  IMAD R22, R7.reuse, UR25, RZ ;  /* 0x0000001907167c24 */ /* 0x040fe4000f8e02ff */
[----:B------:R-:W-:-:S04]  /*d1a0*/  IMAD.HI.U32 R25, P0, R7, UR24, R20 ;  /* 0x0000001807197c27 */ /* 0x000fc8000f800014 */
[----:B------:R-:W-:Y:S01]  /*d1b0*/  IMAD.X R23, RZ, RZ, RZ, P0 ;  /* 0x000000ffff177224 */ /* 0x000fe200000e06ff */
[----:B------:R-:W-:Y:S01]  /*d1c0*/  IADD3 R25, P1, PT, R22, R25, RZ ;  /* 0x0000001916197210 */ /* 0x000fe20007f3e0ff */
[----:B------:R-:W-:Y:S02]  /*d1d0*/  IMAD.MOV.U32 R22, RZ, RZ, RZ ;  /* 0x000000ffff167224 */ /* 0x000fe400078e00ff */
[----:B------:R-:W-:Y:S02]  /*d1e0*/  IMAD R19, R15, UR24, RZ ;  /* 0x000000180f137c24 */ /* 0x000fe4000f8e02ff */
[----:B------:R-:W-:Y:S02]  /*d1f0*/  IMAD.X R21, RZ, RZ, RZ, P1 ;  /* 0x000000ffff157224 */ /* 0x000fe400008e06ff */
[----:B------:R-:W-:-:S04]  /*d200*/  IMAD.HI.U32 R22, R18, UR24, R22 ;  /* 0x0000001812167c27 */ /* 0x000fc8000f8e0016 */
[----:B------:R-:W-:Y:S01]  /*d210*/  IMAD.HI.U32 R20, R7, UR25, R20 ;  /* 0x0000001907147c27 */ /* 0x000fe2000f8e0014 */
[----:B------:R-:W-:-:S03]  /*d220*/  IADD3 R22, P0, PT, R19, R22, RZ ;  /* 0x0000001613167210 */ /* 0x000fc60007f1e0ff */
[----:B------:R-:W-:Y:S02]  /*d230*/  IMAD R17, R18, UR25, RZ ;  /* 0x0000001912117c24 */ /* 0x000fe4000f8e02ff */
[----:B------:R-:W-:Y:S02]  /*d240*/  IMAD R26, R7, UR26, RZ ;  /* 0x0000001a071a7c24 */ /* 0x000fe4000f8e02ff */
[----:B------:R-:W-:Y:S01]  /*d250*/  IMAD.X R23, RZ, RZ, RZ, P0 ;  /* 0x000000ffff177224 */ /* 0x000fe200000e06ff */
[----:B------:R-:W-:Y:S01]  /*d260*/  IADD3 R17, P1, P2, R17, R22, R20 ;  /* 0x0000001611117210 */ /* 0x000fe20007a3e014 */
[----:B------:R-:W-:Y:S02]  /*d270*/  IMAD.MOV.U32 R22, RZ, RZ, RZ ;  /* 0x000000ffff167224 */ /* 0x000fe400078e00ff */
[----:B------:R-:W-:Y:S01]  /*d280*/  IMAD.MOV.U32 R20, RZ, RZ, RZ ;  /* 0x000000ffff147224 */ /* 0x000fe200078e00ff */
[----:B------:R-:W-:Y:S01]  /*d290*/  IADD3.X R21, PT, PT, RZ, RZ, RZ, P1, P2 ;  /* 0x000000ffff157210 */ /* 0x000fe20000fe44ff */
[----:B------:R-:W-:Y:S01]  /*d2a0*/  IMAD.HI.U32 R22, R15, UR24, R22 ;  /* 0x000000180f167c27 */ /* 0x000fe2000f8e0016 */
[----:B------:R-:W-:-:S03]  /*d2b0*/  IADD3 R33, P0, PT, R26, R17, RZ ;  /* 0x000000111a217210 */ /* 0x000fc60007f1e0ff */
[----:B------:R-:W-:Y:S02]  /*d2c0*/  IMAD R19, R16, UR24, RZ ;  /* 0x0000001810137c24 */ /* 0x000fe4000f8e02ff */
[----:B------:R-:W-:-:S04]  /*d2d0*/  IMAD.HI.U32 R17, R18, UR25, R20 ;  /* 0x0000001912117c27 */ /* 0x000fc8000f8e0014 */
[----:B------:R-:W-:Y:S01]  /*d2e0*/  IMAD.X R21, RZ, RZ, RZ, P0 ;  /* 0x000000ffff157224 */ /* 0x000fe200000e06ff */
[----:B------:R-:W-:Y:S01]  /*d2f0*/  IADD3 R22, P0, PT, R19, R22, RZ ;  /* 0x0000001613167210 */ /* 0x000fe20007f1e0ff */
[----:B------:R-:W-:Y:S02]  /*d300*/  IMAD R26, R15, UR25, RZ ;  /* 0x000000190f1a7c24 */ /* 0x000fe4000f8e02ff */
[----:B------:R-:W-:Y:S02]  /*d310*/  IMAD R19, R18, UR26, RZ ;  /* 0x0000001a12137c24 */ /* 0x000fe4000f8e02ff */
[----:B------:R-:W-:Y:S01]  /*d320*/  IMAD.HI.U32 R20, R7, UR26, R20 ;  /* 0x0000001a07147c27 */ /* 0x000fe2000f8e0014 */
[----:B------:R-:W-:-:S03]  /*d330*/  IADD3 R17, P1, P2, R26, R22, R17 ;  /* 0x000000161a117210 */ /* 0x000fc60007a3e011 */
[----:B------:R-:W-:Y:S01]  /*d340*/  IMAD.X R23, RZ, RZ, RZ, P0 ;  /* 0x000000ffff177224 */ /* 0x000fe200000e06ff */
[----:B------:R-:W-:Y:S01]  /*d350*/  IADD3.X R21, PT, PT, RZ, RZ, RZ, P1, P2 ;  /* 0x000000ffff157210 */ /* 0x000fe20000fe44ff */
[----:B------:R-:W-:Y:S01]  /*d360*/  IMAD.MOV.U32 R22, RZ, RZ, RZ ;  /* 0x000000ffff167224 */ /* 0x000fe200078e00ff */
[----:B------:R-:W-:Y:S01]  /*d370*/  IADD3 R19, P0, P1, R19, R17, R20 ;  /* 0x0000001113137210 */ /* 0x000fe2000791e014 */
[----:B------:R-:W-:Y:S02]  /*d380*/  IMAD.MOV.U32 R20, RZ, RZ, RZ ;  /* 0x000000ffff147224 */ /* 0x000fe400078e00ff */
[----:B------:R-:W-:-:S04]  /*d390*/  IMAD.HI.U32 R22, R16, UR24, R22 ;  /* 0x0000001810167c27 */ /* 0x000fc8000f8e0016 */
[----:B------:R-:W-:Y:S02]  /*d3a0*/  IMAD R23, R9, UR24, RZ ;  /* 0x0000001809177c24 */ /* 0x000fe4000f8e02ff */
[----:B------:R-:W-:Y:S01]  /*d3b0*/  IMAD.HI.U32 R17, R15, UR25, R20 ;  /* 0x000000190f117c27 */ /* 0x000fe2000f8e0014 */
[----:B------:R-:W-:Y:S02]  /*d3c0*/  IADD3.X R21, PT, PT, RZ, RZ, RZ, P0, P1 ;  /* 0x000000ffff157210 */ /* 0x000fe400007e24ff */
[----:B------:R-:W-:Y:S01]  /*d3d0*/  IADD3 R22, P0, PT, R23, R22, RZ ;  /* 0x0000001617167210 */ /* 0x000fe20007f1e0ff */
[----:B------:R-:W-:Y:S02]  /*d3e0*/  IMAD R32, R7, UR27, RZ ;  /* 0x0000001b07207c24 */ /* 0x000fe4000f8e02ff */
[----:B------:R-:W-:Y:S02]  /*d3f0*/  IMAD R26, R16, UR25, RZ ;  /* 0x00000019101a7c24 */ /* 0x000fe4000f8e02ff */
[----:B------:R-:W-:Y:S01]  /*d400*/  IMAD.HI.U32 R20, R18, UR26, R20 ;  /* 0x0000001a12147c27 */ /* 0x000fe2000f8e0014 */
[----:B------:R-:W-:-:S02]  /*d410*/  IADD3 R32, P3, PT, R32, R19, RZ ;  /* 0x0000001320207210 */ /* 0x000fc40007f7e0ff */
[----:B------:R-:W-:Y:S01]  /*d420*/  IADD3 R26, P1, P2, R26, R22, R17 ;  /* 0x000000161a1a7210 */ /* 0x000fe20007a3e011 */
[----:B------:R-:W-:Y:S02]  /*d430*/  IMAD R17, R15, UR26, RZ ;  /* 0x0000001a0f117c24 */ /* 0x000fe4000f8e02ff */
[----:B------:R-:W-:Y:S02]  /*d440*/  IMAD.X R21, RZ, RZ, RZ, P3 ;  /* 0x000000ffff157224 */ /* 0x000fe400018e06ff */
[----:B------:R-:W-:Y:S01]  /*d450*/  IMAD.X R23, RZ, RZ, RZ, P0 ;  /* 0x000000ffff177224 */ /* 0x000fe200000e06ff */
[----:B------:R-:W-:Y:S01]  /*d460*/  IADD3 R31, P0, P3, R17, R26, R20 ;  /* 0x0000001a111f7210 */ /* 0x000fe20007b1e014 */
[----:B------:R-:W-:Y:S02]  /*d470*/  IMAD.MOV.U32 R20, RZ, RZ, RZ ;  /* 0x000000ffff147224 */ /* 0x000fe400078e00ff */
[----:B------:R-:W-:Y:S02]  /*d480*/  IMAD R17, R18, UR27, RZ ;  /* 0x0000001b12117c24 */ /* 0x000fe4000f8e02ff */
[----:B------:R-:W-:Y:S01]  /*d490*/  IMAD.HI.U32 R20, R7, UR27, R20 ;  /* 0x0000001b07147c27 */ /* 0x000fe2000f8e0014 */
[----:B------:R-:W-:-:S03]  /*d4a0*/  IADD3.X R21, PT, PT, RZ, RZ, RZ, P1, P2 ;  /* 0x000000ffff157210 */ /* 0x000fc60000fe44ff */
[----:B------:R-:W-:Y:S01]  /*d4b0*/  IMAD.MOV.U32 R22, RZ, RZ, RZ ;  /* 0x000000ffff167224 */ /* 0x000fe200078e00ff */
[----:B------:R-:W-:Y:S01]  /*d4c0*/  IADD3 R31, P1, P5, R17, R31, R20 ;  /* 0x0000001f111f7210 */ /* 0x000fe20007d3e014 */
[----:B------:R-:W-:Y:S02]  /*d4d0*/  IMAD R19, R14, UR24, RZ ;  /* 0x000000180e137c24 */ /* 0x000fe4000f8e02ff */
[----:B------:R-:W-:Y:S01]  /*d4e0*/  IMAD.HI.U32 R22, R9, UR24, R22 ;  /* 0x0000001809167c27 */ /* 0x000fe2000f8e0016 */
[----:B------:R-:W-:-:S03]  /*d4f0*/  IADD3.X R23, PT, PT, RZ, RZ, RZ, P0, P3 ;  /* 0x000000ffff177210 */ /* 0x000fc600007e64ff */
[----:B------:R-:W-:Y:S01]  /*d500*/  IMAD.MOV.U32 R20, RZ, RZ, RZ ;  /* 0x000000ffff147224 */ /* 0x000fe200078e00ff */
[----:B------:R-:W-:Y:S01]  /*d510*/  IADD3 R22, P2, PT, R19, R22, RZ ;  /* 0x0000001613167210 */ /* 0x000fe20007f5e0ff */
[----:B0-----:R-:W-:Y:S02]  /*d520*/  IMAD R26, R7, UR4, RZ ;  /* 0x00000004071a7c24 */ /* 0x001fe4000f8e02ff */
[----:B------:R-:W-:Y:S01]  /*d530*/  IMAD.HI.U32 R20, R16, UR25, R20 ;  /* 0x0000001910147c27 */ /* 0x000fe2000f8e0014 */
[----:B------:R-:W-:Y:S02]  /*d540*/  IADD3.X R21, PT, PT, RZ, RZ, RZ, P1, P5 ;  /* 0x000000ffff157210 */ /* 0x000fe40000fea4ff */
[----:B------:R-:W-:Y:S01]  /*d550*/  IADD3 R31, P4, PT, R26, R31, RZ ;  /* 0x0000001f1a1f7210 */ /* 0x000fe20007f9e0ff */
[----:B------:R-:W-:Y:S02]  /*d560*/  IMAD R17, R9, UR25, RZ ;  /* 0x0000001909117c24 */ /* 0x000fe4000f8e02ff */
[----:B------:R-:W-:-:S02]  /*d570*/  IMAD R19, R15, UR27, RZ ;  /* 0x0000001b0f137c24 */ /* 0x000fc4000f8e02ff */
        /* <DEDUP_REMOVED lines=8> */
[----:B------:R-:W-:Y:S02]  /*d600*/  IMAD.MOV.U32 R26, RZ, RZ, RZ ;  /* 0x000000ffff1a7224 */ /* 0x000fe400078e00ff */
[----:B------:R-:W-:-:S04]  /*d610*/  IMAD.HI.U32 R20, R18, UR27, R20 ;  /* 0x0000001b12147c27 */ /* 0x000fc8000f8e0014 */
[----:B------:R-:W-:Y:S01]  /*d620*/  IMAD.X R21, RZ, RZ, RZ, P4 ;  /* 0x000000ffff157224 */ /* 0x000fe200020e06ff */
[----:B------:R-:W-:Y:S01]  /*d630*/  IADD3 R28, P2, P4, R19, R17, R20 ;  /* 0x00000011131c7210 */ /* 0x000fe20007c5e014 */
[----:B------:R-:W-:Y:S02]  /*d640*/  IMAD.MOV.U32 R20, RZ, RZ, RZ ;  /* 0x000000ffff147224 */ /* 0x000fe400078e00ff */
[----:B------:R-:W-:-:S04]  /*d650*/  IMAD.HI.U32 R26, R14, UR24, R26 ;  /* 0x000000180e1a7c27 */ /* 0x000fc8000f8e001a */
[----:B------:R-:W-:-:S04]  /*d660*/  IMAD.HI.U32 R20, R7, UR4, R20 ;  /* 0x0000000407147c27 */ /* 0x000fc8000f8e0014 */
[----:B------:R-:W-:Y:S02]  /*d670*/  IMAD R21, R5, UR24, RZ ;  /* 0x0000001805157c24 */ /* 0x000fe4000f8e02ff */
[----:B------:R-:W-:Y:S02]  /*d680*/  IMAD.MOV.U32 R22, RZ, RZ, RZ ;  /* 0x000000ffff167224 */ /* 0x000fe400078e00ff */
[----:B------:R-:W-:Y:S01]  /*d690*/  IMAD R19, R18, UR4, RZ ;  /* 0x0000000412137c24 */ /* 0x000fe2000f8e02ff */
[----:B------:R-:W-:Y:S01]  /*d6a0*/  IADD3 R26, P0, PT, R21, R26, RZ ;  /* 0x0000001a151a7210 */ /* 0x000fe20007f1e0ff */
[----:B------:R-:W-:Y:S01]  /*d6b0*/  IMAD.HI.U32 R22, R9, UR25, R22 ;  /* 0x0000001909167c27 */ /* 0x000fe2000f8e0016 */
[----:B------:R-:W-:Y:S02]  /*d6c0*/  IADD3.X R21, PT, PT, RZ, RZ, RZ, P3, P5 ;  /* 0x000000ffff157210 */ /* 0x000fe40001fea4ff */
[----:B------:R-:W-:Y:S01]  /*d6d0*/  IADD3 R23, P1, P3, R19, R28, R20 ;  /* 0x0000001c13177210 */ /* 0x000fe20007b3e014 */
[----:B------:R-:W-:-:S02]  /*d6e0*/  IMAD R17, R14, UR25, RZ ;  /* 0x000000190e117c24 */ /* 0x000fc4000f8e02ff */
[----:B------:R-:W-:Y:S02]  /*d6f0*/  IMAD.MOV.U32 R20, RZ, RZ, RZ ;  /* 0x000000ffff147224 */ /* 0x000fe400078e00ff */
[----:B------:R-:W-:Y:S01]  /*d700*/  IMAD R19, R9, UR26, RZ ;  /* 0x0000001a09137c24 */ /* 0x000fe2000f8e02ff */
[----:B------:R-:W-:Y:S01]  /*d710*/  IADD3 R22, P5, P6, R17, R26, R22 ;  /* 0x0000001a11167210 */ /* 0x000fe20007ebe016 */
[----:B------:R-:W-:Y:S02]  /*d720*/  IMAD R26, R7, UR5, RZ ;  /* 0x00000005071a7c24 */ /* 0x000fe4000f8e02ff */
[----:B------:R-:W-:Y:S01]  /*d730*/  IMAD.HI.U32 R20, R16, UR26, R20 ;  /* 0x0000001a10147c27 */ /* 0x000fe2000f8e0014 */
[----:B------:R-:W-:Y:S02]  /*d740*/  IADD3.X R21, PT, PT, RZ, RZ, RZ, P2, P4 ;  /* 0x000000ffff157210 */ /* 0x000fe400017e84ff */
[----:B------:R-:W-:Y:S01]  /*d750*/  IADD3 R17, P2, PT, R26, R23, RZ ;  /* 0x000000171a117210 */ /* 0x000fe20007f5e0ff */
[----:B------:R-:W-:Y:S01]  /*d760*/  IMAD R27, R15, UR4, RZ ;  /* 0x000000040f1b7c24 */ /* 0x000fe2000f8e02ff */
[----:B------:R-:W-:Y:S01]  /*d770*/  IADD3.X R23, PT, PT, RZ, RZ, RZ, P1, P3 ;  /* 0x000000ffff177210 */ /* 0x000fe20000fe64ff */
[----:B------:R-:W-:Y:S01]  /*d780*/  IMAD R29, R4, UR24, RZ ;  /* 0x00000018041d7c24 */ /* 0x000fe2000f8e02ff */
[----:B------:R-:W-:Y:S01]  /*d790*/  IADD3 R26, P3, P4, R19, R22, R20 ;  /* 0x00000016131a7210 */ /* 0x000fe20007c7e014 */
[----:B------:R-:W-:-:S02]  /*d7a0*/  IMAD.MOV.U32 R20, RZ, RZ, RZ ;  /* 0x000000ffff147224 */ /* 0x000fc400078e00ff */
[----:B------:R-:W-:Y:S02]  /*d7b0*/  IMAD R19, R16, UR27, RZ ;  /* 0x0000001b10137c24 */ /* 0x000fe4000f8e02ff */
[----:B------:R-:W-:-:S04]  /*d7c0*/  IMAD.HI.U32 R20, R15, UR27, R20 ;  /* 0x0000001b0f147c27 */ /* 0x000fc8000f8e0014 */
[----:B------:R-:W-:Y:S02]  /*d7d0*/  IMAD.MOV.U32 R22, RZ, RZ, RZ ;  /* 0x000000ffff167224 */ /* 0x000fe400078e00ff */
[----:B------:R-:W-:Y:S01]  /*d7e0*/  IMAD.X R21, RZ, RZ, RZ, P0 ;  /* 0x000000ffff157224 */ /* 0x000fe200000e06ff */
[----:B------:R-:W-:Y:S01]  /*d7f0*/  IADD3 R19, P0, P1, R19, R26, R20 ;  /* 0x0000001a13137210 */ /* 0x000fe2000791e014 */
[----:B------:R-:W-:Y:S01]  /*d800*/  IMAD.HI.U32 R22, R18, UR4, R22 ;  /* 0x0000000412167c27 */ /* 0x000fe2000f8e0016 */
[----:B------:R-:W-:-:S03]  /*d810*/  IADD3.X R23, PT, PT, RZ, RZ, RZ, P5, P6 ;  /* 0x000000ffff177210 */ /* 0x000fc60002fec4ff */
[----:B------:R-:W-:Y:S01]  /*d820*/  IMAD.MOV.U32 R20, RZ, RZ, RZ ;  /* 0x000000ffff147224 */ /* 0x000fe200078e00ff */
[----:B------:R-:W-:Y:S01]  /*d830*/  IADD3 R27, P5, P6, R27, R19, R22 ;  /* 0x000000131b1b7210 */ /* 0x000fe20007ebe016 */
[----:B------:R-:W-:Y:S02]  /*d840*/  IMAD.MOV.U32 R22, RZ, RZ, RZ ;  /* 0x000000ffff167224 */ /* 0x000fe400078e00ff */
[----:B------:R-:W-:-:S04]  /*d850*/  IMAD.HI.U32 R20, R5, UR24, R20 ;  /* 0x0000001805147c27 */ /* 0x000fc8000f8e0014 */
[----:B------:R-:W-:Y:S01]  /*d860*/  IMAD.X R21, RZ, RZ, RZ, P2 ;  /* 0x000000ffff157224 */ /* 0x000fe200010e06ff */
[----:B------:R-:W-:Y:S01]  /*d870*/  IADD3 R36, P2, PT, R29, R20, RZ ;  /* 0x000000141d247210 */ /* 0x000fe20007f5e0ff */
[----:B------:R-:W-:Y:S01]  /*d880*/  IMAD.HI.U32 R22, R14, UR25, R22 ;  /* 0x000000190e167c27 */ /* 0x000fe2000f8e0016 */
[----:B------:R-:W-:-:S03]  /*d890*/  IADD3.X R23, PT, PT, RZ, RZ, RZ, P3, P4 ;  /* 0x000000ffff177210 */ /* 0x000fc60001fe84ff */
[----:B------:R-:W-:Y:S02]  /*d8a0*/  IMAD R19, R5, UR25, RZ ;  /* 0x0000001905137c24 */ /* 0x000fe4000f8e02ff */
[----:B------:R-:W-:Y:S02]  /*d8b0*/  IMAD.MOV.U32 R20, RZ, RZ, RZ ;  /* 0x000000ffff147224 */ /* 0x000fe400078e00ff */
[----:B------:R-:W-:Y:S01]  /*d8c0*/  IMAD R29, R9, UR27, RZ ;  /* 0x0000001b091d7c24 */ /* 0x000fe2000f8e02ff */
[----:B------:R-:W-:Y:S01]  /*d8d0*/  IADD3 R36, P3, P4, R19, R36, R22 ;  /* 0x0000002413247210 */ /* 0x000fe20007c7e016 */
[----:B------:R-:W-:Y:S02]  /*d8e0*/  IMAD.MOV.U32 R22, RZ, RZ, RZ ;  /* 0x000000ffff167224 */ /* 0x000fe400078e00ff */
[----:B------:R-:W-:-:S04]  /*d8f0*/  IMAD.HI.U32 R20, R7, UR5, R20 ;  /* 0x0000000507147c27 */ /* 0x000fc8000f8e0014 */
[----:B------:R-:W-:Y:S02]  /*d900*/  IMAD R21, R18, UR5, RZ ;  /* 0x0000000512157c24 */ /* 0x000fe4000f8e02ff */
[----:B------:R-:W-:Y:S01]  /*d910*/  IMAD.HI.U32 R22, R9, UR26, R22 ;  /* 0x0000001a09167c27 */ /* 0x000fe2000f8e0016 */
[----:B------:R-:W-:Y:S02]  /*d920*/  IADD3.X R23, PT, PT, RZ, RZ, RZ, P0, P1 ;  /* 0x000000ffff177210 */ /* 0x000fe400007e24ff */
[----:B------:R-:W-:Y:S01]  /*d930*/  IADD3 R20, P0, P1, R21, R27, R20 ;  /* 0x0000001b15147210 */ /* 0x000fe2000791e014 */
[----:B------:R-:W-:Y:S01]  /*d940*/  IMAD R19, R14, UR26, RZ ;  /* 0x0000001a0e137c24 */ /* 0x000fe2000f8e02ff */
[----:B------:R-:W-:Y:S01]  /*d950*/  IADD3.X R21, PT, PT, RZ, RZ, RZ, P5, P6 ;  /* 0x000000ffff157210 */ /* 0x000fe20002fec4ff */
[----:B------:R-:W-:Y:S01]  /*d960*/  IMAD.MOV.U32 R26, RZ, RZ, RZ ;  /* 0x000000ffff1a7224 */ /* 0x000fe200078e00ff */
[----:B------:R-:W-:Y:S01]  /*d970*/  IADD3.X R27, PT, PT, RZ, RZ, RZ, P3, P4 ;  /* 0x000000ffff1b7210 */ /* 0x000fe20001fe84ff */
[----:B------:R-:W-:Y:S01]  /*d980*/  IMAD R61, R9, UR4, RZ ;  /* 0x00000004093d7c24 */ /* 0x000fe2000f8e02ff */
[----:B------:R-:W-:Y:S01]  /*d990*/  IADD3 R36, P5, P6, R19, R36, R22 ;  /* 0x0000002413247210 */ /* 0x000fe20007ebe016 */
[----:B------:R-:W-:-:S02]  /*d9a0*/  IMAD.MOV.U32 R22, RZ, RZ, RZ ;  /* 0x000000ffff167224 */ /* 0x000fc400078e00ff */
[----:B------:R-:W-:Y:S02]  /*d9b0*/  IMAD R19, R7, UR6, RZ ;  /* 0x0000000607137c24 */ /* 0x000fe4000f8e02ff */
[----:B------:R-:W-:-:S03]  /*d9c0*/  IMAD.HI.U32 R22, R16, UR27, R22 ;  /* 0x0000001b10167c27 */ /* 0x000fc6000f8e0016 */
[----:B------:R-:W-:Y:S01]  /*d9d0*/  IADD3 R19, P4, PT, R19, R20, RZ ;  /* 0x0000001413137210 */ /* 0x000fe20007f9e0ff */
[----:B------:R-:W-:Y:S02]  /*d9e0*/  IMAD.MOV.U32 R20, RZ, RZ, RZ ;  /* 0x000000ffff147224 */ /* 0x000fe400078e00ff */
[----:B------:R-:W-:Y:S01]  /*d9f0*/  IMAD.X R23, RZ, RZ, RZ, P2 ;  /* 0x000000ffff177224 */ /* 0x000fe200010e06ff */
[----:B------:R-:W-:Y:S01]  /*da00*/  IADD3 R36, P2, P3, R29, R36, R22 ;  /* 0x000000241d247210 */ /* 0x000fe20007b5e016 */
[----:B------:R-:W-:Y:S01]  /*da10*/  IMAD.HI.U32 R20, R15, UR4, R20 ;  /* 0x000000040f147c27 */ /* 0x000fe2000f8e0014 */
[----:B------:R-:W-:-:S03]  /*da20*/  IADD3.X R21, PT, PT, RZ, RZ, RZ, P0, P1 ;  /* 0x000000ffff157210 */ /* 0x000fc600007e24ff */
[----:B------:R-:W-:Y:S02]  /*da30*/  IMAD R29, R16, UR4, RZ ;  /* 0x00000004101d7c24 */ /* 0x000fe4000f8e02ff */
[----:B------:R-:W-:Y:S02]  /*da40*/  IMAD.MOV.U32 R22, RZ, RZ, RZ ;  /* 0x000000ffff167224 */ /* 0x000fe400078e00ff */
[----:B------:R-:W-:Y:S01]  /*da50*/  IMAD.HI.U32 R27, R5, UR25, R26 ;  /* 0x00000019051b7c27 */ /* 0x000fe2000f8e001a */
[----:B------:R-:W-:-:S03]  /*da60*/  IADD3 R36, P0, P1, R29, R36, R20 ;  /* 0x000000241d247210 */ /* 0x000fc6000791e014 */
[----:B------:R-:W-:Y:S02]  /*da70*/  IMAD.MOV.U32 R20, RZ, RZ, RZ ;  /* 0x000000ffff147224 */ /* 0x000fe400078e00ff */
[----:B------:R-:W-:Y:S01]  /*da80*/  IMAD.HI.U32 R22, R4, UR24, R22 ;  /* 0x0000001804167c27 */ /* 0x000fe2000f8e0016 */
[----:B------:R-:W-:-:S03]  /*da90*/  IADD3.X R23, PT, PT, RZ, RZ, RZ, P5, P6 ;  /* 0x000000ffff177210 */ /* 0x000fc60002fec4ff */
[----:B------:R-:W-:Y:S02]  /*daa0*/  IMAD R26, R4, UR25, RZ ;  /* 0x00000019041a7c24 */ /* 0x000fe4000f8e02ff */
[----:B------:R-:W-:-:S04]  /*dab0*/  IMAD.HI.U32 R28, R18, UR5, R20 ;  /* 0x00000005121c7c27 */ /* 0x000fc8000f8e0014 */
[----:B------:R-:W-:Y:S01]  /*dac0*/  IMAD.X R21, RZ, RZ, RZ, P4 ;  /* 0x000000ffff157224 */ /* 0x000fe200020e06ff */
[----:B------:R-:W-:Y:S01]  /*dad0*/  IADD3 R26, P4, P5, R26, R22, R27 ;  /* 0x000000161a1a7210 */ /* 0x000fe20007d9e01b */
[----:B------:R-:W-:Y:S02]  /*dae0*/  IMAD.MOV.U32 R22, RZ, RZ, RZ ;  /* 0x000000ffff167224 */ /* 0x000fe400078e00ff */
[----:B------:R-:W-:Y:S02]  /*daf0*/  IMAD R27, R15, UR5, RZ ;  /* 0x000000050f1b7c24 */ /* 0x000fe4000f8e02ff */
[----:B------:R-:W-:-:S04]  /*db00*/  IMAD.HI.U32 R20, R7, UR6, R20 ;  /* 0x0000000607147c27 */ /* 0x000fc8000f8e0014 */
[----:B------:R-:W-:Y:S01]  /*db10*/  IMAD.HI.U32 R22, R14, UR26, R22 ;  /* 0x0000001a0e167c27 */ /* 0x000fe2000f8e0016 */
[----:B------:R-:W-:Y:S02]  /*db20*/  IADD3.X R23, PT, PT, RZ, RZ, RZ, P2, P3 ;  /* 0x000000ffff177210 */ /* 0x000fe400017e64ff */
[----:B------:R-:W-:Y:S01]  /*db30*/  IADD3 R28, P2, P3, R27, R36, R28 ;  /* 0x000000241b1c7210 */ /* 0x000fe20007b5e01c */
[----:B------:R-:W-:Y:S01]  /*db40*/  IMAD R21, R5, UR26, RZ ;  /* 0x0000001a05157c24 */ /* 0x000fe2000f8e02ff */
[----:B------:R-:W-:Y:S01]  /*db50*/  IADD3.X R27, PT, PT, RZ, RZ, RZ, P0, P1 ;  /* 0x000000ffff1b7210 */ /* 0x000fe200007e24ff */
[----:B------:R-:W-:Y:S02]  /*db60*/  IMAD R29, R18, UR6, RZ ;  /* 0x00000006121d7c24 */ /* 0x000fe4000f8e02ff */
[----:B------:R-:W-:Y:S01]  /*db70*/  IMAD R63, R7, UR7, RZ ;  /* 0x00000007073f7c24 */ /* 0x000fe2000f8e02ff */
[----:B------:R-:W-:Y:S01]  /*db80*/  IADD3 R36, P0, P1, R21, R26, R22 ;  /* 0x0000001a15247210 */ /* 0x000fe2000791e016 */
[----:B------:R-:W-:Y:S01]  /*db90*/  IMAD.MOV.U32 R22, RZ, RZ, RZ ;  /* 0x000000ffff167224 */ /* 0x000fe200078e00ff */
[----:B------:R-:W-:Y:S01]  /*dba0*/  IADD3.X R21, PT, PT, RZ, RZ, RZ, P4, P5 ;  /* 0x000000ffff157210 */ /* 0x000fe200027ea4ff */
[----:B------:R-:W-:Y:S01]  /*dbb0*/  IMAD.MOV.U32 R26, RZ, RZ, RZ ;  /* 0x000000ffff1a7224 */ /* 0x000fe200078e00ff */
[----:B------:R-:W-:Y:S01]  /*dbc0*/  IADD3 R20, P5, P4, R29, R28, R20 ;  /* 0x0000001c1d147210 */ /* 0x000fe20007cbe014 */
[----:B------:R-:W-:Y:S01]  /*dbd0*/  IMAD.HI.U32 R22, R9, UR27, R22 ;  /* 0x0000001b09167c27 */ /* 0x000fe2000f8e0016 */
[----:B------:R-:W-:-:S03]  /*dbe0*/  IADD3.X R23, PT, PT, RZ, RZ, RZ, P2, P3 ;  /* 0x000000ffff177210 */ /* 0x000fc600017e64ff */
[----:B------:R-:W-:Y:S02]  /*dbf0*/  IMAD R29, R14, UR27, RZ ;  /* 0x0000001b0e1d7c24 */ /* 0x000fe4000f8e02ff */
[C---:B------:R-:W-:Y:S01]  /*dc00*/  IMAD.HI.U32 R26, R16.reuse, UR4, R26 ;  /* 0x00000004101a7c27 */ /* 0x040fe2000f8e001a */
[----:B------:R-:W-:Y:S02]  /*dc10*/  IADD3.X R27, PT, PT, RZ, RZ, RZ, P0, P1 ;  /* 0x000000ffff1b7210 */ /* 0x000fe400007e24ff */
[----:B------:R-:W-:Y:S01]  /*dc20*/  IADD3 R22, P3, P2, R29, R36, R22 ;  /* 0x000000241d167210 */ /* 0x000fe20007a7e016 */
[----:B------:R-:W-:Y:S01]  /*dc30*/  IMAD.MOV.U32 R28, RZ, RZ, RZ ;  /* 0x000000ffff1c7224 */ /* 0x000fe200078e00ff */
[----:B------:R-:W-:Y:S01]  /*dc40*/  IADD3 R36, P0, PT, R63, R20, RZ ;  /* 0x000000143f247210 */ /* 0x000fe20007f1e0ff */
[----:B------:R-:W-:Y:S01]  /*dc50*/  IMAD.MOV.U32 R20, RZ, RZ, RZ ;  /* 0x000000ffff147224 */ /* 0x000fe200078e00ff */
[----:B------:R-:W-:Y:S01]  /*dc60*/  IADD3 R61, P6, P1, R61, R22, R26 ;  /* 0x000000163d3d7210 */ /* 0x000fe200079de01a */
[----:B------:R-:W-:Y:S01]  /*dc70*/  IMAD.MOV.U32 R22, RZ, RZ, RZ ;  /* 0x000000ffff167224 */ /* 0x000fe200078e00ff */
[----:B------:R-:W-:Y:S01]  /*dc80*/  IADD3.X R29, PT, PT, RZ, RZ, RZ, P5, P4 ;  /* 0x000000ffff1d7210 */ /* 0x000fe20002fe84ff */
[----:B------:R-:W-:-:S02]  /*dc90*/  IMAD R26, R16, UR5, RZ ;  /* 0x00000005101a7c24 */ /* 0x000fc4000f8e02ff */
[----:B------:R-:W-:-:S04]  /*dca0*/  IMAD.HI.U32 R23, R15, UR5, R22 ;  /* 0x000000050f177c27 */ /* 0x000fc8000f8e0016 */
[----:B------:R-:W-:Y:S01]  /*dcb0*/  IMAD.HI.U32 R22, R4, UR25, R20 ;  /* 0x0000001904167c27 */ /* 0x000fe2000f8e0014 */
[----:B------:R-:W-:Y:S02]  /*dcc0*/  IADD3 R23, P4, P5, R26, R61, R23 ;  /* 0x0000003d1a177210 */ /* 0x000fe40007d9e017 */
[----:B------:R-:W-:Y:S01]  /*dcd0*/  IADD3.X R21, PT, PT, RZ, RZ, RZ, P3, P2 ;  /* 0x000000ffff157210 */ /* 0x000fe20001fe44ff */
[----:B------:R-:W-:Y:S02]  /*dce0*/  IMAD.MOV.U32 R26, RZ, RZ, RZ ;  /* 0x000000ffff1a7224 */ /* 0x000fe400078e00ff */
[----:B------:R-:W-:-:S04]  /*dcf0*/  IMAD.HI.U32 R28, R18, UR6, R28 ;  /* 0x00000006121c7c27 */ /* 0x000fc8000f8e001c */
[----:B------:R-:W-:Y:S02]  /*dd00*/  IMAD R29, R15, UR6, RZ ;  /* 0x000000060f1d7c24 */ /* 0x000fe4000f8e02ff */
[----:B------:R-:W-:-:S03]  /*dd10*/  IMAD.HI.U32 R27, R5, UR26, R26 ;  /* 0x0000001a051b7c27 */ /* 0x000fc6000f8e001a */
[----:B------:R-:W-:Y:S01]  /*dd20*/  IADD3 R38, P2, P3, R29, R23, R28 ;  /* 0x000000171d267210 */ /* 0x000fe20007b5e01c */
[----:B------:R-:W-:Y:S02]  /*dd30*/  IMAD R26, R4, UR26, RZ ;  /* 0x0000001a041a7c24 */ /* 0x000fe4000f8e02ff */
[----:B------:R-:W-:Y:S01]  /*dd40*/  IMAD.HI.U32 R20, R14, UR27, R20 ;  /* 0x0000001b0e147c27 */ /* 0x000fe2000f8e0014 */
[----:B------:R-:W-:-:S03]  /*dd50*/  IADD3.X R21, PT, PT, RZ, RZ, RZ, P6, P1 ;  /* 0x000000ffff157210 */ /* 0x000fc600037e24ff */
[----:B------:R-:W-:Y:S01]  /*dd60*/  IMAD.X R23, RZ, RZ, RZ, P0 ;  /* 0x000000ffff177224 */ /* 0x000fe200000e06ff */
[----:B------:R-:W-:Y:S01]  /*dd70*/  IADD3 R26, P1, P0, R26, R22, R27 ;  /* 0x000000161a1a7210 */ /* 0x000fe2000783e01b */
[----:B------:R-:W-:Y:S02]  /*dd80*/  IMAD.MOV.U32 R22, RZ, RZ, RZ ;  /* 0x000000ffff167224 */ /* 0x000fe400078e00ff */
        /* <DEDUP_REMOVED lines=9> */
[----:B------:R-:W-:Y:S02]  /*de20*/  IADD3 R20, P2, P3, R27, R26, R20 ;  /* 0x0000001a1b147210 */ /* 0x000fe40007b5e014 */
[----:B------:R-:W-:Y:S01]  /*de30*/  IADD3.X R27, PT, PT, RZ, RZ, RZ, P5, P4 ;  /* 0x000000ffff1b7210 */ /* 0x000fe20002fe84ff */
[----:B------:R-:W-:Y:S01]  /*de40*/  IMAD R29, R9, UR5, RZ ;  /* 0x00000005091d7c24 */ /* 0x000fe2000f8e02ff */
[----:B------:R-:W-:Y:S01]  /*de50*/  IADD3.X R23, PT, PT, RZ, RZ, RZ, P1, P0 ;  /* 0x000000ffff177210 */ /* 0x000fe20000fe04ff */
[----:B------:R-:W-:Y:S02]  /*de60*/  IMAD R61, R18, UR7, RZ ;  /* 0x00000007123d7c24 */ /* 0x000fe4000f8e02ff */
[----:B------:R-:W-:Y:S01]  /*de70*/  IMAD.MOV.U32 R26, RZ, RZ, RZ ;  /* 0x000000ffff1a7224 */ /* 0x000fe200078e00ff */
[----:B------:R-:W-:Y:S01]  /*de80*/  IADD3 R40, P4, P5, R29, R20, R22 ;  /* 0x000000141d287210 */ /* 0x000fe20007d9e016 */
[----:B------:R-:W-:Y:S01]  /*de90*/  IMAD.MOV.U32 R22, RZ, RZ, RZ ;  /* 0x000000ffff167224 */ /* 0x000fe200078e00ff */
[----:B------:R-:W-:Y:S01]  /*dea0*/  IADD3 R28, P1, P0, R61, R38, R28 ;  /* 0x000000263d1c7210 */ /* 0x000fe2000783e01c */
[----:B------:R-:W-:-:S02]  /*deb0*/  IMAD.MOV.U32 R20, RZ, RZ, RZ ;  /* 0x000000ffff147224 */ /* 0x000fc400078e00ff */
[----:B------:R-:W-:-:S04]  /*dec0*/  IMAD.HI.U32 R27, R5, UR27, R26 ;  /* 0x0000001b051b7c27 */ /* 0x000fc8000f8e001a */
        /* <DEDUP_REMOVED lines=8> */
[----:B------:R-:W-:Y:S01]  /*df50*/  IMAD.HI.U32 R18, R18, UR7, R20 ;  /* 0x0000000712127c27 */ /* 0x000fe2000f8e0014 */
[----:B------:R-:W-:-:S02]  /*df60*/  IADD3 R38, P2, P3, R38, R40, R29 ;  /* 0x0000002826267210 */ /* 0x000fc40007b5e01d */
[----:B------:R-:W-:Y:S01]  /*df70*/  IADD3.X R21, PT, PT, RZ, RZ, RZ, P4, P5 ;  /* 0x000000ffff157210 */ /* 0x000fe200027ea4ff */
        /* <DEDUP_REMOVED lines=12> */
[----:B------:R-:W-:-:S02]  /*e040*/  IMAD.MOV.U32 R20, RZ, RZ, RZ ;  /* 0x000000ffff147224 */ /* 0x000fc400078e00ff */
        /* <DEDUP_REMOVED lines=9> */
[----:B------:R-:W-:-:S02]  /*e0e0*/  IMAD.MOV.U32 R20, RZ, RZ, RZ ;  /* 0x000000ffff147224 */ /* 0x000fc400078e00ff */
[----:B------:R-:W-:Y:S01]  /*e0f0*/  IMAD.HI.U32 R26, R4, UR27, R22 ;  /* 0x0000001b041a7c27 */ /* 0x000fe2000f8e0016 */
[----:B------:R-:W-:-:S03]  /*e100*/  IADD3.X R23, PT, PT, RZ, RZ, RZ, P4, P5 ;  /* 0x000000ffff177210 */ /* 0x000fc600027ea4ff */
[----:B------:R-:W-:-:S04]  /*e110*/  IMAD.HI.U32 R21, R5, UR4, R20 ;  /* 0x0000000405157c27 */ /* 0x000fc8000f8e0014 */
[----:B------:R-:W-:Y:S02]  /*e120*/  IMAD R20, R4, UR4, RZ ;  /* 0x0000000404147c24 */ /* 0x000fe4000f8e02ff */
[----:B------:R-:W-:Y:S01]  /*e130*/  IMAD.HI.U32 R27, R14, UR5, R22 ;  /* 0x000000050e1b7c27 */ /* 0x000fe2000f8e0016 */
[----:B------:R-:W-:Y:S02]  /*e140*/  IADD3.X R23, PT, PT, RZ, RZ, RZ, P1, P0 ;  /* 0x000000ffff177210 */ /* 0x000fe40000fe04ff */
[----:B------:R-:W-:Y:S01]  /*e150*/  IADD3 R20, P0, P1, R20, R26, R21 ;  /* 0x0000001a14147210 */ /* 0x000fe2000791e015 */
[C---:B------:R-:W-:Y:S01]  /*e160*/  IMAD R29, R9.reuse, UR7, RZ ;  /* 0x00000007091d7c24 */ /* 0x040fe2000f8e02ff */
[----:B------:R-:W-:Y:S01]  /*e170*/  IADD3.X R21, PT, PT, RZ, RZ, RZ, P2, P3 ;  /* 0x000000ffff157210 */ /* 0x000fe200017e64ff */
[----:B------:R-:W-:Y:S01]  /*e180*/  IMAD.HI.U32 R22, R9, UR6, R22 ;  /* 0x0000000609167c27 */ /* 0x000fe2000f8e0016 */
[----:B------:R-:W-:Y:S02]  /*e190*/  IADD3 R38, P2, P3, R38, R20, R27 ;  /* 0x0000001426267210 */ /* 0x000fe40007b5e01b */
[----:B------:R-:W-:Y:S01]  /*e1a0*/  IADD3.X R23, PT, PT, RZ, RZ, RZ, P0, P1 ;  /* 0x000000ffff177210 */ /* 0x000fe200007e24ff */
[----:B------:R-:W-:-:S02]  /*e1b0*/  IMAD R27, R14, UR6, RZ ;  /* 0x000000060e1b7c24 */ /* 0x000fc4000f8e02ff */
[----:B------:R-:W-:-:S03]  /*e1c0*/  IMAD.MOV.U32 R20, RZ, RZ, RZ ;  /* 0x000000ffff147224 */ /* 0x000fc600078e00ff */
[----:B------:R-:W-:Y:S01]  /*e1d0*/  IADD3 R27, P0, P1, R27, R38, R22 ;  /* 0x000000261b1b7210 */ /* 0x000fe2000791e016 */
        /* <DEDUP_REMOVED lines=18> */
[----:B------:R-:W-:-:S02]  /*e300*/  IMAD R20, R14, UR7, RZ ;  /* 0x000000070e147c24 */ /* 0x000fc4000f8e02ff */
[----:B------:R-:W-:-:S03]  /*e310*/  IMAD.MOV.U32 R26, RZ, RZ, RZ ;  /* 0x000000ffff1a7224 */ /* 0x000fc600078e00ff */
[----:B------:R-:W-:Y:S01]  /*e320*/  IADD3 R7, P0, P1, R20, R22, R9 ;  /* 0x0000001614077210 */ /* 0x000fe2000791e009 */
[----:B------:R-:W-:-:S04]  /*e330*/  IMAD.WIDE.U32 R20, R28, 0x3d1, RZ ;  /* 0x000003d11c147825 */ /* 0x000fc800078e00ff */
[----:B------:R-:W-:Y:S02]  /*e340*/  IMAD.MOV.U32 R22, RZ, RZ, RZ ;  /* 0x000000ffff167224 */ /* 0x000fe400078e00ff */
[----:B------:R-:W-:-:S04]  /*e350*/  IMAD.HI.U32 R38, R5, UR6, R26 ;  /* 0x0000000605267c27 */ /* 0x000fc8000f8e001a */
[----:B------:R-:W-:Y:S02]  /*e360*/  IMAD.MOV.U32 R26, RZ, RZ, R21 ;  /* 0x000000ffff1a7224 */ /* 0x000fe400078e0015 */
[----:B------:R-:W-:Y:S02]  /*e370*/  IMAD.MOV.U32 R27, RZ, RZ, RZ ;  /* 0x000000ffff1b7224 */ /* 0x000fe400078e00ff */
[----:B------:R-:W-:Y:S01]  /*e380*/  IMAD.HI.U32 R9, R4, UR5, R22 ;  /* 0x0000000504097c27 */ /* 0x000fe2000f8e0016 */
[----:B------:R-:W-:Y:S02]  /*e390*/  IADD3.X R23, PT, PT, RZ, RZ, RZ, P0, P1 ;  /* 0x000000ffff177210 */ /* 0x000fe400007e24ff */
[----:B------:R-:W-:Y:S01]  /*e3a0*/  IADD3 R20, P0, PT, R29, R20, RZ ;  /* 0x000000141d147210 */ /* 0x000fe20007f1e0ff */
[----:B------:R-:W-:-:S03]  /*e3b0*/  IMAD.WIDE.U32 R26, R18, 0x3d1, R26 ;  /* 0x000003d1121a7825 */ /* 0x000fc600078e001a */
[----:B------:R-:W-:Y:S01]  /*e3c0*/  IADD3 RZ, P1, PT, RZ, R20, RZ ;  /* 0x00000014ffff7210 */ /* 0x000fe20007f3e0ff */
        /* <DEDUP_REMOVED lines=23> */
[----:B------:R-:W-:-:S04]  /*e540*/  IMAD.HI.U32 R26, R4, UR6, R26 ;  /* 0x00000006041a7c27 */ /* 0x000fc8000f8e001a */
[----:B------:R-:W-:-:S04]  /*e550*/  IMAD.HI.U32 R5, R5, UR7, R28 ;  /* 0x0000000705057c27 */ /* 0x000fc8000f8e001c */
        /* <DEDUP_REMOVED lines=53> */
.L_x_38:
        /* <DEDUP_REMOVED lines=27> */
.L_x_39:
        /* <DEDUP_REMOVED lines=12> */
.L_x_40:
[----:B------:R-:W-:-:S13]  /*eb20*/  ISETP.GT.U32.AND P0, PT, R19, UR47, PT ;  /* 0x0000002f13007c0c */ /* 0x000fda000bf04070 */
[----:B------:R-:W-:Y:S05]  /*eb30*/  @P0 BRA `(.L_x_41) ;  /* 0x0000000000a80947 */ /* 0x000fea0003800000 */
[----:B------:R-:W-:Y:S01]  /*eb40*/  ISETP.GE.U32.AND P0, PT, R19, UR48, PT ;  /* 0x0000003013007c0c */ /* 0x000fe2000bf06070 */
[----:B------:R-:W-:-:S12]  /*eb50*/  UMOV UR47, UR48 ;  /* 0x00000030002f7c82 */ /* 0x000fd80008000000 */
[----:B------:R-:W-:Y:S05]  /*eb60*/  @!P0 BRA `(.L_x_42) ;  /* 0x0000000000cc8947 */ /* 0x000fea0003800000 */
[----:B------:R-:W-:Y:S01]  /*eb70*/  ISETP.GT.U32.AND P0, PT, R18, UR42, PT ;  /* 0x0000002a12007c0c */ /* 0x000fe2000bf04070 */
[----:B------:R-:W-:-:S12]  /*eb80*/  UMOV UR47, UR48 ;  /* 0x00000030002f7c82 */ /* 0x000fd80008000000 */
        /* <DEDUP_REMOVED lines=28> */
[----:B------:R-:W0:Y:S01]  /*ed50*/  LDCU UR4, c[0x3][0x4] ;  /* 0x00c00080ff0477ac */ /* 0x000e220008000800 */
[----:B------:R-:W-:Y:S01]  /*ed60*/  UMOV UR47, UR48 ;  /* 0x00000030002f7c82 */ /* 0x000fe20008000000 */
[----:B0-----:R-:W-:-:S13]  /*ed70*/  ISETP.GT.U32.AND P0, PT, R25, UR4, PT ;  /* 0x0000000419007c0c */ /* 0x001fda000bf04070 */
[----:B------:R-:W-:Y:S05]  /*ed80*/  @P0 BRA `(.L_x_41) ;  /* 0x0000000000140947 */ /* 0x000fea0003800000 */
[----:B------:R-:W0:Y:S01]  /*ed90*/  LDCU UR5, c[0x3][URZ] ;  /* 0x00c00000ff0577ac */ /* 0x000e220008000800 */
[----:B------:R-:W-:Y:S01]  /*eda0*/  UMOV UR47, UR48 ;  /* 0x00000030002f7c82 */ /* 0x000fe20008000000 */
[----:B0-----:R-:W-:-:S04]  /*edb0*/  ISETP.GE.U32.AND P0, PT, R20, UR5, PT ;  /* 0x0000000514007c0c */ /* 0x001fc8000bf06070 */
[----:B------:R-:W-:-:S13]  /*edc0*/  ISETP.LT.U32.OR P0, PT, R25, UR4, !P0 ;  /* 0x0000000419007c0c */ /* 0x000fda000c701470 */
[----:B------:R-:W-:Y:S05]  /*edd0*/  @P0 BRA `(.L_x_42) ;  /* 0x0000000000300947 */ /* 0x000fea0003800000 */
.L_x_41:
        /* <DEDUP_REMOVED lines=12> */
.L_x_42:
[----:B------:R-:W-:-:S13]  /*eea0*/  ISETP.GT.U32.AND P0, PT, R34, R13, PT ;  /* 0x0000000d2200720c */ /* 0x000fda0003f04070 */
[----:B------:R-:W-:Y:S05]  /*eeb0*/  @P0 BRA `(.L_x_43) ;  /* 0x0000012000a40947 */ /* 0x000fea0003800000 */
[----:B------:R-:W-:-:S04]  /*eec0*/  ISETP.NE.AND P0, PT, R41, R8, PT ;  /* 0x000000082900720c */ /* 0x000fc80003f05270 */
[----:B------:R-:W-:-:S04]  /*eed0*/  ISETP.NE.OR P0, PT, R39, R10, P0 ;  /* 0x0000000a2700720c */ /* 0x000fc80000705670 */
[----:B------:R-:W-:-:S04]  /*eee0*/  ISETP.LT.U32.OR P0, PT, R34, R13, P0 ;  /* 0x0000000d2200720c */ /* 0x000fc80000701470 */
[----:B------:R-:W-:-:S04]  /*eef0*/  ISETP.NE.OR P0, PT, R43, R12, P0 ;  /* 0x0000000c2b00720c */ /* 0x000fc80000705670 */
[----:B------:R-:W-:-:S04]  /*ef00*/  ISETP.NE.OR P0, PT, R53, R6, P0 ;  /* 0x000000063500720c */ /* 0x000fc80000705670 */
[----:B------:R-:W-:-:S04]  /*ef10*/  ISETP.NE.OR P0, PT, R55, R24, P0 ;  /* 0x000000183700720c */ /* 0x000fc80000705670 */
[----:B------:R-:W-:-:S04]  /*ef20*/  ISETP.NE.OR P0, PT, R57, R30, P0 ;  /* 0x0000001e3900720c */ /* 0x000fc80000705670 */
[----:B------:R-:W-:-:S13]  /*ef30*/  ISETP.NE.OR P0, PT, R59, R3, P0 ;  /* 0x000000033b00720c */ /* 0x000fda0000705670 */
[----:B------:R-:W-:Y:S05]  /*ef40*/  @P0 BRA `(.L_x_43) ;  /* 0x0000012000800947 */ /* 0x000fea0003800000 */
[----:B------:R-:W-:-:S13]  /*ef50*/  ISETP.GT.U32.AND P0, PT, R2, R19, PT ;  /* 0x000000130200720c */ /* 0x000fda0003f04070 */
[----:B------:R-:W-:Y:S05]  /*ef60*/  @P0 BRA `(.L_x_44) ;  /* 0x0000000000240947 */ /* 0x000fea0003800000 */
[----:B------:R-:W-:Y:S02]  /*ef70*/  ISETP.NE.AND P0, PT, R44, R17, PT ;  /* 0x000000112c00720c */ /* 0x000fe40003f05270 */
[----:B------:R-:W-:Y:S02]  /*ef80*/  ISETP.EQ.AND P1, PT, R47, R20, PT ;  /* 0x000000142f00720c */ /* 0x000fe40003f22270 */
[----:B------:R-:W-:-:S04]  /*ef90*/  ISETP.EQ.AND P0, PT, R35, R18, !P0 ;  /* 0x000000122300720c */ /* 0x000fc80004702270 */
[----:B------:R-:W-:-:S04]  /*efa0*/  ISETP.GE.U32.AND P0, PT, R2, R19, P0 ;  /* 0x000000130200720c */ /* 0x000fc80000706070 */
[----:B------:R-:W-:-:S04]  /*efb0*/  ISETP.EQ.AND P0, PT, R37, R16, P0 ;  /* 0x000000102500720c */ /* 0x000fc80000702270 */
[----:B------:R-:W-:-:S04]  /*efc0*/  ISETP.EQ.AND P0, PT, R46, R15, P0 ;  /* 0x0000000f2e00720c */ /* 0x000fc80000702270 */
[----:B------:R-:W-:-:S04]  /*efd0*/  ISETP.EQ.AND P0, PT, R45, R14, P0 ;  /* 0x0000000e2d00720c */ /* 0x000fc80000702270 */
[----:B------:R-:W-:-:S13]  /*efe0*/  ISETP.EQ.AND P0, PT, R48, R25, P0 ;  /* 0x000000193000720c */ /* 0x000fda0000702270 */
[----:B------:R-:W-:Y:S05]  /*eff0*/  @P0 BRA P1, `(.L_x_45) ;  /* 0x0000000000100947 */ /* 0x000fea0000800000 */
.L_x_44:
[----:B------:R-:W-:Y:S02]  /*f000*/  IMAD.MOV.U32 R25, RZ, RZ, 0x1 ;  /* 0x00000001ff197424 */ /* 0x000fe400078e00ff */
[----:B------:R-:W-:-:S03]  /*f010*/  IMAD.U32 R11, RZ, RZ, UR48 ;  /* 0x00000030ff0b7e24 */ /* 0x000fc6000f8e00ff */
[----:B------:R3:W-:Y:S01]  /*f020*/  STG.E.U8 desc[UR36][R50.64+0x60], R25 ;  /* 0x0000601932007986 */ /* 0x0007e2000c101124 */
[----:B------:R-:W-:Y:S05]  /*f030*/  BRA `(.L_x_1) ;  /* 0x00000224008c7947 */ /* 0x000fea0003800000 */
.L_x_45:
[----:B------:R-:W2:Y:S02]  /*f040*/  LDG.E.U8 R2, desc[UR36][R50.64+-0x4] ;  /* 0xfffffc2432027981 */ /* 0x000ea4000c1e1100 */
[----:B--2---:R-:W-:-:S13]  /*f050*/  ISETP.NE.AND P0, PT, R2, RZ, PT ;  /* 0x000000ff0200720c */ /* 0x004fda0003f05270 */
[----:B------:R-:W-:Y:S05]  /*f060*/  @P0 BRA `(.L_x_46) ;  /* 0x0000012000280947 */ /* 0x000fea0003800000 */
[----:B------:R-:W2:Y:S02]  /*f070*/  LDG.E R2, desc[UR36][R50.64+-0x44] ;  /* 0xffffbc2432027981 */ /* 0x000ea4000c1e1900 */
        /* <DEDUP_REMOVED lines=22> */
[----:B------:R-:W-:Y:S05]  /*f1e0*/  @!P0 BRA `(.L_x_46) ;  /* 0x0000011c00c88947 */ /* 0x000fea0003800000 */
.L_x_47:
[----:B------:R-:W2:Y:S04]  /*f1f0*/  LDG.E R3, desc[UR36][R50.64+-0x40] ;  /* 0xffffc02432037981 */ /* 0x000ea8000c1e1900 */
[----:B------:R-:W3:Y:S04]  /*f200*/  LDG.E R5, desc[UR36][R50.64+-0x3c] ;  /* 0xffffc42432057981 */ /* 0x000ee8000c1e1900 */
[----:B------:R-:W4:Y:S04]  /*f210*/  LDG.E R4, desc[UR36][R50.64+-0x38] ;  /* 0xffffc82432047981 */ /* 0x000f28000c1e1900 */
[----:B------:R-:W5:Y:S04]  /*f220*/  LDG.E R7, desc[UR36][R50.64+-0x34] ;  /* 0xffffcc2432077981 */ /* 0x000f68000c1e1900 */
[----:B------:R-:W5:Y:S04]  /*f230*/  LDG.E R6, desc[UR36][R50.64+-0x30] ;  /* 0xffffd02432067981 */ /* 0x000f68000c1e1900 */
[----:B------:R-:W5:Y:S04]  /*f240*/  LDG.E R9, desc[UR36][R50.64+-0x2c] ;  /* 0xffffd42432097981 */ /* 0x000f68000c1e1900 */
[----:B------:R-:W5:Y:S01]  /*f250*/  LDG.E R8, desc[UR36][R50.64+-0x28] ;  /* 0xffffd82432087981 */ /* 0x000f62000c1e1900 */
[----:B------:R-:W-:-:S02]  /*f260*/  IMAD.MOV.U32 R12, RZ, RZ, RZ ;  /* 0x000000ffff0c7224 */ /* 0x000fc400078e00ff */
[----:B------:R-:W-:Y:S02]  /*f270*/  IMAD.MOV.U32 R14, RZ, RZ, RZ ;  /* 0x000000ffff0e7224 */ /* 0x000fe400078e00ff */
[----:B------:R-:W-:Y:S02]  /*f280*/  IMAD.MOV.U32 R16, RZ, RZ, RZ ;  /* 0x000000ffff107224 */ /* 0x000fe400078e00ff */
[CC--:B------:R-:W-:Y:S02]  /*f290*/  IMAD R33, R2.reuse, R2.reuse, RZ ;  /* 0x0000000202217224 */ /* 0x0c0fe400078e02ff */
[----:B------:R-:W-:Y:S02]  /*f2a0*/  IMAD.MOV.U32 R30, RZ, RZ, RZ ;  /* 0x000000ffff1e7224 */ /* 0x000fe400078e00ff */
[-C--:B--2---:R-:W-:Y:S02]  /*f2b0*/  IMAD R13, R3, R2.reuse, RZ ;  /* 0x00000002030d7224 */ /* 0x084fe400078e02ff */
[----:B------:R-:W-:-:S04]  /*f2c0*/  IMAD.HI.U32 R12, P0, R2, R2, R12 ;  /* 0x00000002020c7227 */ /* 0x000fc8000780000c */
[-C--:B------:R-:W-:Y:S02]  /*f2d0*/  IMAD R13, R3, R2.reuse, RZ ;  /* 0x00000002030d7224 */ /* 0x080fe400078e02ff */
[----:B------:R-:W-:Y:S02]  /*f2e0*/  IMAD.X R15, RZ, RZ, RZ, P0 ;  /* 0x000000ffff0f7224 */ /* 0x000fe400000e06ff */
[----:B----4-:R-:W-:Y:S01]  /*f2f0*/  IMAD R19, R4, R2, RZ ;  /* 0x0000000204137224 */ /* 0x010fe200078e02ff */
[----:B------:R-:W-:Y:S01]  /*f300*/  IADD3 R12, P1, PT, R13, R12, RZ ;  /* 0x0000000c0d0c7210 */ /* 0x000fe20007f3e0ff */
[----:B------:R-:W-:-:S04]  /*f310*/  IMAD.HI.U32 R14, R2, R3, R14 ;  /* 0x00000003020e7227 */ /* 0x000fc800078e000e */
[----:B------:R-:W-:Y:S02]  /*f320*/  IMAD.X R17, RZ, RZ, RZ, P1 ;  /* 0x000000ffff117224 */ /* 0x000fe400008e06ff */
[-C--:B---3--:R-:W-:Y:S02]  /*f330*/  IMAD R15, R5, R2.reuse, RZ ;  /* 0x00000002050f7224 */ /* 0x088fe400078e02ff */
[----:B------:R-:W-:-:S03]  /*f340*/  IMAD.HI.U32 R16, R3, R2, R16 ;  /* 0x0000000203107227 */ /* 0x000fc600078e0010 */
[----:B------:R-:W-:Y:S01]  /*f350*/  IADD3 R10, P0, PT, R15, R14, RZ ;  /* 0x0000000e0f0a7210 */ /* 0x000fe20007f1e0ff */
[----:B------:R-:W-:Y:S02]  /*f360*/  IMAD R13, R3, R3, RZ ;  /* 0x00000003030d7224 */ /* 0x000fe400078e02ff */
[----:B------:R-:W-:Y:S02]  /*f370*/  IMAD.MOV.U32 R14, RZ, RZ, RZ ;  /* 0x000000ffff0e7224 */ /* 0x000fe400078e00ff */
[----:B------:R-:W-:Y:S01]  /*f380*/  IMAD.X R15, RZ, RZ, RZ, P0 ;  /* 0x000000ffff0f7224 */ /* 0x000fe200000e06ff */
[----:B------:R-:W-:Y:S01]  /*f390*/  IADD3 R10, P1, P2, R13, R10, R16 ;  /* 0x0000000a0d0a7210 */ /* 0x000fe20007a3e010 */
[----:B------:R-:W-:Y:S02]  /*f3a0*/  IMAD R13, R5, R2, RZ ;  /* 0x00000002050d7224 */ /* 0x000fe400078e02ff */
[----:B------:R-:W-:Y:S01]  /*f3b0*/  IMAD.HI.U32 R14, R2, R5, R14 ;  /* 0x00000005020e7227 */ /* 0x000fe200078e000e */
[----:B------:R-:W-:-:S02]  /*f3c0*/  IADD3.X R17, PT, PT, RZ, RZ, RZ, P1, P2 ;  /* 0x000000ffff117210 */ /* 0x000fc40000fe44ff */
[----:B------:R-:W-:Y:S01]  /*f3d0*/  IADD3 R10, P0, PT, R13, R10, RZ ;  /* 0x0000000a0d0a7210 */ /* 0x000fe20007f1e0ff */
[----:B------:R-:W-:Y:S02]  /*f3e0*/  IMAD.MOV.U32 R16, RZ, RZ, RZ ;  /* 0x000000ffff107224 */ /* 0x000fe400078e00ff */
[C---:B------:R-:W-:Y:S02]  /*f3f0*/  IMAD R13, R3.reuse, R5, RZ ;  /* 0x00000005030d7224 */ /* 0x040fe400078e02ff */
[----:B------:R-:W-:Y:S02]  /*f400*/  IMAD.X R15, RZ, RZ, RZ, P0 ;  /* 0x000000ffff0f7224 */ /* 0x000fe400000e06ff */
[----:B------:R-:W-:Y:S01]  /*f410*/  IMAD.HI.U32 R16, R3, R3, R16 ;  /* 0x0000000303107227 */ /* 0x000fe200078e0010 */
[----:B------:R-:W-:-:S03]  /*f420*/  IADD3 R17, P0, PT, R19, R14, RZ ;  /* 0x0000000e13117210 */ /* 0x000fc60007f1e0ff */
[----:B------:R-:W-:Y:S01]  /*f430*/  IMAD.MOV.U32 R14, RZ, RZ, RZ ;  /* 0x000000ffff0e7224 */ /* 0x000fe200078e00ff */
[----:B------:R-:W-:Y:S01]  /*f440*/  IADD3 R16, P1, P2, R13, R17, R16 ;  /* 0x000000110d107210 */ /* 0x000fe20007a3e010 */
[-C--:B-----5:R-:W-:Y:S02]  /*f450*/  IMAD R19, R7, R2.reuse, RZ ;  /* 0x0000000207137224 */ /* 0x0a0fe400078e02ff */
[----:B------:R-:W-:Y:S01]  /*f460*/  IMAD.HI.U32 R14, R5, R2, R14 ;  /* 0x00000002050e7227 */ /* 0x000fe200078e000e */
[----:B------:R-:W-:-:S03]  /*f470*/  IADD3.X R17, PT, PT, RZ, RZ, RZ, P1, P2 ;  /* 0x000000ffff117210 */ /* 0x000fc60000fe44ff */
[----:B------:R-:W-:Y:S01]  /*f480*/  IMAD.X R15, RZ, RZ, RZ, P0 ;  /* 0x000000ffff0f7224 */ /* 0x000fe200000e06ff */
[----:B------:R-:W-:Y:S01]  /*f490*/  IADD3 R13, P0, P3, R13, R16, R14 ;  /* 0x000000100d0d7210 */ /* 0x000fe20007b1e00e */
[-C--:B------:R-:W-:Y:S02]  /*f4a0*/  IMAD R16, R4, R2.reuse, RZ ;  /* 0x0000000204107224 */ /* 0x080fe400078e02ff */
[----:B------:R-:W-:Y:S02]  /*f4b0*/  IMAD.MOV.U32 R14, RZ, RZ, RZ ;  /* 0x000000ffff0e7224 */ /* 0x000fe400078e00ff */
[----:B------:R-:W-:Y:S01]  /*f4c0*/  IMAD R20, R6, R2, RZ ;  /* 0x0000000206147224 */ /* 0x000fe200078e02ff */
[----:B------:R-:W-:Y:S01]  /*f4d0*/  IADD3 R13, P1, PT, R16, R13, RZ ;  /* 0x0000000d100d7210 */ /* 0x000fe20007f3e0ff */
[----:B------:R-:W-:Y:S01]  /*f4e0*/  IMAD.HI.U32 R14, R2, R4, R14 ;  /* 0x00000004020e7227 */ /* 0x000fe200078e000e */
[----:B------:R-:W-:-:S03]  /*f4f0*/  IADD3.X R15, PT, PT, RZ, RZ, RZ, P0, P3 ;  /* 0x000000ffff0f7210 */ /* 0x000fc600007e64ff */
[----:B------:R-:W-:Y:S01]  /*f500*/  IMAD.MOV.U32 R16, RZ, RZ, RZ ;  /* 0x000000ffff107224 */ /* 0x000fe200078e00ff */
[----:B------:R-:W-:Y:S01]  /*f510*/  IADD3 R18, P0, PT, R19, R14, RZ ;  /* 0x0000000e13127210 */ /* 0x000fe20007f1e0ff */
[C---:B------:R-:W-:Y:S02]  /*f520*/  IMAD R19, R3.reuse, R4, RZ ;  /* 0x0000000403137224 */ /* 0x040fe400078e02ff */
[----:B------:R-:W-:-:S04]  /*f530*/  IMAD.HI.U32 R16, R3, R5, R16 ;  /* 0x0000000503107227 */ /* 0x000fc800078e0010 */
[----:B------:R-:W-:Y:S01]  /*f540*/  IMAD.MOV.U32 R14, RZ, RZ, RZ ;  /* 0x000000ffff0e7224 */ /* 0x000fe200078e00ff */
[----:B------:R-:W-:Y:S01]  /*f550*/  IADD3 R18, P2, P3, R19, R18, R16 ;  /* 0x0000001213127210 */ /* 0x000fe20007b5e010 */
[----:B------:R-:W-:Y:S02]  /*f560*/  IMAD.X R17, RZ, RZ, RZ, P1 ;  /* 0x000000ffff117224 */ /* 0x000fe400008e06ff */
[----:B------:R-:W-:-:S04]  /*f570*/  IMAD.HI.U32 R14, R5, R3, R14 ;  /* 0x00000003050e7227 */ /* 0x000fc800078e000e */
[C---:B------:R-:W-:Y:S02]  /*f580*/  IMAD R15, R5.reuse, R5, RZ ;  /* 0x00000005050f7224 */ /* 0x040fe400078e02ff */
        /* <DEDUP_REMOVED lines=8> */
[----:B------:R-:W-:Y:S02]  /*f610*/  IMAD.MOV.U32 R16, RZ, RZ, RZ ;  /* 0x000000ffff107224 */ /* 0x000fe400078e00ff */
[----:B------:R-:W-:-:S04]  /*f620*/  IMAD.HI.U32 R15, R2, R7, R14 ;  /* 0x00000007020f7227 */ /* 0x000fc800078e000e */
[----:B------:R-:W-:Y:S01]  /*f630*/  IMAD.HI.U32 R18, R3, R4, R16 ;  /* 0x0000000403127227 */ /* 0x000fe200078e0010 */
[----:B------:R-:W-:Y:S02]  /*f640*/  IADD3.X R17, PT, PT, RZ, RZ, RZ, P4, P5 ;  /* 0x000000ffff117210 */ /* 0x000fe400027ea4ff */
[----:B------:R-:W-:Y:S01]  /*f650*/  IADD3 R20, P2, PT, R20, R15, RZ ;  /* 0x0000000f14147210 */ /* 0x000fe20007f5e0ff */
[-C--:B------:R-:W-:Y:S02]  /*f660*/  IMAD R14, R7, R2.reuse, RZ ;  /* 0x00000002070e7224 */ /* 0x080fe400078e02ff */
[----:B------:R-:W-:Y:S02]  /*f670*/  IMAD R15, R3, R7, RZ ;  /* 0x00000007030f7224 */ /* 0x000fe400078e02ff */
[----:B------:R-:W-:Y:S01]  /*f680*/  IMAD.HI.U32 R16, R5, R5, R16 ;  /* 0x0000000505107227 */ /* 0x000fe200078e0010 */
[----:B------:R-:W-:Y:S02]  /*f690*/  IADD3 R14, P3, PT, R14, R19, RZ ;  /* 0x000000130e0e7210 */ /* 0x000fe40007f7e0ff */
[----:B------:R-:W-:Y:S01]  /*f6a0*/  IADD3.X R19, PT, PT, RZ, RZ, RZ, P1, P0 ;  /* 0x000000ffff137210 */ /* 0x000fe20000fe04ff */
[----:B------:R-:W-:Y:S01]  /*f6b0*/  IMAD R24, R6, R2, RZ ;  /* 0x0000000206187224 */ /* 0x000fe200078e02ff */
[----:B------:R-:W-:Y:S01]  /*f6c0*/  IADD3 R17, P4, P5, R15, R20, R18 ;  /* 0x000000140f117210 */ /* 0x000fe20007d9e012 */
[----:B------:R-:W-:-:S02]  /*f6d0*/  IMAD.MOV.U32 R18, RZ, RZ, RZ ;  /* 0x000000ffff127224 */ /* 0x000fc400078e00ff */
[----:B------:R-:W-:Y:S01]  /*f6e0*/  IMAD.X R21, RZ, RZ, RZ, P3 ;  /* 0x000000ffff157224 */ /* 0x000fe200018e06ff */
[----:B------:R-:W-:Y:S01]  /*f6f0*/  IADD3 R16, P1, P0, R23, R17, R16 ;  /* 0x0000001117107210 */ /* 0x000fe2000783e010 */
[----:B------:R-:W-:Y:S01]  /*f700*/  IMAD.HI.U32 R18, R4, R3, R18 ;  /* 0x0000000304127227 */ /* 0x000fe200078e0012 */
[----:B------:R-:W-:-:S03]  /*f710*/  IADD3.X R19, PT, PT, RZ, RZ, RZ, P4, P5 ;  /* 0x000000ffff137210 */ /* 0x000fc600027ea4ff */
[----:B------:R-:W-:Y:S02]  /*f720*/  IMAD.MOV.U32 R20, RZ, RZ, RZ ;  /* 0x000000ffff147224 */ /* 0x000fe400078e00ff */
[----:B------:R-:W-:Y:S01]  /*f730*/  IMAD.X R17, RZ, RZ, RZ, P2 ;  /* 0x000000ffff117224 */ /* 0x000fe200010e06ff */
[----:B------:R-:W-:Y:S01]  /*f740*/  IADD3 R18, P2, P3, R23, R16, R18 ;  /* 0x0000001017127210 */ /* 0x000fe20007b5e012 */
[----:B------:R-:W-:-:S04]  /*f750*/  IMAD.HI.U32 R22, R7, R2, R20 ;  /* 0x0000000207167227 */ /* 0x000fc800078e0014 */
[----:B------:R-:W-:Y:S01]  /*f760*/  IMAD.MOV.U32 R16, RZ, RZ, RZ ;  /* 0x000000ffff107224 */ /* 0x000fe200078e00ff */
[----:B------:R-:W-:Y:S01]  /*f770*/  IADD3 R15, P5, P4, R15, R18, R22 ;  /* 0x000000120f0f7210 */ /* 0x000fe20007cbe016 */
[----:B------:R-:W-:Y:S02]  /*f780*/  IMAD.MOV.U32 R18, RZ, RZ, RZ ;  /* 0x000000ffff127224 */ /* 0x000fe400078e00ff */
[----:B------:R-:W-:Y:S01]  /*f790*/  IMAD.HI.U32 R20, R2, R6, R16 ;  /* 0x0000000602147227 */ /* 0x000fe200078e0010 */
[----:B------:R-:W-:-:S03]  /*f7a0*/  IADD3.X R17, PT, PT, RZ, RZ, RZ, P1, P0 ;  /* 0x000000ffff117210 */ /* 0x000fc60000fe04ff */
[----:B------:R-:W-:-:S04]  /*f7b0*/  IMAD.HI.U32 R18, R3, R7, R18 ;  /* 0x0000000703127227 */ /* 0x000fc800078e0012 */
[----:B------:R-:W-:Y:S02]  /*f7c0*/  IMAD R19, R9, R2, RZ ;  /* 0x0000000209137224 */ /* 0x000fe400078e02ff */
[----:B------:R-:W-:Y:S02]  /*f7d0*/  IMAD R23, R3, R6, RZ ;  /* 0x0000000603177224 */ /* 0x000fe400078e02ff */
[----:B------:R-:W-:Y:S01]  /*f7e0*/  IMAD.HI.U32 R22, R5, R4, R16 ;  /* 0x0000000405167227 */ /* 0x000fe200078e0010 */
[----:B------:R-:W-:Y:S02]  /*f7f0*/  IADD3 R20, P0, PT, R19, R20, RZ ;  /* 0x0000001413147210 */ /* 0x000fe40007f1e0ff */
[----:B------:R-:W-:Y:S01]  /*f800*/  IADD3.X R19, PT, PT, RZ, RZ, RZ, P5, P4 ;  /* 0x000000ffff137210 */ /* 0x000fe20002fe84ff */
[----:B------:R-:W-:Y:S01]  /*f810*/  IMAD R25, R5, R7, RZ ;  /* 0x0000000705197224 */ /* 0x000fe200078e02ff */
[----:B------:R-:W-:Y:S01]  /*f820*/  IADD3 R27, P1, P6, R23, R20, R18 ;  /* 0x00000014171b7210 */ /* 0x000fe20007e3e012 */
[----:B------:R-:W-:Y:S01]  /*f830*/  IMAD.MOV.U32 R18, RZ, RZ, RZ ;  /* 0x000000ffff127224 */ /* 0x000fe200078e00ff */
[----:B------:R-:W-:Y:S01]  /*f840*/  IADD3.X R17, PT, PT, RZ, RZ, RZ, P2, P3 ;  /* 0x000000ffff117210 */ /* 0x000fe200017e64ff */
[----:B------:R-:W-:Y:S01]  /*f850*/  IMAD.MOV.U32 R20, RZ, RZ, RZ ;  /* 0x000000ffff147224 */ /* 0x000fe200078e00ff */
[----:B------:R-:W-:Y:S01]  /*f860*/  IADD3 R15, P2, PT, R24, R15, RZ ;  /* 0x0000000f180f7210 */ /* 0x000fe20007f5e0ff */
[----:B------:R-:W-:Y:S01]  /*f870*/  IMAD.HI.U32 R18, R7, R3, R18 ;  /* 0x0000000307127227 */ /* 0x000fe200078e0012 */
[----:B------:R-:W-:-:S03]  /*f880*/  IADD3 R27, P3, P4, R25, R27, R22 ;  /* 0x0000001b191b7210 */ /* 0x000fc60007c7e016 */
[----:B------:R-:W-:-:S04]  /*f890*/  IMAD.HI.U32 R16, R4, R5, R16 ;  /* 0x0000000504107227 */ /* 0x000fc800078e0010 */
[----:B------:R-:W-:Y:S02]  /*f8a0*/  IMAD R19, R4, R4, RZ ;  /* 0x0000000404137224 */ /* 0x000fe400078e02ff */
[----:B------:R-:W-:Y:S02]  /*f8b0*/  IMAD.X R21, RZ, RZ, RZ, P2 ;  /* 0x000000ffff157224 */ /* 0x000fe400010e06ff */
[----:B------:R-:W-:Y:S01]  /*f8c0*/  IMAD.X R17, RZ, RZ, RZ, P0 ;  /* 0x000000ffff117224 */ /* 0x000fe200000e06ff */
[----:B------:R-:W-:Y:S01]  /*f8d0*/  IADD3 R27, P2, P5, R19, R27, R16 ;  /* 0x0000001b131b7210 */ /* 0x000fe20007d5e010 */
[----:B------:R-:W-:Y:S01]  /*f8e0*/  IMAD.MOV.U32 R16, RZ, RZ, RZ ;  /* 0x000000ffff107224 */ /* 0x000fe200078e00ff */
[----:B------:R-:W-:Y:S01]  /*f8f0*/  IADD3.X R19, PT, PT, RZ, RZ, RZ, P1, P6 ;  /* 0x000000ffff137210 */ /* 0x000fe20000fec4ff */
[----:B------:R-:W-:Y:S01]  /*f900*/  IMAD.HI.U32 R22, R6, R2, R20 ;  /* 0x0000000206167227 */ /* 0x000fe200078e0014 */
[----:B------:R-:W-:-:S03]  /*f910*/  IADD3 R27, P0, P1, R25, R27, R18 ;  /* 0x0000001b191b7210 */ /* 0x000fc6000791e012 */
        /* <DEDUP_REMOVED lines=8> */
[----:B------:R-:W-:Y:S02]  /*f9a0*/  IADD3 R16, P2, PT, R23, R20, RZ ;  /* 0x0000001417107210 */ /* 0x000fe40007f5e0ff */
[----:B------:R-:W-:Y:S01]  /*f9b0*/  IADD3.X R17, PT, PT, RZ, RZ, RZ, P0, P1 ;  /* 0x000000ffff117210 */ /* 0x000fe200007e24ff */
[----:B------:R-:W-:Y:S02]  /*f9c0*/  IMAD R24, R3, R9, RZ ;  /* 0x0000000903187224 */ /* 0x000fe400078e02ff */
[----:B------:R-:W-:Y:S01]  /*f9d0*/  IMAD.HI.U32 R20, R4, R4, R18 ;  /* 0x0000000404147227 */ /* 0x000fe200078e0012 */
[----:B------:R-:W-:Y:S02]  /*f9e0*/  IADD3.X R19, PT, PT, RZ, RZ, RZ, P3, P4 ;  /* 0x000000ffff137210 */ /* 0x000fe40001fe84ff */
[----:B------:R-:W-:Y:S01]  /*f9f0*/  IADD3 R18, P0, P1, R24, R16, R21 ;  /* 0x0000001018127210 */ /* 0x000fe2000791e015 */
[----:B------:R-:W-:-:S02]  /*fa00*/  IMAD R21, R5, R6, RZ ;  /* 0x0000000605157224 */ /* 0x000fc400078e02ff */
[----:B------:R-:W-:Y:S02]  /*fa10*/  IMAD.MOV.U32 R16, RZ, RZ, RZ ;  /* 0x000000ffff107224 */ /* 0x000fe400078e00ff */
[----:B------:R-:W-:Y:S02]  /*fa20*/  IMAD R23, R4, R7, RZ ;  /* 0x0000000704177224 */ /* 0x000fe400078e02ff */
[----:B------:R-:W-:Y:S01]  /*fa30*/  IMAD.HI.U32 R26, R7, R5, R16 ;  /* 0x00000005071a7227 */ /* 0x000fe200078e0010 */
[----:B------:R-:W-:-:S03]  /*fa40*/  IADD3 R16, P4, P5, R21, R18, R22 ;  /* 0x0000001215107210 */ /* 0x000fc60007d9e016 */
[----:B------:R-:W-:Y:S02]  /*fa50*/  IMAD.MOV.U32 R18, RZ, RZ, RZ ;  /* 0x000000ffff127224 */ /* 0x000fe400078e00ff */
[----:B------:R-:W-:Y:S01]  /*fa60*/  IMAD.X R17, RZ, RZ, RZ, P2 ;  /* 0x000000ffff117224 */ /* 0x000fe200010e06ff */
[C---:B------:R-:W-:Y:S01]  /*fa70*/  IADD3 R20, P2, P3, R23.reuse, R16, R20 ;  /* 0x0000001017147210 */ /* 0x040fe20007b5e014 */
[----:B------:R-:W-:Y:S01]  /*fa80*/  IMAD.HI.U32 R22, R6, R3, R18 ;  /* 0x0000000306167227 */ /* 0x000fe200078e0012 */
[----:B------:R-:W-:Y:S02]  /*fa90*/  IADD3.X R19, PT, PT, RZ, RZ, RZ, P0, P1 ;  /* 0x000000ffff137210 */ /* 0x000fe400007e24ff */
[----:B------:R-:W-:Y:S01]  /*faa0*/  IADD3 R26, P0, P1, R23, R20, R26 ;  /* 0x00000014171a7210 */ /* 0x000fe2000791e01a */
[----:B------:R-:W-:Y:S02]  /*fab0*/  IMAD.MOV.U32 R16, RZ, RZ, RZ ;  /* 0x000000ffff107224 */ /* 0x000fe400078e00ff */
[----:B------:R-:W-:Y:S01]  /*fac0*/  IMAD.HI.U32 R18, R3, R9, R18 ;  /* 0x0000000903127227 */ /* 0x000fe200078e0012 */
[----:B------:R-:W-:-:S02]  /*fad0*/  IADD3.X R19, PT, PT, RZ, RZ, RZ, P4, P5 ;  /* 0x000000ffff137210 */ /* 0x000fc400027ea4ff */
[----:B------:R-:W-:Y:S01]  /*fae0*/  IADD3 R26, P4, P5, R21, R26, R22 ;  /* 0x0000001a151a7210 */ /* 0x000fe20007d9e016 */
[----:B------:R-:W-:Y:S01]  /*faf0*/  IMAD.HI.U32 R17, R2, R8, R16 ;  /* 0x0000000802117227 */ /* 0x000fe200078e0010 */
[----:B------:R-:W-:-:S03]  /*fb00*/  IADD3.X R21, PT, PT, RZ, RZ, RZ, P2, P3 ;  /* 0x000000ffff157210 */ /* 0x000fc600017e64ff */
[----:B------:R-:W-:Y:S02]  /*fb10*/  IMAD R25, R3, R8, RZ ;  /* 0x0000000803197224 */ /* 0x000fe400078e02ff */
[----:B------:R-:W-:Y:S02]  /*fb20*/  IMAD R16, R9, R2, RZ ;  /* 0x0000000209107224 */ /* 0x000fe400078e02ff */
[----:B------:R-:W-:Y:S01]  /*fb30*/  IMAD.MOV.U32 R20, RZ, RZ, RZ ;  /* 0x000000ffff147224 */ /* 0x000fe200078e00ff */
[----:B------:R-:W-:Y:S01]  /*fb40*/  IADD3 R17, P2, P3, R25, R17, R18 ;  /* 0x0000001119117210 */ /* 0x000fe20007b5e012 */
[----:B------:R-:W-:Y:S01]  /*fb50*/  IMAD.MOV.U32 R18, RZ, RZ, RZ ;  /* 0x000000ffff127224 */ /* 0x000fe200078e00ff */
[----:B------:R-:W-:Y:S01]  /*fb60*/  IADD3 R16, P6, PT, R16, R27, RZ ;  /* 0x0000001b10107210 */ /* 0x000fe20007fde0ff */
[C---:B------:R-:W-:Y:S02]  /*fb70*/  IMAD R27, R5.reuse, R9, RZ ;  /* 0x00000009051b7224 */ /* 0x040fe400078e02ff */
[----:B------:R-:W-:Y:S01]  /*fb80*/  IMAD.HI.U32 R18, R5, R6, R18 ;  /* 0x0000000605127227 */ /* 0x000fe200078e0012 */
[----:B------:R-:W-:-:S03]  /*fb90*/  IADD3.X R19, PT, PT, RZ, RZ, RZ, P0, P1 ;  /* 0x000000ffff137210 */ /* 0x000fc600007e24ff */
[----:B------:R-:W-:Y:S01]  /*fba0*/  IMAD.X R23, RZ, RZ, RZ, P6 ;  /* 0x000000ffff177224 */ /* 0x000fe200030e06ff */
        /* <DEDUP_REMOVED lines=8> */
[C---:B------:R-:W-:Y:S02]  /*fc30*/  IMAD R17, R7.reuse, R7, RZ ;  /* 0x0000000707117224 */ /* 0x040fe400078e02ff */
[----:B------:R-:W-:Y:S01]  /*fc40*/  IMAD.HI.U32 R18, R7, R4, R18 ;  /* 0x0000000407127227 */ /* 0x000fe200078e0012 */
[----:B------:R-:W-:-:S02]  /*fc50*/  IADD3.X R19, PT, PT, RZ, RZ, RZ, P2, P3 ;  /* 0x000000ffff137210 */ /* 0x000fc400017e64ff */
[----:B------:R-:W-:Y:S01]  /*fc60*/  IADD3 R24, P2, P3, R24, R26, R21 ;  /* 0x0000001a18187210 */ /* 0x000fe20007b5e015 */
[----:B------:R-:W-:Y:S01]  /*fc70*/  IMAD R31, R8, R2, RZ ;  /* 0x00000002081f7224 */ /* 0x000fe200078e02ff */
[----:B------:R-:W-:Y:S01]  /*fc80*/  IADD3.X R21, PT, PT, RZ, RZ, RZ, P0, P1 ;  /* 0x000000ffff157210 */ /* 0x000fe200007e24ff */
[----:B------:R-:W-:Y:S01]  /*fc90*/  IMAD.HI.U32 R22, R6, R5, R22 ;  /* 0x0000000506167227 */ /* 0x000fe200078e0016 */
[----:B------:R-:W-:Y:S02]  /*fca0*/  IADD3 R20, P0, P1, R17, R20, R18 ;  /* 0x0000001411147210 */ /* 0x000fe4000791e012 */
[----:B------:R-:W-:Y:S01]  /*fcb0*/  IADD3.X R23, PT, PT, RZ, RZ, RZ, P2, P3 ;  /* 0x000000ffff177210 */ /* 0x000fe200017e64ff */
[----:B------:R-:W-:Y:S01]  /*fcc0*/  IMAD.MOV.U32 R18, RZ, RZ, RZ ;  /* 0x000000ffff127224 */ /* 0x000fe200078e00ff */
[----:B------:R-:W-:Y:S01]  /*fcd0*/  IADD3 R17, P6, PT, R31, R24, RZ ;  /* 0x000000181f117210 */ /* 0x000fe20007fde0ff */
[----:B------:R-:W-:Y:S01]  /*fce0*/  IMAD R26, R5, R8, RZ ;  /* 0x00000008051a7224 */ /* 0x000fe200078e02ff */
[----:B------:R-:W-:Y:S01]  /*fcf0*/  IADD3 R24, P2, P3, R29, R20, R22 ;  /* 0x000000141d187210 */ /* 0x000fe20007b5e016 */
[----:B------:R-:W-:-:S02]  /*fd00*/  IMAD.MOV.U32 R22, RZ, RZ, RZ ;  /* 0x000000ffff167224 */ /* 0x000fc400078e00ff */
[----:B------:R-:W-:Y:S02]  /*fd10*/  IMAD.MOV.U32 R20, RZ, RZ, RZ ;  /* 0x000000ffff147224 */ /* 0x000fe400078e00ff */
[----:B------:R-:W-:-:S04]  /*fd20*/  IMAD.HI.U32 R22, R9, R3, R22 ;  /* 0x0000000309167227 */ /* 0x000fc800078e0016 */
[----:B------:R-:W-:Y:S01]  /*fd30*/  IMAD.HI.U32 R18, R3, R8, R18 ;  /* 0x0000000803127227 */ /* 0x000fe200078e0012 */
[----:B------:R-:W-:Y:S02]  /*fd40*/  IADD3.X R19, PT, PT, RZ, RZ, RZ, P4, P5 ;  /* 0x000000ffff137210 */ /* 0x000fe400027ea4ff */
        /* <DEDUP_REMOVED lines=8> */
[C---:B------:R-:W-:Y:S01]  /*fdd0*/  IMAD.HI.U32 R18, R4.reuse, R6, R18 ;  /* 0x0000000604127227 */ /* 0x040fe200078e0012 */
[----:B------:R-:W-:Y:S02]  /*fde0*/  IADD3.X R19, PT, PT, RZ, RZ, RZ, P2, P3 ;  /* 0x000000ffff137210 */ /* 0x000fe400017e64ff */
[----:B------:R-:W-:Y:S01]  /*fdf0*/  IADD3 R23, P3, P2, R25, R27, R22 ;  /* 0x0000001b19177210 */ /* 0x000fe20007a7e016 */
[----:B------:R-:W-:Y:S02]  /*fe00*/  IMAD R27, R4, R9, RZ ;  /* 0x00000009041b7224 */ /* 0x000fe400078e02ff */
[----:B------:R-:W-:Y:S01]  /*fe10*/  IMAD.HI.U32 R20, R7, R7, R20 ;  /* 0x0000000707147227 */ /* 0x000fe200078e0014 */
[----:B------:R-:W-:Y:S02]  /*fe20*/  IADD3.X R21, PT, PT, RZ, RZ, RZ, P4, P5 ;  /* 0x000000ffff157210 */ /* 0x000fe400027ea4ff */
[----:B------:R-:W-:Y:S01]  /*fe30*/  IADD3 R28, P4, P5, R27, R28, R18 ;  /* 0x0000001c1b1c7210 */ /* 0x000fe20007d9e012 */
[----:B------:R-:W-:Y:S01]  /*fe40*/  IMAD.MOV.U32 R18, RZ, RZ, RZ ;  /* 0x000000ffff127224 */ /* 0x000fe200078e00ff */
[----:B------:R-:W-:Y:S01]  /*fe50*/  IADD3.X R25, PT, PT, RZ, RZ, RZ, P3, P2 ;  /* 0x000000ffff197210 */ /* 0x000fe20001fe44ff */
[----:B------:R-:W-:-:S02]  /*fe60*/  IMAD R29, R7, R6, RZ ;  /* 0x00000006071d7224 */ /* 0x000fc400078e02ff */
[----:B------:R-:W-:Y:S01]  /*fe70*/  IMAD.HI.U32 R18, R6, R4, R18 ;  /* 0x0000000406127227 */ /* 0x000fe200078e0012 */
[----:B------:R-:W-:Y:S02]  /*fe80*/  IADD3.X R19, PT, PT, RZ, RZ, RZ, P1, P0 ;  /* 0x000000ffff137210 */ /* 0x000fe40000fe04ff */
[C---:B------:R-:W-:Y:S01]  /*fe90*/  IADD3 R28, P0, P1, R29.reuse, R28, R20 ;  /* 0x0000001c1d1c7210 */ /* 0x040fe2000791e014 */
[----:B------:R-:W-:Y:S02]  /*fea0*/  IMAD.MOV.U32 R20, RZ, RZ, RZ ;  /* 0x000000ffff147224 */ /* 0x000fe400078e00ff */
[----:B------:R-:W-:Y:S01]  /*feb0*/  IMAD.MOV.U32 R24, RZ, RZ, RZ ;  /* 0x000000ffff187224 */ /* 0x000fe200078e00ff */
[----:B------:R-:W-:Y:S01]  /*fec0*/  IADD3 R28, P3, P2, R29, R28, R18 ;  /* 0x0000001c1d1c7210 */ /* 0x000fe20007a7e012 */
        /* <DEDUP_REMOVED lines=12> */
[----:B------:R-:W-:Y:S01]  /*ff90*/  IMAD.MOV.U32 R18, RZ, RZ, RZ ;  /* 0x000000ffff127224 */ /* 0x000fe200078e00ff */
[----:B------:R-:W-:Y:S01]  /*ffa0*/  IADD3 R25, P0, P1, R26, R28, R25 ;  /* 0x0000001c1a197210 */ /* 0x000fe2000791e019 */
[C---:B------:R-:W-:Y:S02]  /*ffb0*/  IMAD R27, R7.reuse, R9, RZ ;  /* 0x00000009071b7224 */ /* 0x040fe400078e02ff */
[----:B------:R-:W-:Y:S01]  /*ffc0*/  IMAD.HI.U32 R18, R7, R6, R18 ;  /* 0x0000000607127227 */ /* 0x000fe200078e0012 */
[----:B------:R-:W-:-:S03]  /*ffd0*/  IADD3.X R19, PT, PT, RZ, RZ, RZ, P5, P4 ;  /* 0x000000ffff137210 */ /* 0x000fc60002fe84ff */
[C---:B------:R-:W-:Y:S01]  /*ffe0*/  IMAD.HI.U32 R20, R6.reuse, R7, R20 ;  /* 0x0000000706147227 */ /* 0x040fe200078e0014 */
[----:B------:R-:W-:Y:S02]  /*fff0*/  IADD3 R24, P5, P4, R27, R24, R18 ;  /* 0x000000181b187210 */ /* 0x000fe40007cbe012 */
[----:B------:R-:W-:Y:S01]  /*10000*/  IADD3.X R21, PT, PT, RZ, RZ, RZ, P0, P1 ;  /* 0x000000ffff157210 */ /* 0x000fe200007e24ff */
[----:B------:R-:W-:Y:S02]  /*10010*/  IMAD R29, R6, R6, RZ ;  /* 0x00000006061d7224 */ /* 0x000fe400078e02ff */
        /* <DEDUP_REMOVED lines=10> */
[-C--:B------:R-:W-:Y:S01]  /*100c0*/  IMAD.HI.U32 R19, R4, R8.reuse, R18 ;  /* 0x0000000804137227 */ /* 0x080fe200078e0012 */
[----:B------:R-:W-:Y:S02]  /*100d0*/  IADD3 R18, P5, P4, R22, R27, R29 ;  /* 0x0000001b16127210 */ /* 0x000fe40007cbe01d */
[----:B------:R-:W-:Y:S01]  /*100e0*/  IADD3.X R27, PT, PT, RZ, RZ, RZ, P1, P0 ;  /* 0x000000ffff1b7210 */ /* 0x000fe20000fe04ff */
[C---:B------:R-:W-:Y:S01]  /*100f0*/  IMAD.HI.U32 R20, R7.reuse, R9, R20 ;  /* 0x0000000907147227 */ /* 0x040fe200078e0014 */
[----:B------:R-:W-:Y:S02]  /*10100*/  IADD3.X R21, PT, PT, RZ, RZ, RZ, P2, P3 ;  /* 0x000000ffff157210 */ /* 0x000fe400017e64ff */
[----:B------:R-:W-:Y:S01]  /*10110*/  IADD3.X R29, PT, PT, RZ, RZ, RZ, P5, P4 ;  /* 0x000000ffff1d7210 */ /* 0x000fe20002fe84ff */
[----:B------:R-:W-:Y:S02]  /*10120*/  IMAD R22, R7, R8, RZ ;  /* 0x0000000807167224 */ /* 0x000fe400078e02ff */
[----:B------:R-:W-:-:S03]  /*10130*/  IMAD.HI.U32 R26, R6, R6, R26 ;  /* 0x00000006061a7227 */ /* 0x000fc600078e001a */
[----:B------:R-:W-:Y:S01]  /*10140*/  IADD3 R19, P0, P1, R22, R19, R20 ;  /* 0x0000001316137210 */ /* 0x000fe2000791e014 */
[----:B------:R-:W-:Y:S02]  /*10150*/  IMAD R31, R6, R9, RZ ;  /* 0x00000009061f7224 */ /* 0x000fe400078e02ff */
[----:B------:R-:W-:Y:S01]  /*10160*/  IMAD.MOV.U32 R20, RZ, RZ, RZ ;  /* 0x000000ffff147224 */ /* 0x000fe200078e00ff */
[----:B------:R-:W-:Y:S01]  /*10170*/  IADD3.X R27, PT, PT, RZ, RZ, RZ, P0, P1 ;  /* 0x000000ffff1b7210 */ /* 0x000fe200007e24ff */
[----:B------:R-:W-:Y:S01]  /*10180*/  IMAD.MOV.U32 R28, RZ, RZ, RZ ;  /* 0x000000ffff1c7224 */ /* 0x000fe200078e00ff */
[----:B------:R-:W-:Y:S01]  /*10190*/  IADD3 R26, P2, P3, R31, R19, R26 ;  /* 0x000000131f1a7210 */ /* 0x000fe20007b5e01a */
[----:B------:R-:W-:-:S04]  /*101a0*/  IMAD.HI.U32 R20, R9, R7, R20 ;  /* 0x0000000709147227 */ /* 0x000fc800078e0014 */
[----:B------:R-:W-:Y:S01]  /*101b0*/  IMAD.HI.U32 R19, R8, R4, R28 ;  /* 0x0000000408137227 */ /* 0x000fe200078e001c */
[----:B------:R-:W-:Y:S02]  /*101c0*/  IADD3 R20, P0, P1, R31, R26, R20 ;  /* 0x0000001a1f147210 */ /* 0x000fe4000791e014 */
[----:B------:R-:W-:Y:S01]  /*101d0*/  IADD3.X R29, PT, PT, RZ, RZ, RZ, P2, P3 ;  /* 0x000000ffff1d7210 */ /* 0x000fe200017e64ff */
[----:B------:R-:W-:Y:S01]  /*101e0*/  IMAD.MOV.U32 R26, RZ, RZ, RZ ;  /* 0x000000ffff1a7224 */ /* 0x000fe200078e00ff */
[----:B------:R-:W-:Y:S01]  /*101f0*/  IADD3 R20, P2, P3, R22, R20, R19 ;  /* 0x0000001416147210 */ /* 0x000fe20007b5e013 */
[-C--:B------:R-:W-:Y:S02]  /*10200*/  IMAD R24, R6, R8.reuse, RZ ;  /* 0x0000000806187224 */ /* 0x080fe400078e02ff */
[----:B------:R-:W-:Y:S01]  /*10210*/  IMAD.HI.U32 R19, R7, R8, R26 ;  /* 0x0000000807137227 */ /* 0x000fe200078e001a */
[----:B------:R-:W-:-:S03]  /*10220*/  IADD3.X R27, PT, PT, RZ, RZ, RZ, P0, P1 ;  /* 0x000000ffff1b7210 */ /* 0x000fc600007e24ff */
[----:B------:R-:W-:Y:S01]  /*10230*/  IMAD.HI.U32 R28, R6, R9, R28 ;  /* 0x00000009061c7227 */ /* 0x000fe200078e001c */
[----:B------:R-:W-:-:S03]  /*10240*/  IADD3.X R29, PT, PT, RZ, RZ, RZ, P2, P3 ;  /* 0x000000ffff1d7210 */ /* 0x000fc600017e64ff */
[----:B------:R-:W-:Y:S01]  /*10250*/  IMAD.HI.U32 R26, R9, R6, R26 ;  /* 0x00000006091a7227 */ /* 0x000fe200078e001a */
[----:B------:R-:W-:-:S03]  /*10260*/  IADD3 R22, P0, P1, R24, R19, R28 ;  /* 0x0000001318167210 */ /* 0x000fc6000791e01c */
        /* <DEDUP_REMOVED lines=22> */
[----:B------:R-:W-:-:S03]  /*103d0*/  IADD3.X R23, P1, PT, R12, R23, RZ, P1, !PT ;  /* 0x000000170c177210 */ /* 0x000fc60000f3e4ff */
[----:B------:R-:W-:Y:S01]  /*103e0*/  IMAD.WIDE.U32 R26, R18, 0x3d1, R26 ;  /* 0x000003d1121a7825 */ /* 0x000fe200078e001a */
[----:B------:R-:W-:Y:S02]  /*103f0*/  IADD3 R33, P4, P5, R22, R19, R29 ;  /* 0x0000001316217210 */ /* 0x000fe40007d9e01d */
[----:B------:R-:W-:Y:S01]  /*10400*/  IADD3.X R29, PT, PT, RZ, RZ, RZ, P3, P2 ;  /* 0x000000ffff1d7210 */ /* 0x000fe20001fe44ff */
[----:B------:R-:W-:Y:S01]  /*10410*/  IMAD.MOV.U32 R30, RZ, RZ, RZ ;  /* 0x000000ffff1e7224 */ /* 0x000fe200078e00ff */
[----:B------:R-:W-:Y:S01]  /*10420*/  IADD3.X R10, P0, PT, R26, R10, RZ, P0, !PT ;  /* 0x0000000a1a0a7210 */ /* 0x000fe2000071e4ff */
[----:B------:R-:W-:Y:S01]  /*10430*/  IMAD.MOV.U32 R26, RZ, RZ, R27 ;  /* 0x000000ffff1a7224 */ /* 0x000fe200078e001b */
[----:B------:R-:W-:Y:S01]  /*10440*/  IADD3.X R31, PT, PT, RZ, RZ, RZ, P4, P5 ;  /* 0x000000ffff1f7210 */ /* 0x000fe200027ea4ff */
[----:B------:R-:W-:Y:S01]  /*10450*/  IMAD.MOV.U32 R27, RZ, RZ, RZ ;  /* 0x000000ffff1b7224 */ /* 0x000fe200078e00ff */
[----:B------:R-:W-:Y:S01]  /*10460*/  IADD3.X R25, P1, PT, R10, R25, RZ, P1, !PT ;  /* 0x000000190a197210 */ /* 0x000fe20000f3e4ff */
[----:B------:R-:W-:-:S04]  /*10470*/  IMAD.HI.U32 R28, R9, R8, R28 ;  /* 0x00000008091c7227 */ /* 0x000fc800078e001c */
[----:B------:R-:W-:-:S04]  /*10480*/  IMAD.WIDE.U32 R26, R20, 0x3d1, R26 ;  /* 0x000003d1141a7825 */ /* 0x000fc800078e001a */
[----:B------:R-:W-:Y:S01]  /*10490*/  IMAD.HI.U32 R31, R8, R9, R30 ;  /* 0x00000009081f7227 */ /* 0x000fe200078e001e */
[----:B------:R-:W-:-:S03]  /*104a0*/  IADD3.X R13, P0, PT, R26, R13, RZ, P0, !PT ;  /* 0x0000000d1a0d7210 */ /* 0x000fc6000071e4ff */
[----:B------:R-:W-:Y:S01]  /*104b0*/  IMAD.MOV.U32 R26, RZ, RZ, R27 ;  /* 0x000000ffff1a7224 */ /* 0x000fe200078e001b */
[----:B------:R-:W-:Y:S01]  /*104c0*/  IADD3.X R18, P1, PT, R13, R18, RZ, P1, !PT ;  /* 0x000000120d127210 */ /* 0x000fe20000f3e4ff */
[----:B------:R-:W-:Y:S02]  /*104d0*/  IMAD.MOV.U32 R27, RZ, RZ, RZ ;  /* 0x000000ffff1b7224 */ /* 0x000fe400078e00ff */
[----:B------:R-:W-:Y:S02]  /*104e0*/  IMAD R10, R8, R8, RZ ;  /* 0x00000008080a7224 */ /* 0x000fe400078e02ff */
        /* <DEDUP_REMOVED lines=8> */
[----:B------:R-:W-:-:S04]  /*10570*/  IMAD.WIDE.U32 R26, R33, 0x3d1, R26 ;  /* 0x000003d1211a7825 */ /* 0x000fc800078e001a */
[----:B------:R-:W-:Y:S01]  /*10580*/  IMAD.HI.U32 R13, R8, R8, R12 ;  /* 0x00000008080d7227 */ /* 0x000fe200078e000c */
[----:B------:R-:W-:-:S03]  /*10590*/  IADD3.X R15, P0, PT, R26, R15, RZ, P0, !PT ;  /* 0x0000000f1a0f7210 */ /* 0x000fc6000071e4ff */
[----:B------:R-:W-:Y:S01]  /*105a0*/  IMAD.MOV.U32 R26, RZ, RZ, R27 ;  /* 0x000000ffff1a7224 */ /* 0x000fe200078e001b */
[----:B------:R-:W-:Y:S01]  /*105b0*/  IADD3.X R24, P1, PT, R15, R24, RZ, P1, !PT ;  /* 0x000000180f187210 */ /* 0x000fe20000f3e4ff */
[----:B------:R-:W-:Y:S02]  /*105c0*/  IMAD.MOV.U32 R27, RZ, RZ, RZ ;  /* 0x000000ffff1b7224 */ /* 0x000fe400078e00ff */
        /* <DEDUP_REMOVED lines=38> */
.L_x_48:
        /* <DEDUP_REMOVED lines=27> */
.L_x_49:
        /* <DEDUP_REMOVED lines=12> */
.L_x_50:
[----:B------:R-:W0:Y:S02]  /*10aa0*/  LDC R10, c[0x3][0x1c] ;  /* 0x00c00700ff0a7b82 */ /* 0x000e240000000800 */
[----:B0-----:R-:W-:-:S13]  /*10ab0*/  ISETP.GT.U32.AND P0, PT, R22, R10, PT ;  /* 0x0000000a1600720c */ /* 0x001fda0003f04070 */
[----:B------:R-:W-:Y:S05]  /*10ac0*/  @P0 BRA `(.L_x_51) ;  /* 0x0000000000640947 */ /* 0x000fea0003800000 */
[----:B------:R-:W-:-:S13]  /*10ad0*/  ISETP.GE.U32.AND P0, PT, R22, R10, PT ;  /* 0x0000000a1600720c */ /* 0x000fda0003f06070 */
        /* <DEDUP_REMOVED lines=24> */
.L_x_51:
[----:B------:R-:W0:Y:S08]  /*10c60*/  LDC.64 R12, c[0x3][RZ] ;  /* 0x00c00000ff0c7b82 */ /* 0x000e300000000a00 */
[----:B------:R-:W1:Y:S08]  /*10c70*/  LDC.64 R14, c[0x3][0x8] ;  /* 0x00c00200ff0e7b82 */ /* 0x000e700000000a00 */
[----:B------:R-:W2:Y:S01]  /*10c80*/  LDC.64 R16, c[0x3][0x10] ;  /* 0x00c00400ff107b82 */ /* 0x000ea20000000a00 */
[----:B0-----:R-:W-:-:S07]  /*10c90*/  IADD3 R21, P0, PT, R21, -R12, RZ ;  /* 0x8000000c15157210 */ /* 0x001fce0007f1e0ff */
[----:B------:R-:W0:Y:S01]  /*10ca0*/  LDC R12, c[0x3][0x18] ;  /* 0x00c00600ff0c7b82 */ /* 0x000e220000000800 */
[----:B------:R-:W-:-:S04]  /*10cb0*/  IADD3.X R23, P0, PT, R23, ~R13, RZ, P0, !PT ;  /* 0x8000000d17177210 */ /* 0x000fc8000071e4ff */
[----:B-1----:R-:W-:-:S04]  /*10cc0*/  IADD3.X R25, P0, PT, R25, ~R14, RZ, P0, !PT ;  /* 0x8000000e19197210 */ /* 0x002fc8000071e4ff */
[----:B------:R-:W-:-:S04]  /*10cd0*/  IADD3.X R18, P0, PT, R18, ~R15, RZ, P0, !PT ;  /* 0x8000000f12127210 */ /* 0x000fc8000071e4ff */
[----:B--2---:R-:W-:-:S04]  /*10ce0*/  IADD3.X R20, P0, PT, R20, ~R16, RZ, P0, !PT ;  /* 0x8000001014147210 */ /* 0x004fc8000071e4ff */
[----:B------:R-:W-:-:S04]  /*10cf0*/  IADD3.X R24, P0, PT, R24, ~R17, RZ, P0, !PT ;  /* 0x8000001118187210 */ /* 0x000fc8000071e4ff */
[----:B0-----:R-:W-:-:S05]  /*10d00*/  IADD3.X R19, P0, PT, R19, ~R12, RZ, P0, !PT ;  /* 0x8000000c13137210 */ /* 0x001fca000071e4ff */
[----:B------:R-:W-:-:S08]  /*10d10*/  IMAD.X R22, R22, 0x1, ~R10, P0 ;  /* 0x0000000116167824 */ /* 0x000fd000000e0e0a */
.L_x_52:
        /* <DEDUP_REMOVED lines=9> */
[C---:B--2---:R-:W-:Y:S02]  /*10db0*/  IMAD R13, R29.reuse, R23, RZ ;  /* 0x000000171d0d7224 */ /* 0x044fe400078e02ff */
[C---:B------:R-:W-:Y:S02]  /*10dc0*/  IMAD R35, R29.reuse, R20, RZ ;  /* 0x000000141d237224 */ /* 0x040fe400078e02ff */
[----:B------:R-:W-:-:S04]  /*10dd0*/  IMAD.HI.U32 R17, P0, R29, R21, R12 ;  /* 0x000000151d117227 */ /* 0x000fc8000780000c */
[-C--:B---3--:R-:W-:Y:S02]  /*10de0*/  IMAD R14, R39, R21.reuse, RZ ;  /* 0x00000015270e7224 */ /* 0x088fe400078e02ff */
[----:B------:R-:W-:Y:S02]  /*10df0*/  IMAD.X R13, RZ, RZ, RZ, P0 ;  /* 0x000000ffff0d7224 */ /* 0x000fe400000e06ff */
[----:B----4-:R-:W-:Y:S01]  /*10e00*/  IMAD R33, R43, R21, RZ ;  /* 0x000000152b217224 */ /* 0x010fe200078e02ff */
[----:B------:R-:W-:Y:S01]  /*10e10*/  IADD3 R17, P0, PT, R14, R17, RZ ;  /* 0x000000110e117210 */ /* 0x000fe20007f1e0ff */
[----:B------:R-:W-:-:S04]  /*10e20*/  IMAD.HI.U32 R12, R29, R23, R12 ;  /* 0x000000171d0c7227 */ /* 0x000fc800078e000c */
[----:B------:R-:W-:Y:S02]  /*10e30*/  IMAD R13, R29, R25, RZ ;  /* 0x000000191d0d7224 */ /* 0x000fe400078e02ff */
[----:B------:R-:W-:Y:S02]  /*10e40*/  IMAD.X R15, RZ, RZ, RZ, P0 ;  /* 0x000000ffff0f7224 */ /* 0x000fe400000e06ff */
[----:B------:R-:W-:Y:S01]  /*10e50*/  IMAD.MOV.U32 R14, RZ, RZ, RZ ;  /* 0x000000ffff0e7224 */ /* 0x000fe200078e00ff */
[----:B------:R-:W-:Y:S01]  /*10e60*/  IADD3 R16, P0, PT, R13, R12, RZ ;  /* 0x0000000c0d107210 */ /* 0x000fe20007f1e0ff */
[----:B------:R-:W-:Y:S02]  /*10e70*/  IMAD.MOV.U32 R12, RZ, RZ, RZ ;  /* 0x000000ffff0c7224 */ /* 0x000fe400078e00ff */
[----:B------:R-:W-:-:S04]  /*10e80*/  IMAD.HI.U32 R14, R39, R21, R14 ;  /* 0x00000015270e7227 */ /* 0x000fc800078e000e */
[----:B------:R-:W-:Y:S02]  /*10e90*/  IMAD R15, R39, R23, RZ ;  /* 0x00000017270f7224 */ /* 0x000fe400078e02ff */
[----:B------:R-:W-:Y:S02]  /*10ea0*/  IMAD.X R13, RZ, RZ, RZ, P0 ;  /* 0x000000ffff0d7224 */ /* 0x000fe400000e06ff */
[----:B------:R-:W-:Y:S01]  /*10eb0*/  IMAD R41, R43, R24, RZ ;  /* 0x000000182b297224 */ /* 0x000fe200078e02ff */
[----:B------:R-:W-:Y:S01]  /*10ec0*/  IADD3 R14, P0, P1, R15, R16, R14 ;  /* 0x000000100f0e7210 */ /* 0x000fe2000791e00e */
[----:B------:R-:W-:-:S03]  /*10ed0*/  IMAD.HI.U32 R12, R29, R25, R12 ;  /* 0x000000191d0c7227 */ /* 0x000fc600078e000c */
[----:B------:R-:W-:Y:S01]  /*10ee0*/  IADD3.X R13, PT, PT, RZ, RZ, RZ, P0, P1 ;  /* 0x000000ffff0d7210 */ /* 0x000fe200007e24ff */
[----:B------:R-:W-:Y:S01]  /*10ef0*/  IMAD R15, R29, R18, RZ ;  /* 0x000000121d0f7224 */ /* 0x000fe200078e02ff */
[----:B------:R-:W-:Y:S01]  /*10f00*/  IADD3 R36, P1, PT, R33, R14, RZ ;  /* 0x0000000e21247210 */ /* 0x000fe20007f3e0ff */
[----:B------:R-:W-:Y:S02]  /*10f10*/  IMAD R33, R39, R25, RZ ;  /* 0x0000001927217224 */ /* 0x000fe400078e02ff */
[----:B------:R-:W-:Y:S01]  /*10f20*/  IMAD.MOV.U32 R14, RZ, RZ, RZ ;  /* 0x000000ffff0e7224 */ /* 0x000fe200078e00ff */
[----:B------:R-:W-:Y:S01]  /*10f30*/  IADD3 R16, P0, PT, R15, R12, RZ ;  /* 0x0000000c0f107210 */ /* 0x000fe20007f1e0ff */
[----:B------:R-:W-:Y:S02]  /*10f40*/  IMAD.MOV.U32 R12, RZ, RZ, RZ ;  /* 0x000000ffff0c7224 */ /* 0x000fe400078e00ff */
[----:B-----5:R-:W-:Y:S02]  /*10f50*/  IMAD R45, R28, R21, RZ ;  /* 0x000000151c2d7224 */ /* 0x020fe400078e02ff */
[----:B------:R-:W-:-:S04]  /*10f60*/  IMAD.HI.U32 R12, R39, R23, R12 ;  /* 0x00000017270c7227 */ /* 0x000fc800078e000c */
[----:B------:R-:W-:Y:S02]  /*10f70*/  IMAD.X R15, RZ, RZ, RZ, P0 ;  /* 0x000000ffff0f7224 */ /* 0x000fe400000e06ff */
[----:B------:R-:W-:Y:S01]  /*10f80*/  IMAD.X R13, RZ, RZ, RZ, P1 ;  /* 0x000000ffff0d7224 */ /* 0x000fe200008e06ff */
[----:B------:R-:W-:Y:S01]  /*10f90*/  IADD3 R33, P0, P1, R33, R16, R12 ;  /* 0x0000001021217210 */ /* 0x000fe2000791e00c */
[----:B------:R-:W-:Y:S02]  /*10fa0*/  IMAD.MOV.U32 R12, RZ, RZ, RZ ;  /* 0x000000ffff0c7224 */ /* 0x000fe400078e00ff */
[----:B------:R-:W-:-:S04]  /*10fb0*/  IMAD.HI.U32 R14, R29, R18, R14 ;  /* 0x000000121d0e7227 */ /* 0x000fc800078e000e */
[----:B------:R-:W-:Y:S01]  /*10fc0*/  IMAD.HI.U32 R12, R43, R21, R12 ;  /* 0x000000152b0c7227 */ /* 0x000fe200078e000c */
[----:B------:R-:W-:Y:S02]  /*10fd0*/  IADD3.X R13, PT, PT, RZ, RZ, RZ, P0, P1 ;  /* 0x000000ffff0d7210 */ /* 0x000fe400007e24ff */
[----:B------:R-:W-:Y:S01]  /*10fe0*/  IADD3 R32, P0, PT, R35, R14, RZ ;  /* 0x0000000e23207210 */ /* 0x000fe20007f1e0ff */
[----:B------:R-:W-:Y:S02]  /*10ff0*/  IMAD R15, R43, R23, RZ ;  /* 0x000000172b0f7224 */ /* 0x000fe400078e02ff */
[----:B------:R-:W-:Y:S02]  /*11000*/  IMAD R16, R26, R21, RZ ;  /* 0x000000151a107224 */ /* 0x000fe400078e02ff */
[----:B------:R-:W-:Y:S01]  /*11010*/  IMAD.MOV.U32 R14, RZ, RZ, RZ ;  /* 0x000000ffff0e7224 */ /* 0x000fe200078e00ff */
[----:B------:R-:W-:Y:S01]  /*11020*/  IADD3 R37, P1, P2, R15, R33, R12 ;  /* 0x000000210f257210 */ /* 0x000fe20007a3e00c */
[----:B------:R-:W-:-:S02]  /*11030*/  IMAD.MOV.U32 R12, RZ, RZ, RZ ;  /* 0x000000ffff0c7224 */ /* 0x000fc400078e00ff */
[C---:B------:R-:W-:Y:S02]  /*11040*/  IMAD R33, R39.reuse, R18, RZ ;  /* 0x0000001227217224 */ /* 0x040fe400078e02ff */
[----:B------:R-:W-:Y:S01]  /*11050*/  IMAD.HI.U32 R12, R39, R25, R12 ;  /* 0x00000019270c7227 */ /* 0x000fe200078e000c */
[----:B------:R-:W-:Y:S02]  /*11060*/  IADD3.X R13, PT, PT, RZ, RZ, RZ, P1, P2 ;  /* 0x000000ffff0d7210 */ /* 0x000fe40000fe44ff */
[----:B------:R-:W-:Y:S01]  /*11070*/  IADD3 R37, P2, PT, R16, R37, RZ ;  /* 0x0000002510257210 */ /* 0x000fe20007f5e0ff */
[----:B------:R-:W-:Y:S01]  /*11080*/  IMAD.X R15, RZ, RZ, RZ, P0 ;  /* 0x000000ffff0f7224 */ /* 0x000fe200000e06ff */
[----:B------:R-:W-:Y:S01]  /*11090*/  IADD3 R32, P0, P1, R33, R32, R12 ;  /* 0x0000002021207210 */ /* 0x000fe2000791e00c */
[----:B------:R-:W-:Y:S02]  /*110a0*/  IMAD.MOV.U32 R12, RZ, RZ, RZ ;  /* 0x000000ffff0c7224 */ /* 0x000fe400078e00ff */
[----:B------:R-:W-:Y:S01]  /*110b0*/  IMAD.HI.U32 R14, R29, R20, R14 ;  /* 0x000000141d0e7227 */ /* 0x000fe200078e000e */
[----:B------:R-:W-:-:S03]  /*110c0*/  IADD3.X R15, PT, PT, RZ, RZ, RZ, P0, P1 ;  /* 0x000000ffff0f7210 */ /* 0x000fc600007e24ff */
[----:B------:R-:W-:Y:S02]  /*110d0*/  IMAD R35, R29, R24, RZ ;  /* 0x000000181d237224 */ /* 0x000fe400078e02ff */
[----:B------:R-:W-:-:S03]  /*110e0*/  IMAD.HI.U32 R12, R43, R23, R12 ;  /* 0x000000172b0c7227 */ /* 0x000fc600078e000c */
[----:B------:R-:W-:Y:S01]  /*110f0*/  IADD3 R38, P0, PT, R35, R14, RZ ;  /* 0x0000000e23267210 */ /* 0x000fe20007f1e0ff */
[----:B------:R-:W-:Y:S02]  /*11100*/  IMAD R33, R43, R25, RZ ;  /* 0x000000192b217224 */ /* 0x000fe400078e02ff */
[----:B------:R-:W-:Y:S02]  /*11110*/  IMAD.X R13, RZ, RZ, RZ, P2 ;  /* 0x000000ffff0d7224 */ /* 0x000fe400010e06ff */
[----:B------:R-:W-:Y:S01]  /*11120*/  IMAD.MOV.U32 R14, RZ, RZ, RZ ;  /* 0x000000ffff0e7224 */ /* 0x000fe200078e00ff */
[----:B------:R-:W-:Y:S01]  /*11130*/  IADD3 R32, P1, P2, R33, R32, R12 ;  /* 0x0000002021207210 */ /* 0x000fe20007a3e00c */
[----:B------:R-:W-:Y:S02]  /*11140*/  IMAD.MOV.U32 R12, RZ, RZ, RZ ;  /* 0x000000ffff0c7224 */ /* 0x000fe400078e00ff */
[----:B------:R-:W-:-:S04]  /*11150*/  IMAD.HI.U32 R16, R39, R18, R14 ;  /* 0x0000001227107227 */ /* 0x000fc800078e000e */
[----:B------:R-:W-:Y:S02]  /*11160*/  IMAD R33, R39, R20, RZ ;  /* 0x0000001427217224 */ /* 0x000fe400078e02ff */
[----:B------:R-:W-:Y:S01]  /*11170*/  IMAD.HI.U32 R12, R26, R21, R12 ;  /* 0x000000151a0c7227 */ /* 0x000fe200078e000c */
[----:B------:R-:W-:-:S03]  /*11180*/  IADD3.X R13, PT, PT, RZ, RZ, RZ, P1, P2 ;  /* 0x000000ffff0d7210 */ /* 0x000fc60000fe44ff */
[----:B------:R-:W-:Y:S02]  /*11190*/  IMAD R35, R26, R23, RZ ;  /* 0x000000171a237224 */ /* 0x000fe400078e02ff */
[----:B------:R-:W-:Y:S01]  /*111a0*/  IMAD.X R15, RZ, RZ, RZ, P0 ;  /* 0x000000ffff0f7224 */ /* 0x000fe200000e06ff */
[----:B------:R-:W-:Y:S01]  /*111b0*/  IADD3 R38, P0, P1, R33, R38, R16 ;  /* 0x0000002621267210 */ /* 0x000fe2000791e010 */
[----:B------:R-:W-:Y:S01]  /*111c0*/  IMAD R33, R43, R18, RZ ;  /* 0x000000122b217224 */ /* 0x000fe200078e02ff */
[----:B------:R-:W-:Y:S01]  /*111d0*/  IADD3 R16, P2, P3, R35, R32, R12 ;  /* 0x0000002023107210 */ /* 0x000fe20007b5e00c */
[----:B------:R-:W-:Y:S02]  /*111e0*/  IMAD.MOV.U32 R12, RZ, RZ, RZ ;  /* 0x000000ffff0c7224 */ /* 0x000fe400078e00ff */
[----:B------:R-:W-:Y:S01]  /*111f0*/  IMAD.HI.U32 R14, R29, R24, R14 ;  /* 0x000000181d0e7227 */ /* 0x000fe200078e000e */
[----:B------:R-:W-:-:S03]  /*11200*/  IADD3.X R15, PT, PT, RZ, RZ, RZ, P0, P1 ;  /* 0x000000ffff0f7210 */ /* 0x000fc600007e24ff */
[----:B------:R-:W-:Y:S02]  /*11210*/  IMAD R35, R29, R19, RZ ;  /* 0x000000131d237224 */ /* 0x000fe400078e02ff */
[----:B------:R-:W-:Y:S01]  /*11220*/  IMAD.HI.U32 R12, R43, R25, R12 ;  /* 0x000000192b0c7227 */ /* 0x000fe200078e000c */
[----:B------:R-:W-:Y:S02]  /*11230*/  IADD3.X R13, PT, PT, RZ, RZ, RZ, P2, P3 ;  /* 0x000000ffff0d7210 */ /* 0x000fe400017e64ff */
[----:B------:R-:W-:Y:S01]  /*11240*/  IADD3 R40, P0, PT, R35, R14, RZ ;  /* 0x0000000e23287210 */ /* 0x000fe20007f1e0ff */
[----:B------:R-:W-:Y:S01]  /*11250*/  IMAD.MOV.U32 R14, RZ, RZ, RZ ;  /* 0x000000ffff0e7224 */ /* 0x000fe200078e00ff */
[----:B------:R-:W-:Y:S01]  /*11260*/  IADD3 R38, P1, P2, R33, R38, R12 ;  /* 0x0000002621267210 */ /* 0x000fe20007a3e00c */
[----:B------:R-:W-:Y:S02]  /*11270*/  IMAD.MOV.U32 R12, RZ, RZ, RZ ;  /* 0x000000ffff0c7224 */ /* 0x000fe400078e00ff */
[----:B------:R-:W-:-:S04]  /*11280*/  IMAD.HI.U32 R32, R39, R20, R14 ;  /* 0x0000001427207227 */ /* 0x000fc800078e000e */
[----:B------:R-:W-:Y:S01]  /*11290*/  IMAD.HI.U32 R34, R26, R23, R12 ;  /* 0x000000171a227227 */ /* 0x000fe200078e000c */
[----:B------:R-:W-:-:S03]  /*112a0*/  IADD3.X R13, PT, PT, RZ, RZ, RZ, P1, P2 ;  /* 0x000000ffff0d7210 */ /* 0x000fc60000fe44ff */
[----:B------:R-:W-:Y:S02]  /*112b0*/  IMAD R33, R39, R24, RZ ;  /* 0x0000001827217224 */ /* 0x000fe400078e02ff */
[----:B------:R-:W-:Y:S02]  /*112c0*/  IMAD R35, R26, R25, RZ ;  /* 0x000000191a237224 */ /* 0x000fe400078e02ff */
[----:B------:R-:W-:Y:S01]  /*112d0*/  IMAD.X R15, RZ, RZ, RZ, P0 ;  /* 0x000000ffff0f7224 */ /* 0x000fe200000e06ff */
[----:B------:R-:W-:Y:S01]  /*112e0*/  IADD3 R32, P0, P1, R33, R40, R32 ;  /* 0x0000002821207210 */ /* 0x000fe2000791e020 */
[----:B------:R-:W-:Y:S01]  /*112f0*/  IMAD.HI.U32 R12, R43, R18, R12 ;  /* 0x000000122b0c7227 */ /* 0x000fe200078e000c */
[----:B------:R-:W-:-:S03]  /*11300*/  IADD3 R34, P2, P3, R35, R38, R34 ;  /* 0x0000002623227210 */ /* 0x000fc60007b5e022 */
[----:B------:R-:W-:Y:S01]  /*11310*/  IMAD R33, R43, R20, RZ ;  /* 0x000000142b217224 */ /* 0x000fe200078e02ff */
[----:B------:R-:W-:Y:S01]  /*11320*/  IADD3.X R13, PT, PT, RZ, RZ, RZ, P2, P3 ;  /* 0x000000ffff0d7210 */ /* 0x000fe200017e64ff */
[----:B------:R-:W-:Y:S01]  /*11330*/  IMAD.HI.U32 R14, R29, R19, R14 ;  /* 0x000000131d0e7227 */ /* 0x000fe200078e000e */
[----:B------:R-:W-:Y:S02]  /*11340*/  IADD3.X R15, PT, PT, RZ, RZ, RZ, P0, P1 ;  /* 0x000000ffff0f7210 */ /* 0x000fe400007e24ff */
[----:B------:R-:W-:Y:S01]  /*11350*/  IADD3 R33, P1, P2, R33, R32, R12 ;  /* 0x0000002021217210 */ /* 0x000fe20007a3e00c */
[----:B------:R-:W-:Y:S02]  /*11360*/  IMAD R35, R29, R22, RZ ;  /* 0x000000161d237224 */ /* 0x000fe400078e02ff */
[----:B------:R-:W-:Y:S02]  /*11370*/  IMAD.MOV.U32 R12, RZ, RZ, RZ ;  /* 0x000000ffff0c7224 */ /* 0x000fe400078e00ff */
[----:B------:R-:W-:Y:S01]  /*11380*/  IMAD.MOV.U32 R32, RZ, RZ, RZ ;  /* 0x000000ffff207224 */ /* 0x000fe200078e00ff */
[----:B------:R-:W-:Y:S01]  /*11390*/  IADD3 R38, P0, PT, R35, R14, RZ ;  /* 0x0000000e23267210 */ /* 0x000fe20007f1e0ff */
[----:B------:R-:W-:-:S02]  /*113a0*/  IMAD.MOV.U32 R14, RZ, RZ, RZ ;  /* 0x000000ffff0e7224 */ /* 0x000fc400078e00ff */
[----:B------:R-:W-:-:S04]  /*113b0*/  IMAD.HI.U32 R35, R26, R25, R12 ;  /* 0x000000191a237227 */ /* 0x000fc800078e000c */
[----:B------:R-:W-:Y:S01]  /*113c0*/  IMAD.HI.U32 R14, R39, R24, R14 ;  /* 0x00000018270e7227 */ /* 0x000fe200078e000e */
[----:B------:R-:W-:-:S03]  /*113d0*/  IADD3.X R15, PT, PT, RZ, RZ, RZ, P1, P2 ;  /* 0x000000ffff0f7210 */ /* 0x000fc60000fe44ff */
[----:B------:R-:W-:Y:S02]  /*113e0*/  IMAD R13, R39, R19, RZ ;  /* 0x00000013270d7224 */ /* 0x000fe400078e02ff */
[----:B------:R-:W-:Y:S02]  /*113f0*/  IMAD R12, R26, R18, RZ ;  /* 0x000000121a0c7224 */ /* 0x000fe400078e02ff */
[----:B------:R-:W-:Y:S01]  /*11400*/  IMAD R40, R28, R23, RZ ;  /* 0x000000171c287224 */ /* 0x000fe200078e02ff */
[----:B------:R-:W-:Y:S01]  /*11410*/  IADD3 R38, P1, P2, R13, R38, R14 ;  /* 0x000000260d267210 */ /* 0x000fe20007a3e00e */
[----:B------:R-:W-:Y:S01]  /*11420*/  IMAD.MOV.U32 R14, RZ, RZ, RZ ;  /* 0x000000ffff0e7224 */ /* 0x000fe200078e00ff */
[----:B------:R-:W-:Y:S01]  /*11430*/  IADD3 R35, P3, P4, R12, R33, R35 ;  /* 0x000000210c237210 */ /* 0x000fe20007c7e023 */
[----:B------:R-:W-:Y:S01]  /*11440*/  IMAD.X R13, RZ, RZ, RZ, P0 ;  /* 0x000000ffff0d7224 */ /* 0x000fe200000e06ff */
[----:B------:R-:W-:Y:S01]  /*11450*/  IADD3.X R33, PT, PT, RZ, RZ, RZ, P1, P2 ;  /* 0x000000ffff217210 */ /* 0x000fe20000fe44ff */
[----:B------:R-:W-:Y:S01]  /*11460*/  IMAD.HI.U32 R14, R43, R20, R14 ;  /* 0x000000142b0e7227 */ /* 0x000fe200078e000e */
[----:B------:R-:W-:-:S03]  /*11470*/  IADD3.X R15, PT, PT, RZ, RZ, RZ, P3, P4 ;  /* 0x000000ffff0f7210 */ /* 0x000fc60001fe84ff */
[----:B------:R-:W-:Y:S01]  /*11480*/  IMAD.MOV.U32 R12, RZ, RZ, RZ ;  /* 0x000000ffff0c7224 */ /* 0x000fe200078e00ff */
[----:B------:R-:W-:Y:S01]  /*11490*/  IADD3 R41, P0, P1, R41, R38, R14 ;  /* 0x0000002629297210 */ /* 0x000fe2000791e00e */
[----:B------:R-:W-:Y:S02]  /*114a0*/  IMAD.MOV.U32 R14, RZ, RZ, RZ ;  /* 0x000000ffff0e7224 */ /* 0x000fe400078e00ff */
[----:B------:R-:W-:Y:S01]  /*114b0*/  IMAD.HI.U32 R12, R29, R22, R12 ;  /* 0x000000161d0c7227 */ /* 0x000fe200078e000c */
[----:B------:R-:W-:-:S03]  /*114c0*/  IADD3.X R13, PT, PT, RZ, RZ, RZ, P0, P1 ;  /* 0x000000ffff0d7210 */ /* 0x000fc600007e24ff */
[----:B------:R-:W-:-:S04]  /*114d0*/  IMAD.HI.U32 R38, R26, R18, R14 ;  /* 0x000000121a267227 */ /* 0x000fc800078e000e */
[----:B------:R-:W-:Y:S01]  /*114e0*/  IMAD.HI.U32 R33, R39, R19, R32 ;  /* 0x0000001327217227 */ /* 0x000fe200078e0020 */
[----:B------:R-:W-:-:S03]  /*114f0*/  IADD3 R32, P4, PT, R45, R16, RZ ;  /* 0x000000102d207210 */ /* 0x000fc60007f9e0ff */
[----:B------:R-:W-:Y:S02]  /*11500*/  IMAD R14, R39, R22, RZ ;  /* 0x00000016270e7224 */ /* 0x000fe400078e02ff */
[----:B------:R-:W-:Y:S02]  /*11510*/  IMAD R15, R26, R20, RZ ;  /* 0x000000141a0f7224 */ /* 0x000fe400078e02ff */
[----:B------:R-:W-:Y:S01]  /*11520*/  IMAD R47, R27, R25, RZ ;  /* 0x000000191b2f7224 */ /* 0x000fe200078e02ff */
[----:B------:R-:W-:Y:S01]  /*11530*/  IADD3 R14, P0, P1, R14, R12, R33 ;  /* 0x0000000c0e0e7210 */ /* 0x000fe2000791e021 */
[----:B------:R-:W-:Y:S01]  /*11540*/  IMAD.MOV.U32 R12, RZ, RZ, RZ ;  /* 0x000000ffff0c7224 */ /* 0x000fe200078e00ff */
[----:B------:R-:W-:Y:S01]  /*11550*/  IADD3 R38, P2, P3, R15, R41, R38 ;  /* 0x000000290f267210 */ /* 0x000fe20007b5e026 */
[C---:B------:R-:W-:Y:S02]  /*11560*/  IMAD R33, R43.reuse, R19, RZ ;  /* 0x000000132b217224 */ /* 0x040fe400078e02ff */
[----:B------:R-:W-:Y:S01]  /*11570*/  IMAD.HI.U32 R12, R43, R24, R12 ;  /* 0x000000182b0c7227 */ /* 0x000fe200078e000c */
[----:B------:R-:W-:-:S03]  /*11580*/  IADD3.X R15, PT, PT, RZ, RZ, RZ, P2, P3 ;  /* 0x000000ffff0f7210 */ /* 0x000fc600017e64ff */
[----:B------:R-:W-:Y:S01]  /*11590*/  IMAD.X R13, RZ, RZ, RZ, P4 ;  /* 0x000000ffff0d7224 */ /* 0x000fe200020e06ff */
[----:B------:R-:W-:Y:S01]  /*115a0*/  IADD3 R42, P2, P3, R33, R14, R12 ;  /* 0x0000000e212a7210 */ /* 0x000fe20007b5e00c */
[----:B------:R-:W-:Y:S02]  /*115b0*/  IMAD.MOV.U32 R12, RZ, RZ, RZ ;  /* 0x000000ffff0c7224 */ /* 0x000fe400078e00ff */
[----:B------:R-:W-:Y:S02]  /*115c0*/  IMAD.MOV.U32 R14, RZ, RZ, RZ ;  /* 0x000000ffff0e7224 */ /* 0x000fe400078e00ff */
[----:B------:R-:W-:Y:S01]  /*115d0*/  IMAD.HI.U32 R45, R28, R21, R12 ;  /* 0x000000151c2d7227 */ /* 0x000fe200078e000c */
[----:B------:R-:W-:-:S03]  /*115e0*/  IADD3.X R13, PT, PT, RZ, RZ, RZ, P2, P3 ;  /* 0x000000ffff0d7210 */ /* 0x000fc600017e64ff */
[----:B------:R-:W-:Y:S01]  /*115f0*/  IMAD.HI.U32 R16, R26, R20, R14 ;  /* 0x000000141a107227 */ /* 0x000fe200078e000e */
[----:B------:R-:W-:Y:S02]  /*11600*/  IADD3.X R15, PT, PT, RZ, RZ, RZ, P0, P1 ;  /* 0x000000ffff0f7210 */ /* 0x000fe400007e24ff */
[----:B------:R-:W-:Y:S01]  /*11610*/  IADD3 R34, P2, P3, R40, R34, R45 ;  /* 0x0000002228227210 */ /* 0x000fe20007b5e02d */
[----:B------:R-:W-:Y:S02]  /*11620*/  IMAD R41, R26, R24, RZ ;  /* 0x000000181a297224 */ /* 0x000fe400078e02ff */
[----:B------:R-:W-:-:S03]  /*11630*/  IMAD.HI.U32 R33, R43, R19, R12 ;  /* 0x000000132b217227 */ /* 0x000fc600078e000c */
[----:B------:R-:W-:Y:S01]  /*11640*/  IADD3 R16, P0, P1, R41, R42, R16 ;  /* 0x0000002a29107210 */ /* 0x000fe2000791e010 */
[-C--:B------:R-:W-:Y:S01]  /*11650*/  IMAD.HI.U32 R14, R39, R22.reuse, R14 ;  /* 0x00000016270e7227 */ /* 0x080fe200078e000e */
[----:B------:R-:W-:Y:S02]  /*11660*/  IADD3.X R15, PT, PT, RZ, RZ, RZ, P2, P3 ;  /* 0x000000ffff0f7210 */ /* 0x000fe400017e64ff */
[----:B------:R-:W-:Y:S01]  /*11670*/  IADD3.X R13, PT, PT, RZ, RZ, RZ, P0, P1 ;  /* 0x000000ffff0d7210 */ /* 0x000fe200007e24ff */
[----:B------:R-:W-:Y:S02]  /*11680*/  IMAD R12, R43, R22, RZ ;  /* 0x000000162b0c7224 */ /* 0x000fe400078e02ff */
[C---:B------:R-:W-:Y:S02]  /*11690*/  IMAD R45, R27.reuse, R23, RZ ;  /* 0x000000171b2d7224 */ /* 0x040fe400078e02ff */
[----:B------:R-:W-:Y:S01]  /*116a0*/  IMAD R53, R27, R19, RZ ;  /* 0x000000131b357224 */ /* 0x000fe200078e02ff */
[----:B------:R-:W-:Y:S01]  /*116b0*/  IADD3 R41, P0, P1, R12, R14, R33 ;  /* 0x0000000e0c297210 */ /* 0x000fe2000791e021 */
[----:B------:R-:W-:-:S02]  /*116c0*/  IMAD R33, R31, R21, RZ ;  /* 0x000000151f217224 */ /* 0x000fc400078e02ff */
[----:B------:R-:W-:Y:S02]  /*116d0*/  IMAD.MOV.U32 R12, RZ, RZ, RZ ;  /* 0x000000ffff0c7224 */ /* 0x000fe400078e00ff */
[----:B------:R-:W-:Y:S01]  /*116e0*/  IMAD.MOV.U32 R14, RZ, RZ, RZ ;  /* 0x000000ffff0e7224 */ /* 0x000fe200078e00ff */
[----:B------:R-:W-:Y:S01]  /*116f0*/  IADD3 R33, P2, PT, R33, R34, RZ ;  /* 0x0000002221217210 */ /* 0x000fe20007f5e0ff */
[----:B------:R-:W-:-:S04]  /*11700*/  IMAD.HI.U32 R40, R26, R24, R12 ;  /* 0x000000181a287227 */ /* 0x000fc800078e000c */
[----:B------:R-:W-:-:S04]  /*11710*/  IMAD.HI.U32 R14, R28, R23, R14 ;  /* 0x000000171c0e7227 */ /* 0x000fc800078e000e */
[----:B------:R-:W-:Y:S02]  /*11720*/  IMAD R12, R28, R25, RZ ;  /* 0x000000191c0c7224 */ /* 0x000fe400078e02ff */
[----:B------:R-:W-:Y:S02]  /*11730*/  IMAD R15, R26, R19, RZ ;  /* 0x000000131a0f7224 */ /* 0x000fe400078e02ff */
[----:B------:R-:W-:Y:S01]  /*11740*/  IMAD.X R13, RZ, RZ, RZ, P2 ;  /* 0x000000ffff0d7224 */ /* 0x000fe200010e06ff */
[----:B------:R-:W-:Y:S01]  /*11750*/  IADD3 R42, P4, P5, R12, R35, R14 ;  /* 0x000000230c2a7210 */ /* 0x000fe20007d9e00e */
[----:B------:R-:W-:Y:S01]  /*11760*/  IMAD.MOV.U32 R12, RZ, RZ, RZ ;  /* 0x000000ffff0c7224 */ /* 0x000fe200078e00ff */
[----:B------:R-:W-:Y:S01]  /*11770*/  IADD3 R40, P2, P3, R15, R41, R40 ;  /* 0x000000290f287210 */ /* 0x000fe20007b5e028 */
[----:B------:R-:W-:Y:S01]  /*11780*/  IMAD.MOV.U32 R14, RZ, RZ, RZ ;  /* 0x000000ffff0e7224 */ /* 0x000fe200078e00ff */
[----:B------:R-:W-:Y:S01]  /*11790*/  IADD3.X R15, PT, PT, RZ, RZ, RZ, P0, P1 ;  /* 0x000000ffff0f7210 */ /* 0x000fe200007e24ff */
        /* <DEDUP_REMOVED lines=8> */
[----:B------:R-:W-:-:S03]  /*11820*/  IMAD.HI.U32 R15, R28, R25, R14 ;  /* 0x000000191c0f7227 */ /* 0x000fc600078e000e */
[----:B------:R-:W-:Y:S01]  /*11830*/  IADD3 R34, P4, PT, R13, R34, RZ ;  /* 0x000000220d227210 */ /* 0x000fe20007f9e0ff */
[----:B------:R-:W-:Y:S01]  /*11840*/  IMAD R14, R26, R22, RZ ;  /* 0x000000161a0e7224 */ /* 0x000fe200078e02ff */
[----:B------:R-:W-:Y:S01]  /*11850*/  IADD3.X R13, PT, PT, RZ, RZ, RZ, P0, P1 ;  /* 0x000000ffff0d7210 */ /* 0x000fe200007e24ff */
[----:B------:R-:W-:Y:S02]  /*11860*/  IMAD R35, R28, R18, RZ ;  /* 0x000000121c237224 */ /* 0x000fe400078e02ff */
[----:B------:R-:W-:Y:S01]  /*11870*/  IMAD R55, R29, R21, RZ ;  /* 0x000000151d377224 */ /* 0x000fe200078e02ff */
[----:B------:R-:W-:Y:S01]  /*11880*/  IADD3 R41, P0, P1, R14, R41, R12 ;  /* 0x000000290e297210 */ /* 0x000fe2000791e00c */
[----:B------:R-:W-:Y:S01]  /*11890*/  IMAD.MOV.U32 R12, RZ, RZ, RZ ;  /* 0x000000ffff0c7224 */ /* 0x000fe200078e00ff */
[----:B------:R-:W-:Y:S01]  /*118a0*/  IADD3 R38, P2, P3, R35, R38, R15 ;  /* 0x0000002623267210 */ /* 0x000fe20007b5e00f */
[----:B------:R-:W-:Y:S02]  /*118b0*/  IMAD.X R15, RZ, RZ, RZ, P4 ;  /* 0x000000ffff0f7224 */ /* 0x000fe400020e06ff */
[----:B------:R-:W-:Y:S01]  /*118c0*/  IMAD.HI.U32 R12, R31, R23, R12 ;  /* 0x000000171f0c7227 */ /* 0x000fe200078e000c */
[----:B------:R-:W-:-:S03]  /*118d0*/  IADD3.X R13, PT, PT, RZ, RZ, RZ, P2, P3 ;  /* 0x000000ffff0d7210 */ /* 0x000fc600017e64ff */
[----:B------:R-:W-:Y:S02]  /*118e0*/  IMAD R35, R31, R25, RZ ;  /* 0x000000191f237224 */ /* 0x000fe400078e02ff */
[----:B------:R-:W-:-:S03]  /*118f0*/  IMAD.MOV.U32 R14, RZ, RZ, RZ ;  /* 0x000000ffff0e7224 */ /* 0x000fc600078e00ff */
        /* <DEDUP_REMOVED lines=8> */
[----:B------:R-:W-:Y:S02]  /*11980*/  IMAD R12, R28, R20, RZ ;  /* 0x000000141c0c7224 */ /* 0x000fe400078e02ff */
[----:B------:R-:W-:Y:S01]  /*11990*/  IMAD.HI.U32 R38, R26, R22, R14 ;  /* 0x000000161a267227 */ /* 0x000fe200078e000e */
[----:B------:R-:W-:Y:S02]  /*119a0*/  IADD3.X R15, PT, PT, RZ, RZ, RZ, P4, P5 ;  /* 0x000000ffff0f7210 */ /* 0x000fe400027ea4ff */
[----:B------:R-:W-:Y:S01]  /*119b0*/  IADD3 R16, P0, P1, R12, R16, R35 ;  /* 0x000000100c107210 */ /* 0x000fe2000791e023 */
[----:B------:R-:W-:Y:S02]  /*119c0*/  IMAD R14, R30, R21, RZ ;  /* 0x000000151e0e7224 */ /* 0x000fe400078e02ff */
[----:B------:R-:W-:-:S03]  /*119d0*/  IMAD.MOV.U32 R12, RZ, RZ, RZ ;  /* 0x000000ffff0c7224 */ /* 0x000fc600078e00ff */
[----:B------:R-:W-:Y:S01]  /*119e0*/  IADD3 R35, P2, PT, R14, R45, RZ ;  /* 0x0000002d0e237210 */ /* 0x000fe20007f5e0ff */
[----:B------:R-:W-:Y:S01]  /*119f0*/  IMAD.HI.U32 R12, R31, R25, R12 ;  /* 0x000000191f0c7227 */ /* 0x000fe200078e000c */
[----:B------:R-:W-:-:S03]  /*11a00*/  IADD3.X R13, PT, PT, RZ, RZ, RZ, P0, P1 ;  /* 0x000000ffff0d7210 */ /* 0x000fc600007e24ff */
[----:B------:R-:W-:Y:S02]  /*11a10*/  IMAD R45, R31, R18, RZ ;  /* 0x000000121f2d7224 */ /* 0x000fe400078e02ff */
[----:B------:R-:W-:-:S03]  /*11a20*/  IMAD.MOV.U32 R14, RZ, RZ, RZ ;  /* 0x000000ffff0e7224 */ /* 0x000fc600078e00ff */
[----:B------:R-:W-:Y:S01]  /*11a30*/  IADD3 R42, P0, P1, R45, R16, R12 ;  /* 0x000000102d2a7210 */ /* 0x000fe2000791e00c */
[----:B------:R-:W-:Y:S02]  /*11a40*/  IMAD.MOV.U32 R12, RZ, RZ, RZ ;  /* 0x000000ffff0c7224 */ /* 0x000fe400078e00ff */
[----:B------:R-:W-:-:S04]  /*11a50*/  IMAD.HI.U32 R14, R27, R23, R14 ;  /* 0x000000171b0e7227 */ /* 0x000fc800078e000e */
[----:B------:R-:W-:Y:S01]  /*11a60*/  IMAD.HI.U32 R45, R28, R20, R12 ;  /* 0x000000141c2d7227 */ /* 0x000fe200078e000c */
[----:B------:R-:W-:-:S03]  /*11a70*/  IADD3.X R13, PT, PT, RZ, RZ, RZ, P0, P1 ;  /* 0x000000ffff0d7210 */ /* 0x000fc600007e24ff */
[----:B------:R-:W-:Y:S02]  /*11a80*/  IMAD R12, R28, R24, RZ ;  /* 0x000000181c0c7224 */ /* 0x000fe400078e02ff */
[----:B------:R-:W-:Y:S01]  /*11a90*/  IMAD.X R15, RZ, RZ, RZ, P2 ;  /* 0x000000ffff0f7224 */ /* 0x000fe200010e06ff */
[----:B------:R-:W-:Y:S01]  /*11aa0*/  IADD3 R42, P2, P3, R47, R42, R14 ;  /* 0x0000002a2f2a7210 */ /* 0x000fe20007b5e00e */
        /* <DEDUP_REMOVED lines=10> */
[----:B------:R-:W-:Y:S01]  /*11b50*/  IMAD.HI.U32 R14, R27, R25, R14 ;  /* 0x000000191b0e7227 */ /* 0x000fe200078e000e */
[----:B------:R-:W-:Y:S02]  /*11b60*/  IADD3.X R15, PT, PT, RZ, RZ, RZ, P2, P3 ;  /* 0x000000ffff0f7210 */ /* 0x000fe400017e64ff */
[----:B------:R-:W-:Y:S01]  /*11b70*/  IADD3 R45, P0, P1, R45, R40, R12 ;  /* 0x000000282d2d7210 */ /* 0x000fe2000791e00c */
[----:B------:R-:W-:-:S02]  /*11b80*/  IMAD R47, R27, R18, RZ ;  /* 0x000000121b2f7224 */ /* 0x000fc400078e02ff */
[----:B------:R-:W-:Y:S02]  /*11b90*/  IMAD.MOV.U32 R12, RZ, RZ, RZ ;  /* 0x000000ffff0c7224 */ /* 0x000fe400078e00ff */
[C---:B------:R-:W-:Y:S01]  /*11ba0*/  IMAD R40, R28.reuse, R19, RZ ;  /* 0x000000131c287224 */ /* 0x040fe200078e02ff */
[----:B------:R-:W-:Y:S01]  /*11bb0*/  IADD3 R47, P2, P3, R47, R45, R14 ;  /* 0x0000002d2f2f7210 */ /* 0x000fe20007b5e00e */
[----:B------:R-:W-:Y:S01]  /*11bc0*/  IMAD.HI.U32 R12, R28, R24, R12 ;  /* 0x000000181c0c7227 */ /* 0x000fe200078e000c */
[----:B------:R-:W-:-:S03]  /*11bd0*/  IADD3.X R13, PT, PT, RZ, RZ, RZ, P0, P1 ;  /* 0x000000ffff0d7210 */ /* 0x000fc600007e24ff */
[----:B------:R-:W-:Y:S01]  /*11be0*/  IMAD.MOV.U32 R14, RZ, RZ, RZ ;  /* 0x000000ffff0e7224 */ /* 0x000fe200078e00ff */
[----:B------:R-:W-:Y:S01]  /*11bf0*/  IADD3 R40, P0, P1, R40, R41, R12 ;  /* 0x0000002928287210 */ /* 0x000fe2000791e00c */
[C---:B------:R-:W-:Y:S02]  /*11c00*/  IMAD R45, R30.reuse, R25, RZ ;  /* 0x000000191e2d7224 */ /* 0x040fe400078e02ff */
        /* <DEDUP_REMOVED lines=30> */
[----:B------:R-:W-:Y:S01]  /*11df0*/  IMAD R47, R27, R24, RZ ;  /* 0x000000181b2f7224 */ /* 0x000fe200078e02ff */
[----:B------:R-:W-:Y:S01]  /*11e00*/  IADD3.X R13, PT, PT, RZ, RZ, RZ, P0, P1 ;  /* 0x000000ffff0d7210 */ /* 0x000fe200007e24ff */
[----:B------:R-:W-:-:S03]  /*11e10*/  IMAD R40, R30, R20, RZ ;  /* 0x000000141e287224 */ /* 0x000fc600078e02ff */
[----:B------:R-:W-:Y:S01]  /*11e20*/  IADD3 R42, P0, P1, R47, R12, R38 ;  /* 0x0000000c2f2a7210 */ /* 0x000fe2000791e026 */
[----:B------:R-:W-:Y:S01]  /*11e30*/  IMAD.HI.U32 R47, R30, R18, R14 ;  /* 0x000000121e2f7227 */ /* 0x000fe200078e000e */
[----:B------:R-:W-:-:S03]  /*11e40*/  IADD3.X R15, PT, PT, RZ, RZ, RZ, P2, P3 ;  /* 0x000000ffff0f7210 */ /* 0x000fc600017e64ff */
[----:B------:R-:W-:Y:S02]  /*11e50*/  IMAD.MOV.U32 R12, RZ, RZ, RZ ;  /* 0x000000ffff0c7224 */ /* 0x000fe400078e00ff */
[----:B------:R-:W-:-:S04]  /*11e60*/  IMAD.HI.U32 R15, R31, R19, R14 ;  /* 0x000000131f0f7227 */ /* 0x000fc800078e000e */
        /* <DEDUP_REMOVED lines=8> */
[----:B------:R-:W-:Y:S01]  /*11ef0*/  IMAD R38, R27, R22, RZ ;  /* 0x000000161b267224 */ /* 0x000fe200078e02ff */
[----:B------:R-:W-:Y:S01]  /*11f00*/  IADD3 R40, P2, P3, R53, R15, R40 ;  /* 0x0000000f35287210 */ /* 0x000fe20007b5e028 */
[----:B------:R-:W-:Y:S01]  /*11f10*/  IMAD.HI.U32 R53, R30, R20, R12 ;  /* 0x000000141e357227 */ /* 0x000fe200078e000c */
[----:B------:R-:W-:Y:S02]  /*11f20*/  IADD3.X R13, PT, PT, RZ, RZ, RZ, P0, P1 ;  /* 0x000000ffff0d7210 */ /* 0x000fe400007e24ff */
[----:B------:R-:W-:Y:S02]  /*11f30*/  IADD3.X R15, PT, PT, RZ, RZ, RZ, P2, P3 ;  /* 0x000000ffff0f7210 */ /* 0x000fe400017e64ff */
[----:B------:R-:W-:Y:S01]  /*11f40*/  IADD3 R53, P0, P1, R14, R40, R53 ;  /* 0x000000280e357210 */ /* 0x000fe2000791e035 */
[----:B------:R-:W-:Y:S02]  /*11f50*/  IMAD.MOV.U32 R14, RZ, RZ, RZ ;  /* 0x000000ffff0e7224 */ /* 0x000fe400078e00ff */
[----:B------:R-:W-:Y:S01]  /*11f60*/  IMAD.HI.U32 R12, R31, R22, R12 ;  /* 0x000000161f0c7227 */ /* 0x000fe200078e000c */
[----:B------:R-:W-:-:S03]  /*11f70*/  IADD3.X R13, PT, PT, RZ, RZ, RZ, P0, P1 ;  /* 0x000000ffff0d7210 */ /* 0x000fc600007e24ff */
[----:B------:R-:W-:-:S04]  /*11f80*/  IMAD.HI.U32 R57, R27, R19, R14 ;  /* 0x000000131b397227 */ /* 0x000fc800078e000e */
[----:B------:R-:W-:Y:S01]  /*11f90*/  IMAD.WIDE.U32 R14, R16, 0x3d1, RZ ;  /* 0x000003d1100e7825 */ /* 0x000fe200078e00ff */
[----:B------:R-:W-:-:S03]  /*11fa0*/  IADD3 R42, P3, P2, R38, R12, R57 ;  /* 0x0000000c262a7210 */ /* 0x000fc60007a7e039 */
[----:B------:R-:W-:Y:S01]  /*11fb0*/  IMAD.MOV.U32 R12, RZ, RZ, RZ ;  /* 0x000000ffff0c7224 */ /* 0x000fe200078e00ff */
[----:B------:R-:W-:Y:S01]  /*11fc0*/  IADD3 R55, P0, PT, R55, R14, RZ ;  /* 0x0000000e37377210 */ /* 0x000fe20007f1e0ff */
[----:B------:R-:W-:Y:S02]  /*11fd0*/  IMAD.MOV.U32 R14, RZ, RZ, R15 ;  /* 0x000000ffff0e7224 */ /* 0x000fe400078e000f */
[----:B------:R-:W-:Y:S01]  /*11fe0*/  IMAD.MOV.U32 R15, RZ, RZ, RZ ;  /* 0x000000ffff0f7224 */ /* 0x000fe200078e00ff */
[----:B------:R-:W-:Y:S01]  /*11ff0*/  IADD3 RZ, P1, PT, RZ, R55, RZ ;  /* 0x00000037ffff7210 */ /* 0x000fe20007f3e0ff */
[----:B------:R-:W-:-:S04]  /*12000*/  IMAD.HI.U32 R57, R30, R24, R12 ;  /* 0x000000181e397227 */ /* 0x000fc800078e000c */
[----:B------:R-:W-:-:S04]  /*12010*/  IMAD.WIDE.U32 R14, R41, 0x3d1, R14 ;  /* 0x000003d1290e7825 */ /* 0x000fc800078e000e */
[----:B------:R-:W-:Y:S01]  /*12020*/  IMAD.MOV.U32 R12, RZ, RZ, R15 ;  /* 0x000000ffff0c7224 */ /* 0x000fe200078e000f */
[----:B------:R-:W-:Y:S01]  /*12030*/  IADD3.X R17, P0, PT, R14, R17, RZ, P0, !PT ;  /* 0x000000110e117210 */ /* 0x000fe2000071e4ff */
[----:B------:R-:W-:Y:S01]  /*12040*/  IMAD.MOV.U32 R13, RZ, RZ, RZ ;  /* 0x000000ffff0d7224 */ /* 0x000fe200078e00ff */
[----:B------:R-:W-:Y:S01]  /*12050*/  IADD3.X R15, PT, PT, RZ, RZ, RZ, P3, P2 ;  /* 0x000000ffff0f7210 */ /* 0x000fe20001fe44ff */
[----:B------:R-:W-:Y:S01]  /*12060*/  IMAD R40, R30, R19, RZ ;  /* 0x000000131e287224 */ /* 0x000fe200078e02ff */
[----:B------:R-:W-:Y:S01]  /*12070*/  IADD3.X R38, P1, PT, R17, R16, RZ, P1, !PT ;  /* 0x0000001011267210 */ /* 0x000fe20000f3e4ff */
        /* <DEDUP_REMOVED lines=9> */
[----:B------:R-:W-:Y:S01]  /*12110*/  IMAD.MOV.U32 R14, RZ, RZ, RZ ;  /* 0x000000ffff0e7224 */ /* 0x000fe200078e00ff */
[----:B------:R-:W-:Y:S01]  /*12120*/  IADD3.X R36, P0, PT, R16, R37, RZ, P0, !PT ;  /* 0x0000002510247210 */ /* 0x000fe2000071e4ff */
[----:B------:R-:W-:Y:S02]  /*12130*/  IMAD.MOV.U32 R16, RZ, RZ, R17 ;  /* 0x000000ffff107224 */ /* 0x000fe400078e0011 */
[----:B------:R-:W-:Y:S01]  /*12140*/  IMAD.MOV.U32 R17, RZ, RZ, RZ ;  /* 0x000000ffff117224 */ /* 0x000fe200078e00ff */
[----:B------:R-:W-:Y:S01]  /*12150*/  IADD3.X R36, P1, PT, R36, R45, RZ, P1, !PT ;  /* 0x0000002d24247210 */ /* 0x000fe20000f3e4ff */
[----:B------:R-:W-:-:S04]  /*12160*/  IMAD.HI.U32 R13, R30, R19, R12 ;  /* 0x000000131e0d7227 */ /* 0x000fc800078e000c */
[----:B------:R-:W-:-:S04]  /*12170*/  IMAD.WIDE.U32 R16, R53, 0x3d1, R16 ;  /* 0x000003d135107825 */ /* 0x000fc800078e0010 */
[----:B------:R-:W-:Y:S01]  /*12180*/  IMAD.HI.U32 R14, R27, R22, R14 ;  /* 0x000000161b0e7227 */ /* 0x000fe200078e000e */
[----:B------:R-:W-:-:S03]  /*12190*/  IADD3.X R32, P0, PT, R16, R32, RZ, P0, !PT ;  /* 0x0000002010207210 */ /* 0x000fc6000071e4ff */
[----:B------:R-:W-:Y:S01]  /*121a0*/  IMAD R12, R30, R22, RZ ;  /* 0x000000161e0c7224 */ /* 0x000fe200078e02ff */
[----:B------:R-:W-:Y:S01]  /*121b0*/  IADD3.X R47, P1, PT, R32, R47, RZ, P1, !PT ;  /* 0x0000002f202f7210 */ /* 0x000fe20000f3e4ff */
[----:B------:R-:W-:-:S03]  /*121c0*/  IMAD.MOV.U32 R15, RZ, RZ, RZ ;  /* 0x000000ffff0f7224 */ /* 0x000fc600078e00ff */
[----:B------:R-:W-:Y:S01]  /*121d0*/  IADD3 R16, P2, P3, R12, R14, R13 ;  /* 0x0000000e0c107210 */ /* 0x000fe20007b5e00d */
[----:B------:R-:W-:Y:S02]  /*121e0*/  IMAD.MOV.U32 R14, RZ, RZ, R17 ;  /* 0x000000ffff0e7224 */ /* 0x000fe400078e0011 */
[----:B------:R-:W-:Y:S01]  /*121f0*/  IMAD.MOV.U32 R12, RZ, RZ, RZ ;  /* 0x000000ffff0c7224 */ /* 0x000fe200078e00ff */
[----:B------:R-:W-:Y:S01]  /*12200*/  IADD3.X R13, PT, PT, RZ, RZ, RZ, P2, P3 ;  /* 0x000000ffff0d7210 */ /* 0x000fe200017e64ff */
[----:B------:R-:W-:-:S04]  /*12210*/  IMAD.WIDE.U32 R14, R57, 0x3d1, R14 ;  /* 0x000003d1390e7825 */ /* 0x000fc800078e000e */
[----:B------:R-:W-:Y:S01]  /*12220*/  IMAD.HI.U32 R17, R30, R22, R12 ;  /* 0x000000161e117227 */ /* 0x000fe200078e000c */
        /* <DEDUP_REMOVED lines=33> */
[----:B------:R-:W-:Y:S02]  /*12440*/  SEL R12, RZ, 0x1, !P0 ;  /* 0x00000001ff0c7807 */ /* 0x000fe40004000000 */
        /* <DEDUP_REMOVED lines=8> */
.L_x_53:
[----:B------:R-:W-:-:S13]  /*124d0*/  ISETP.GT.U32.OR P0, PT, R33, R10, P0 ;  /* 0x0000000a2100720c */ /* 0x000fda0000704470 */
        /* <DEDUP_REMOVED lines=26> */
.L_x_54:
        /* <DEDUP_REMOVED lines=12> */
.L_x_55:
[----:B------:R-:W-:-:S13]  /*12740*/  ISETP.GT.U32.AND P0, PT, R33, R10, PT ;  /* 0x0000000a2100720c */ /* 0x000fda0003f04070 */
        /* <DEDUP_REMOVED lines=26> */
.L_x_56:
        /* <DEDUP_REMOVED lines=12> */
.L_x_57:
[----:B------:R-:W-:-:S05]  /*129b0*/  IMAD.SHL.U32 R12, R38, 0x4, RZ ;  /* 0x00000004260c7824 */ /* 0x000fca00078e00ff */
[----:B------:R-:W-:-:S05]  /*129c0*/  LEA.HI R53, P0, R55, R12, RZ, 0x2 ;  /* 0x0000000c37357211 */ /* 0x000fca00078110ff */
[----:B------:R-:W-:-:S05]  /*129d0*/  IMAD.X R13, RZ, RZ, RZ, P0 ;  /* 0x000000ffff0d7224 */ /* 0x000fca00000e06ff */
[----:B------:R-:W-:-:S04]  /*129e0*/  LEA.HI R38, R38, R13, RZ, 0x2 ;  /* 0x0000000d26267211 */ /* 0x000fc800078f10ff */
[----:B------:R-:W-:-:S04]  /*129f0*/  IADD3 R38, P0, PT, RZ, R38, RZ ;  /* 0x00000026ff267210 */ /* 0x000fc80007f1e0ff */
[----:B------:R-:W-:Y:S01]  /*12a00*/  LEA R15, P1, R41, R38, 0x2 ;  /* 0x00000026290f7211 */ /* 0x000fe200078210ff */
[----:B------:R-:W-:-:S04]  /*12a10*/  IMAD.X R14, RZ, RZ, RZ, P0 ;  /* 0x000000ffff0e7224 */ /* 0x000fc800000e06ff */
[----:B------:R-:W-:Y:S01]  /*12a20*/  IMAD.X R12, RZ, RZ, RZ, P1 ;  /* 0x000000ffff0c7224 */ /* 0x000fe200008e06ff */
[----:B------:R-:W-:-:S04]  /*12a30*/  IADD3 R14, P0, PT, RZ, R14, RZ ;  /* 0x0000000eff0e7210 */ /* 0x000fc80007f1e0ff */
[----:B------:R-:W-:Y:S01]  /*12a40*/  LEA.HI R41, R41, R12, RZ, 0x2 ;  /* 0x0000000c29297211 */ /* 0x000fe200078f10ff */
[----:B------:R-:W-:-:S03]  /*12a50*/  IMAD.X R12, RZ, RZ, RZ, P0 ;  /* 0x000000ffff0c7224 */ /* 0x000fc600000e06ff */
[----:B------:R-:W-:Y:S02]  /*12a60*/  IADD3 R41, P1, PT, R41, R14, RZ ;  /* 0x0000000e29297210 */ /* 0x000fe40007f3e0ff */
[----:B------:R-:W-:Y:S02]  /*12a70*/  IADD3 R12, P0, PT, RZ, R12, RZ ;  /* 0x0000000cff0c7210 */ /* 0x000fe40007f1e0ff */
[----:B------:R-:W-:Y:S01]  /*12a80*/  LEA R45, P2, R36, R41, 0x2 ;  /* 0x00000029242d7211 */ /* 0x000fe200078410ff */
[----:B------:R-:W-:Y:S02]  /*12a90*/  IMAD.X R17, RZ, RZ, RZ, P1 ;  /* 0x000000ffff117224 */ /* 0x000fe400008e06ff */
[----:B------:R-:W-:Y:S02]  /*12aa0*/  IMAD.X R14, RZ, RZ, RZ, P0 ;  /* 0x000000ffff0e7224 */ /* 0x000fe400000e06ff */
[----:B------:R-:W-:Y:S01]  /*12ab0*/  IMAD.X R13, RZ, RZ, RZ, P2 ;  /* 0x000000ffff0d7224 */ /* 0x000fe200010e06ff */
[----:B------:R-:W-:-:S02]  /*12ac0*/  IADD3 R17, P1, PT, R17, R12, RZ ;  /* 0x0000000c11117210 */ /* 0x000fc40007f3e0ff */
[----:B------:R-:W-:Y:S02]  /*12ad0*/  IADD3 R12, P0, PT, RZ, R14, RZ ;  /* 0x0000000eff0c7210 */ /* 0x000fe40007f1e0ff */
[----:B------:R-:W-:Y:S01]  /*12ae0*/  LEA.HI R36, R36, R13, RZ, 0x2 ;  /* 0x0000000d24247211 */ /* 0x000fe200078f10ff */
[----:B------:R-:W-:Y:S02]  /*12af0*/  IMAD.X R13, RZ, RZ, RZ, P1 ;  /* 0x000000ffff0d7224 */ /* 0x000fe400008e06ff */
[----:B------:R-:W-:Y:S01]  /*12b00*/  IMAD.X R14, RZ, RZ, RZ, P0 ;  /* 0x000000ffff0e7224 */ /* 0x000fe200000e06ff */
[----:B------:R-:W-:Y:S02]  /*12b10*/  IADD3 R36, P2, PT, R36, R17, RZ ;  /* 0x0000001124247210 */ /* 0x000fe40007f5e0ff */
[----:B------:R-:W-:Y:S02]  /*12b20*/  IADD3 R13, P1, PT, R13, R12, RZ ;  /* 0x0000000c0d0d7210 */ /* 0x000fe40007f3e0ff */
[----:B------:R-:W-:Y:S01]  /*12b30*/  IADD3 R17, P0, PT, RZ, R14, RZ ;  /* 0x0000000eff117210 */ /* 0x000fe20007f1e0ff */
[----:B------:R-:W-:Y:S01]  /*12b40*/  IMAD.X R14, RZ, RZ, RZ, P2 ;  /* 0x000000ffff0e7224 */ /* 0x000fe200010e06ff */
[----:B------:R-:W-:Y:S01]  /*12b50*/  LEA R37, P3, R47, R36, 0x2 ;  /* 0x000000242f257211 */ /* 0x000fe200078610ff */
[----:B------:R-:W-:-:S02]  /*12b60*/  IMAD.X R16, RZ, RZ, RZ, P1 ;  /* 0x000000ffff107224 */ /* 0x000fc400008e06ff */
[----:B------:R-:W-:Y:S01]  /*12b70*/  IMAD.X R34, RZ, RZ, RZ, P0 ;  /* 0x000000ffff227224 */ /* 0x000fe200000e06ff */
[----:B------:R-:W-:Y:S01]  /*12b80*/  IADD3 R14, P2, PT, R14, R13, RZ ;  /* 0x0000000d0e0e7210 */ /* 0x000fe20007f5e0ff */
[----:B------:R-:W-:Y:S01]  /*12b90*/  IMAD.X R12, RZ, RZ, RZ, P3 ;  /* 0x000000ffff0c7224 */ /* 0x000fe200018e06ff */
[----:B------:R-:W-:Y:S02]  /*12ba0*/  IADD3 R13, P1, PT, R16, R17, RZ ;  /* 0x00000011100d7210 */ /* 0x000fe40007f3e0ff */
[----:B------:R-:W-:Y:S02]  /*12bb0*/  IADD3 R16, P0, PT, RZ, R34, RZ ;  /* 0x00000022ff107210 */ /* 0x000fe40007f1e0ff */
[----:B------:R-:W-:Y:S01]  /*12bc0*/  LEA.HI R47, R47, R12, RZ, 0x2 ;  /* 0x0000000c2f2f7211 */ /* 0x000fe200078f10ff */
[----:B------:R-:W-:Y:S02]  /*12bd0*/  IMAD.X R12, RZ, RZ, RZ, P2 ;  /* 0x000000ffff0c7224 */ /* 0x000fe400010e06ff */
[----:B------:R-:W-:Y:S01]  /*12be0*/  IMAD.X R17, RZ, RZ, RZ, P0 ;  /* 0x000000ffff117224 */ /* 0x000fe200000e06ff */
[----:B------:R-:W-:Y:S01]  /*12bf0*/  IADD3 R35, P3, PT, R47, R14, RZ ;  /* 0x0000000e2f237210 */ /* 0x000fe20007f7e0ff */
[----:B------:R-:W-:Y:S01]  /*12c00*/  IMAD.X R41, RZ, RZ, RZ, P1 ;  /* 0x000000ffff297224 */ /* 0x000fe200008e06ff */
[----:B------:R-:W-:-:S02]  /*12c10*/  IADD3 R12, P2, PT, R12, R13, RZ ;  /* 0x0000000d0c0c7210 */ /* 0x000fc40007f5e0ff */
[----:B------:R-:W-:Y:S02]  /*12c20*/  LEA R35, P4, R32, R35, 0x2 ;  /* 0x0000002320237211 */ /* 0x000fe400078810ff */
[----:B------:R-:W-:Y:S01]  /*12c30*/  IADD3 R47, P0, PT, RZ, R17, RZ ;  /* 0x00000011ff2f7210 */ /* 0x000fe20007f1e0ff */
[----:B------:R-:W-:Y:S01]  /*12c40*/  IMAD.X R17, RZ, RZ, RZ, P3 ;  /* 0x000000ffff117224 */ /* 0x000fe200018e06ff */
[----:B------:R-:W-:Y:S01]  /*12c50*/  IADD3 R41, P1, PT, R41, R16, RZ ;  /* 0x0000001029297210 */ /* 0x000fe20007f3e0ff */
[----:B------:R-:W-:Y:S02]  /*12c60*/  IMAD.X R14, RZ, RZ, RZ, P2 ;  /* 0x000000ffff0e7224 */ /* 0x000fe400010e06ff */
[----:B------:R-:W-:Y:S01]  /*12c70*/  IMAD.X R13, RZ, RZ, RZ, P4 ;  /* 0x000000ffff0d7224 */ /* 0x000fe200020e06ff */
[----:B------:R-:W-:Y:S01]  /*12c80*/  IADD3 R17, P3, PT, R17, R12, RZ ;  /* 0x0000000c11117210 */ /* 0x000fe20007f7e0ff */
[----:B------:R-:W-:Y:S01]  /*12c90*/  IMAD.X R16, RZ, RZ, RZ, P1 ;  /* 0x000000ffff107224 */ /* 0x000fe200008e06ff */
[----:B------:R-:W-:-:S02]  /*12ca0*/  IADD3 R12, P2, PT, R14, R41, RZ ;  /* 0x000000290e0c7210 */ /* 0x000fc40007f5e0ff */
[----:B------:R-:W-:Y:S01]  /*12cb0*/  LEA.HI R32, R32, R13, RZ, 0x2 ;  /* 0x0000000d20207211 */ /* 0x000fe200078f10ff */
[----:B------:R-:W-:Y:S01]  /*12cc0*/  IMAD.X R13, RZ, RZ, RZ, P3 ;  /* 0x000000ffff0d7224 */ /* 0x000fe200018e06ff */
[----:B------:R-:W-:Y:S01]  /*12cd0*/  IADD3 R41, P1, PT, R16, R47, RZ ;  /* 0x0000002f10297210 */ /* 0x000fe20007f3e0ff */
[----:B------:R-:W-:Y:S01]  /*12ce0*/  IMAD.X R14, RZ, RZ, RZ, P2 ;  /* 0x000000ffff0e7224 */ /* 0x000fe200010e06ff */
[----:B------:R-:W-:Y:S01]  /*12cf0*/  IADD3 R16, P3, PT, R32, R17, RZ ;  /* 0x0000001120107210 */ /* 0x000fe20007f7e0ff */
[----:B------:R-:W-:Y:S01]  /*12d00*/  IMAD.X R47, RZ, RZ, RZ, P0 ;  /* 0x000000ffff2f7224 */ /* 0x000fe200000e06ff */
[----:B------:R-:W-:Y:S01]  /*12d10*/  IADD3 R13, P2, PT, R13, R12, RZ ;  /* 0x0000000c0d0d7210 */ /* 0x000fe20007f5e0ff */
[----:B------:R-:W-:Y:S01]  /*12d20*/  IMAD.X R34, RZ, RZ, RZ, P1 ;  /* 0x000000ffff227224 */ /* 0x000fe200008e06ff */
[----:B------:R-:W-:Y:S01]  /*12d30*/  IADD3 R17, P1, PT, R14, R41, RZ ;  /* 0x000000290e117210 */ /* 0x000fe20007f3e0ff */
[----:B------:R-:W-:Y:S01]  /*12d40*/  IMAD.X R14, RZ, RZ, RZ, P3 ;  /* 0x000000ffff0e7224 */ /* 0x000fe200018e06ff */
[C---:B------:R-:W-:Y:S01]  /*12d50*/  LEA R16, P4, R57.reuse, R16, 0x2 ;  /* 0x0000001039107211 */ /* 0x040fe200078810ff */
        /* <DEDUP_REMOVED lines=9> */
[----:B------:R-:W-:Y:S01]  /*12df0*/  LEA.HI R57, R57, R12, RZ, 0x2 ;  /* 0x0000000c39397211 */ /* 0x000fe200078f10ff */
[----:B------:R-:W-:-:S02]  /*12e00*/  IMAD.X R13, RZ, RZ, RZ, P2 ;  /* 0x000000ffff0d7224 */ /* 0x000fc400010e06ff */
[----:B------:R-:W-:Y:S01]  /*12e10*/  IMAD.X R47, RZ, RZ, RZ, P1 ;  /* 0x000000ffff2f7224 */ /* 0x000fe200008e06ff */
[----:B------:R-:W-:Y:S02]  /*12e20*/  IADD3 R41, P2, PT, R41, R32, RZ ;  /* 0x0000002029297210 */ /* 0x000fe40007f5e0ff */
[----:B------:R-:W-:Y:S02]  /*12e30*/  IADD3 R12, P3, PT, R57, R14, RZ ;  /* 0x0000000e390c7210 */ /* 0x000fe40007f7e0ff */
[----:B------:R-:W-:Y:S01]  /*12e40*/  IADD3 R14, P1, PT, R13, R34, RZ ;  /* 0x000000220d0e7210 */ /* 0x000fe20007f3e0ff */
[----:B------:R-:W-:Y:S01]  /*12e50*/  IMAD.X R13, RZ, RZ, RZ, P2 ;  /* 0x000000ffff0d7224 */ /* 0x000fe200010e06ff */
[----:B------:R-:W-:Y:S01]  /*12e60*/  LEA R17, P4, R33, R12, 0x2 ;  /* 0x0000000c21117211 */ /* 0x000fe200078810ff */
[----:B------:R-:W-:Y:S01]  /*12e70*/  IMAD.X R40, RZ, RZ, RZ, P3 ;  /* 0x000000ffff287224 */ /* 0x000fe200018e06ff */
[----:B------:R-:W-:Y:S01]  /*12e80*/  IADD3 R47, P0, PT, R47, R36, RZ ;  /* 0x000000242f2f7210 */ /* 0x000fe20007f1e0ff */
[----:B------:R-:W-:Y:S01]  /*12e90*/  IMAD.X R32, RZ, RZ, RZ, P1 ;  /* 0x000000ffff207224 */ /* 0x000fe200008e06ff */
[----:B------:R-:W-:Y:S01]  /*12ea0*/  IADD3 R13, P2, PT, R13, R14, RZ ;  /* 0x0000000e0d0d7210 */ /* 0x000fe20007f5e0ff */
[----:B------:R-:W-:Y:S01]  /*12eb0*/  IMAD.X R12, RZ, RZ, RZ, P4 ;  /* 0x000000ffff0c7224 */ /* 0x000fe200020e06ff */
[----:B------:R-:W-:-:S02]  /*12ec0*/  IADD3 R40, P3, PT, R40, R41, RZ ;  /* 0x0000002928287210 */ /* 0x000fc40007f7e0ff */
[----:B------:R-:W-:Y:S01]  /*12ed0*/  IADD3 R41, P1, PT, R32, R47, RZ ;  /* 0x0000002f20297210 */ /* 0x000fe20007f3e0ff */
[----:B------:R-:W-:Y:S01]  /*12ee0*/  IMAD.X R32, RZ, RZ, RZ, P2 ;  /* 0x000000ffff207224 */ /* 0x000fe200010e06ff */
[----:B------:R-:W-:Y:S01]  /*12ef0*/  LEA.HI R33, R33, R12, RZ, 0x2 ;  /* 0x0000000c21217211 */ /* 0x000fe200078f10ff */
[----:B------:R-:W-:Y:S02]  /*12f00*/  IMAD.X R14, RZ, RZ, RZ, P3 ;  /* 0x000000ffff0e7224 */ /* 0x000fe400018e06ff */
[----:B------:R-:W-:Y:S01]  /*12f10*/  IMAD.X R12, RZ, RZ, RZ, P1 ;  /* 0x000000ffff0c7224 */ /* 0x000fe200008e06ff */
[----:B------:R-:W-:Y:S01]  /*12f20*/  IADD3 R32, P1, PT, R32, R41, RZ ;  /* 0x0000002920207210 */ /* 0x000fe20007f3e0ff */
[----:B------:R-:W-:Y:S01]  /*12f30*/  IMAD.X R47, RZ, RZ, RZ, P0 ;  /* 0x000000ffff2f7224 */ /* 0x000fe200000e06ff */
[----:B------:R-:W-:Y:S02]  /*12f40*/  IADD3 R40, P3, PT, R33, R40, RZ ;  /* 0x0000002821287210 */ /* 0x000fe40007f7e0ff */
[----:B------:R-:W-:Y:S01]  /*12f50*/  IADD3 R14, P2, PT, R14, R13, RZ ;  /* 0x0000000d0e0e7210 */ /* 0x000fe20007f5e0ff */
[----:B------:R-:W-:Y:S01]  /*12f60*/  IMAD.X R34, RZ, RZ, RZ, P1 ;  /* 0x000000ffff227224 */ /* 0x000fe200008e06ff */
[----:B------:R-:W-:Y:S01]  /*12f70*/  IADD3 R41, P0, PT, R12, R47, RZ ;  /* 0x0000002f0c297210 */ /* 0x000fe20007f1e0ff */
[----:B------:R-:W-:-:S02]  /*12f80*/  IMAD.X R33, RZ, RZ, RZ, P3 ;  /* 0x000000ffff217224 */ /* 0x000fc400018e06ff */
[----:B------:R-:W-:Y:S01]  /*12f90*/  IMAD.WIDE.U32 R12, R40, 0x3d1, RZ ;  /* 0x000003d1280c7825 */ /* 0x000fe200078e00ff */
[----:B------:R-:W-:Y:S02]  /*12fa0*/  IADD3 R34, P1, PT, R34, R41, RZ ;  /* 0x0000002922227210 */ /* 0x000fe40007f3e0ff */
[----:B------:R-:W-:Y:S01]  /*12fb0*/  IADD3 R33, P3, PT, R33, R14, RZ ;  /* 0x0000000e21217210 */ /* 0x000fe20007f7e0ff */
[----:B------:R-:W-:Y:S02]  /*12fc0*/  IMAD.X R47, RZ, RZ, RZ, P2 ;  /* 0x000000ffff2f7224 */ /* 0x000fe400010e06ff */
[----:B------:R-:W-:Y:S01]  /*12fd0*/  IMAD.X R57, RZ, RZ, RZ, P0 ;  /* 0x000000ffff397224 */ /* 0x000fe200000e06ff */
[----:B------:R-:W-:Y:S01]  /*12fe0*/  LEA R41, P0, R55, R12, 0x2 ;  /* 0x0000000c37297211 */ /* 0x000fe200078010ff */
[----:B------:R-:W-:Y:S01]  /*12ff0*/  IMAD.MOV.U32 R12, RZ, RZ, R13 ;  /* 0x000000ffff0c7224 */ /* 0x000fe200078e000d */
[----:B------:R-:W-:Y:S01]  /*13000*/  IADD3 R47, P2, PT, R47, R32, RZ ;  /* 0x000000202f2f7210 */ /* 0x000fe20007f5e0ff */
[----:B------:R-:W-:-:S02]  /*13010*/  IMAD.MOV.U32 R13, RZ, RZ, RZ ;  /* 0x000000ffff0d7224 */ /* 0x000fc400078e00ff */
[----:B------:R-:W-:Y:S02]  /*13020*/  IMAD.X R32, RZ, RZ, RZ, P3 ;  /* 0x000000ffff207224 */ /* 0x000fe400018e06ff */
[----:B------:R-:W-:-:S03]  /*13030*/  IMAD.WIDE.U32 R12, R33, 0x3d1, R12 ;  /* 0x000003d1210c7825 */ /* 0x000fc600078e000c */
[----:B------:R-:W-:Y:S01]  /*13040*/  IADD3 R32, P4, PT, R32, R47, RZ ;  /* 0x0000002f20207210 */ /* 0x000fe20007f9e0ff */
[----:B------:R-:W-:Y:S01]  /*13050*/  IMAD.X R55, RZ, RZ, RZ, P2 ;  /* 0x000000ffff377224 */ /* 0x000fe200010e06ff */
[----:B------:R-:W-:Y:S01]  /*13060*/  IADD3.X R53, P0, PT, R12, R53, RZ, P0, !PT ;  /* 0x000000350c357210 */ /* 0x000fe2000071e4ff */
[----:B------:R-:W-:Y:S02]  /*13070*/  IMAD.MOV.U32 R12, RZ, RZ, R13 ;  /* 0x000000ffff0c7224 */ /* 0x000fe400078e000d */
[----:B------:R-:W-:Y:S01]  /*13080*/  IMAD.X R14, RZ, RZ, RZ, P1 ;  /* 0x000000ffff0e7224 */ /* 0x000fe200008e06ff */
[----:B------:R-:W-:Y:S01]  /*13090*/  IADD3 R55, P3, PT, R55, R34, RZ ;  /* 0x0000002237377210 */ /* 0x000fe20007f7e0ff */
[----:B------:R-:W-:Y:S01]  /*130a0*/  IMAD.MOV.U32 R13, RZ, RZ, RZ ;  /* 0x000000ffff0d7224 */ /* 0x000fe200078e00ff */
[----:B------:R-:W-:Y:S01]  /*130b0*/  IADD3 RZ, P1, PT, RZ, R41, RZ ;  /* 0x00000029ffff7210 */ /* 0x000fe20007f3e0ff */
[----:B------:R-:W-:Y:S01]  /*130c0*/  IMAD.X R38, RZ, RZ, RZ, P4 ;  /* 0x000000ffff267224 */ /* 0x000fe200020e06ff */
[----:B------:R-:W-:Y:S01]  /*130d0*/  IADD3 R14, P2, PT, R14, R57, RZ ;  /* 0x000000390e0e7210 */ /* 0x000fe20007f5e0ff */
[----:B------:R-:W-:Y:S01]  /*130e0*/  IMAD.X R47, RZ, RZ, RZ, P3 ;  /* 0x000000ffff2f7224 */ /* 0x000fe200018e06ff */
[----:B------:R-:W-:Y:S01]  /*130f0*/  IADD3.X R40, P1, PT, R53, R40, RZ, P1, !PT ;  /* 0x0000002835287210 */ /* 0x000fe20000f3e4ff */
[----:B------:R-:W-:Y:S01]  /*13100*/  IMAD.WIDE.U32 R12, R32, 0x3d1, R12 ;  /* 0x000003d1200c7825 */ /* 0x000fe200078e000c */
[----:B------:R-:W-:-:S02]  /*13110*/  IADD3 R38, P4, PT, R38, R55, RZ ;  /* 0x0000003726267210 */ /* 0x000fc40007f9e0ff */
[----:B------:R-:W-:Y:S01]  /*13120*/  IADD3 R47, P3, PT, R47, R14, RZ ;  /* 0x0000000e2f2f7210 */ /* 0x000fe20007f7e0ff */
[----:B------:R-:W-:Y:S01]  /*13130*/  IMAD.MOV.U32 R14, RZ, RZ, R13 ;  /* 0x000000ffff0e7224 */ /* 0x000fe200078e000d */
[----:B------:R-:W-:Y:S01]  /*13140*/  IADD3.X R12, P0, PT, R12, R15, RZ, P0, !PT ;  /* 0x0000000f0c0c7210 */ /* 0x000fe2000071e4ff */
[----:B------:R-:W-:Y:S02]  /*13150*/  IMAD.MOV.U32 R15, RZ, RZ, RZ ;  /* 0x000000ffff0f7224 */ /* 0x000fe400078e00ff */
[----:B------:R-:W-:Y:S01]  /*13160*/  IMAD.X R36, RZ, RZ, RZ, P4 ;  /* 0x000000ffff247224 */ /* 0x000fe200020e06ff */
[----:B------:R-:W-:Y:S01]  /*13170*/  IADD3.X R13, P1, PT, R12, R33, RZ, P1, !PT ;  /* 0x000000210c0d7210 */ /* 0x000fe20000f3e4ff */
[----:B------:R-:W-:-:S04]  /*13180*/  IMAD.WIDE.U32 R14, R38, 0x3d1, R14 ;  /* 0x000003d1260e7825 */ /* 0x000fc800078e000e */
[----:B------:R-:W-:Y:S01]  /*13190*/  IMAD.X R34, RZ, RZ, RZ, P3 ;  /* 0x000000ffff227224 */ /* 0x000fe200018e06ff */
[----:B------:R-:W-:Y:S01]  /*131a0*/  IADD3 R36, P3, PT, R36, R47, RZ ;  /* 0x0000002f24247210 */ /* 0x000fe20007f7e0ff */
[----:B------:R-:W-:Y:S01]  /*131b0*/  IMAD.X R53, RZ, RZ, RZ, P2 ;  /* 0x000000ffff357224 */ /* 0x000fe200010e06ff */
[----:B------:R-:W-:Y:S01]  /*131c0*/  IADD3.X R45, P0, PT, R14, R45, RZ, P0, !PT ;  /* 0x0000002d0e2d7210 */ /* 0x000fe2000071e4ff */
[----:B------:R-:W-:Y:S02]  /*131d0*/  IMAD.MOV.U32 R14, RZ, RZ, R15 ;  /* 0x000000ffff0e7224 */ /* 0x000fe400078e000f */
[----:B------:R-:W-:Y:S01]  /*131e0*/  IMAD.MOV.U32 R15, RZ, RZ, RZ ;  /* 0x000000ffff0f7224 */ /* 0x000fe200078e00ff */
[----:B------:R-:W-:Y:S01]  /*131f0*/  IADD3 R12, P2, PT, R34, R53, RZ ;  /* 0x00000035220c7210 */ /* 0x000fe20007f5e0ff */
[----:B------:R-:W-:Y:S02]  /*13200*/  IMAD.X R47, RZ, RZ, RZ, P3 ;  /* 0x000000ffff2f7224 */ /* 0x000fe400018e06ff */
[----:B------:R-:W-:-:S03]  /*13210*/  IMAD.WIDE.U32 R14, R36, 0x3d1, R14 ;  /* 0x000003d1240e7825 */ /* 0x000fc600078e000e */
[----:B------:R-:W-:Y:S01]  /*13220*/  IADD3 R47, P3, PT, R47, R12, RZ ;  /* 0x0000000c2f2f7210 */ /* 0x000fe20007f7e0ff */
[----:B------:R-:W-:Y:S01]  /*13230*/  IMAD.MOV.U32 R33, RZ, RZ, RZ ;  /* 0x000000ffff217224 */ /* 0x000fe200078e00ff */
[----:B------:R-:W-:Y:S01]  /*13240*/  IADD3.X R12, P1, PT, R45, R32, RZ, P1, !PT ;  /* 0x000000202d0c7210 */ /* 0x000fe20000f3e4ff */
[----:B------:R-:W-:Y:S01]  /*13250*/  IMAD.MOV.U32 R32, RZ, RZ, R15 ;  /* 0x000000ffff207224 */ /* 0x000fe200078e000f */
[----:B------:R-:W-:Y:S01]  /*13260*/  IADD3.X R37, P0, PT, R14, R37, RZ, P0, !PT ;  /* 0x000000250e257210 */ /* 0x000fe2000071e4ff */
[----:B------:R-:W-:Y:S02]  /*13270*/  IMAD.X R45, RZ, RZ, RZ, P2 ;  /* 0x000000ffff2d7224 */ /* 0x000fe400010e06ff */
[----:B------:R-:W-:Y:S01]  /*13280*/  IMAD.WIDE.U32 R32, R47, 0x3d1, R32 ;  /* 0x000003d12f207825 */ /* 0x000fe200078e0020 */
[----:B------:R-:W-:-:S03]  /*13290*/  IADD3.X R15, P1, PT, R37, R38, RZ, P1, !PT ;  /* 0x00000026250f7210 */ /* 0x000fc60000f3e4ff */
[----:B------:R-:W-:Y:S01]  /*132a0*/  IMAD.X R34, RZ, RZ, RZ, P3 ;  /* 0x000000ffff227224 */ /* 0x000fe200018e06ff */
[----:B------:R-:W-:Y:S01]  /*132b0*/  IADD3.X R35, P0, PT, R32, R35, RZ, P0, !PT ;  /* 0x0000002320237210 */ /* 0x000fe2000071e4ff */
[----:B------:R-:W-:Y:S02]  /*132c0*/  IMAD.MOV.U32 R32, RZ, RZ, R33 ;  /* 0x000000ffff207224 */ /* 0x000fe400078e0021 */
[----:B------:R-:W-:Y:S01]  /*132d0*/  IMAD.MOV.U32 R33, RZ, RZ, RZ ;  /* 0x000000ffff217224 */ /* 0x000fe200078e00ff */
[----:B------:R-:W-:Y:S02]  /*132e0*/  IADD3 R34, P2, PT, R34, R45, RZ ;  /* 0x0000002d22227210 */ /* 0x000fe40007f5e0ff */
[----:B------:R-:W-:-:S03]  /*132f0*/  IADD3.X R14, P1, PT, R35, R36, RZ, P1, !PT ;  /* 0x00000024230e7210 */ /* 0x000fc60000f3e4ff */
[----:B------:R-:W-:-:S04]  /*13300*/  IMAD.WIDE.U32 R32, R34, 0x3d1, R32 ;  /* 0x000003d122207825 */ /* 0x000fc800078e0020 */
[----:B------:R-:W-:Y:S01]  /*13310*/  IMAD.X R37, RZ, RZ, RZ, P2 ;  /* 0x000000ffff257224 */ /* 0x000fe200010e06ff */
        /* <DEDUP_REMOVED lines=37> */
.L_x_58:
        /* <DEDUP_REMOVED lines=27> */
.L_x_59:
        /* <DEDUP_REMOVED lines=12> */
.L_x_60:
        /* <DEDUP_REMOVED lines=27> */
.L_x_61:
        /* <DEDUP_REMOVED lines=12> */
.L_x_62:
[-C--:B------:R-:W-:Y:S02]  /*13a50*/  IMAD R33, R23, R21.reuse, RZ ;  /* 0x0000001517217224 */ /* 0x080fe400078e02ff */
[----:B------:R-:W-:Y:S02]  /*13a60*/  IMAD.MOV.U32 R32, RZ, RZ, RZ ;  /* 0x000000ffff207224 */ /* 0x000fe400078e00ff */
[----:B------:R-:W-:Y:S02]  /*13a70*/  IMAD.MOV.U32 R34, RZ, RZ, RZ ;  /* 0x000000ffff227224 */ /* 0x000fe400078e00ff */
[----:B------:R-:W-:-:S04]  /*13a80*/  IMAD.HI.U32 R47, P0, R21, R21, R32 ;  /* 0x00000015152f7227 */ /* 0x000fc80007800020 */
[----:B------:R-:W-:Y:S01]  /*13a90*/  IMAD.X R35, RZ, RZ, RZ, P0 ;  /* 0x000000ffff237224 */ /* 0x000fe200000e06ff */
[----:B------:R-:W-:Y:S01]  /*13aa0*/  IADD3 R47, P1, PT, R33, R47, RZ ;  /* 0x0000002f212f7210 */ /* 0x000fe20007f3e0ff */
[----:B------:R-:W-:Y:S02]  /*13ab0*/  IMAD R37, R25, R21, RZ ;  /* 0x0000001519257224 */ /* 0x000fe400078e02ff */
[----:B------:R-:W-:-:S04]  /*13ac0*/  IMAD.HI.U32 R34, R21, R23, R34 ;  /* 0x0000001715227227 */ /* 0x000fc800078e0022 */
[----:B------:R-:W-:Y:S01]  /*13ad0*/  IMAD.X R33, RZ, RZ, RZ, P1 ;  /* 0x000000ffff217224 */ /* 0x000fe200008e06ff */
[----:B------:R-:W-:Y:S01]  /*13ae0*/  IADD3 R34, P0, PT, R34, R37, RZ ;  /* 0x0000002522227210 */ /* 0x000fe20007f1e0ff */
[----:B------:R-:W-:Y:S02]  /*13af0*/  IMAD R45, R25, R23, RZ ;  /* 0x00000017192d7224 */ /* 0x000fe400078e02ff */
[----:B------:R-:W-:-:S04]  /*13b00*/  IMAD.HI.U32 R32, R23, R21, R32 ;  /* 0x0000001517207227 */ /* 0x000fc800078e0020 */
[----:B------:R-:W-:Y:S02]  /*13b10*/  IMAD R33, R23, R23, RZ ;  /* 0x0000001717217224 */ /* 0x000fe400078e02ff */
[C---:B------:R-:W-:Y:S02]  /*13b20*/  IMAD R44, R24.reuse, R21, RZ ;  /* 0x00000015182c7224 */ /* 0x040fe400078e02ff */
[----:B------:R-:W-:Y:S01]  /*13b30*/  IMAD R52, R24, R23, RZ ;  /* 0x0000001718347224 */ /* 0x000fe200078e02ff */
[----:B------:R-:W-:Y:S01]  /*13b40*/  IADD3 R32, P1, P2, R33, R34, R32 ;  /* 0x0000002221207210 */ /* 0x000fe20007a3e020 */
[----:B------:R-:W-:Y:S02]  /*13b50*/  IMAD.X R33, RZ, RZ, RZ, P0 ;  /* 0x000000ffff217224 */ /* 0x000fe400000e06ff */
[----:B------:R-:W-:Y:S01]  /*13b60*/  IMAD.MOV.U32 R34, RZ, RZ, RZ ;  /* 0x000000ffff227224 */ /* 0x000fe200078e00ff */
[----:B------:R-:W-:Y:S01]  /*13b70*/  IADD3 R38, P0, PT, R37, R32, RZ ;  /* 0x0000002025267210 */ /* 0x000fe20007f1e0ff */
[----:B------:R-:W-:Y:S01]  /*13b80*/  IMAD.MOV.U32 R32, RZ, RZ, RZ ;  /* 0x000000ffff207224 */ /* 0x000fe200078e00ff */
[----:B------:R-:W-:Y:S01]  /*13b90*/  IADD3.X R35, PT, PT, RZ, RZ, RZ, P1, P2 ;  /* 0x000000ffff237210 */ /* 0x000fe20000fe44ff */
[----:B------:R-:W-:-:S02]  /*13ba0*/  IMAD R37, R18, R21, RZ ;  /* 0x0000001512257224 */ /* 0x000fc400078e02ff */
[----:B------:R-:W-:-:S04]  /*13bb0*/  IMAD.HI.U32 R32, R21, R25, R32 ;  /* 0x0000001915207227 */ /* 0x000fc800078e0020 */
[----:B------:R-:W-:Y:S02]  /*13bc0*/  IMAD.X R33, RZ, RZ, RZ, P0 ;  /* 0x000000ffff217224 */ /* 0x000fe400000e06ff */
[----:B------:R-:W-:Y:S01]  /*13bd0*/  IMAD.HI.U32 R34, R23, R23, R34 ;  /* 0x0000001717227227 */ /* 0x000fe200078e0022 */
[----:B------:R-:W-:-:S03]  /*13be0*/  IADD3 R35, P0, PT, R32, R37, RZ ;  /* 0x0000002520237210 */ /* 0x000fc60007f1e0ff */
[----:B------:R-:W-:Y:S01]  /*13bf0*/  IMAD.MOV.U32 R32, RZ, RZ, RZ ;  /* 0x000000ffff207224 */ /* 0x000fe200078e00ff */
[----:B------:R-:W-:Y:S01]  /*13c00*/  IADD3 R34, P1, P2, R45, R35, R34 ;  /* 0x000000232d227210 */ /* 0x000fe20007a3e022 */
[----:B------:R-:W-:Y:S02]  /*13c10*/  IMAD.X R35, RZ, RZ, RZ, P0 ;  /* 0x000000ffff237224 */ /* 0x000fe400000e06ff */
[----:B------:R-:W-:Y:S01]  /*13c20*/  IMAD.HI.U32 R32, R25, R21, R32 ;  /* 0x0000001519207227 */ /* 0x000fe200078e0020 */
[----:B------:R-:W-:-:S03]  /*13c30*/  IADD3.X R33, PT, PT, RZ, RZ, RZ, P1, P2 ;  /* 0x000000ffff217210 */ /* 0x000fc60000fe44ff */
[----:B------:R-:W-:Y:S01]  /*13c40*/  IMAD R55, R20, R25, RZ ;  /* 0x0000001914377224 */ /* 0x000fe200078e02ff */
[----:B------:R-:W-:Y:S01]  /*13c50*/  IADD3 R32, P0, P3, R45, R34, R32 ;  /* 0x000000222d207210 */ /* 0x000fe20007b1e020 */
[----:B------:R-:W-:Y:S02]  /*13c60*/  IMAD.MOV.U32 R34, RZ, RZ, RZ ;  /* 0x000000ffff227224 */ /* 0x000fe400078e00ff */
[----:B------:R-:W-:Y:S01]  /*13c70*/  IMAD R45, R18, R23, RZ ;  /* 0x00000017122d7224 */ /* 0x000fe200078e02ff */
[----:B------:R-:W-:Y:S01]  /*13c80*/  IADD3 R46, P1, PT, R37, R32, RZ ;  /* 0x00000020252e7210 */ /* 0x000fe20007f3e0ff */
[----:B------:R-:W-:Y:S01]  /*13c90*/  IMAD.HI.U32 R34, R21, R18, R34 ;  /* 0x0000001215227227 */ /* 0x000fe200078e0022 */
[----:B------:R-:W-:-:S03]  /*13ca0*/  IADD3.X R35, PT, PT, RZ, RZ, RZ, P0, P3 ;  /* 0x000000ffff237210 */ /* 0x000fc600007e64ff */
[-C--:B------:R-:W-:Y:S02]  /*13cb0*/  IMAD R37, R20, R21.reuse, RZ ;  /* 0x0000001514257224 */ /* 0x080fe400078e02ff */
[----:B------:R-:W-:Y:S02]  /*13cc0*/  IMAD.MOV.U32 R32, RZ, RZ, RZ ;  /* 0x000000ffff207224 */ /* 0x000fe400078e00ff */
[----:B------:R-:W-:Y:S01]  /*13cd0*/  IMAD R48, R22, R21, RZ ;  /* 0x0000001516307224 */ /* 0x000fe200078e02ff */
[----:B------:R-:W-:Y:S01]  /*13ce0*/  IADD3 R36, P0, PT, R34, R37, RZ ;  /* 0x0000002522247210 */ /* 0x000fe20007f1e0ff */
[----:B------:R-:W-:-:S04]  /*13cf0*/  IMAD.HI.U32 R32, R23, R25, R32 ;  /* 0x0000001917207227 */ /* 0x000fc800078e0020 */
[----:B------:R-:W-:Y:S01]  /*13d00*/  IMAD.MOV.U32 R34, RZ, RZ, RZ ;  /* 0x000000ffff227224 */ /* 0x000fe200078e00ff */
[----:B------:R-:W-:Y:S01]  /*13d10*/  IADD3 R36, P5, P6, R45, R36, R32 ;  /* 0x000000242d247210 */ /* 0x000fe20007ebe020 */
[----:B------:R-:W-:Y:S02]  /*13d20*/  IMAD.X R33, RZ, RZ, RZ, P1 ;  /* 0x000000ffff217224 */ /* 0x000fe400008e06ff */
        /* <DEDUP_REMOVED lines=10> */
[----:B------:R-:W-:Y:S01]  /*13dd0*/  IMAD.MOV.U32 R34, RZ, RZ, RZ ;  /* 0x000000ffff227224 */ /* 0x000fe200078e00ff */
[----:B------:R-:W-:Y:S01]  /*13de0*/  IADD3 R42, P0, PT, R37, R42, RZ ;  /* 0x0000002a252a7210 */ /* 0x000fe20007f1e0ff */
[----:B------:R-:W-:Y:S01]  /*13df0*/  IMAD.HI.U32 R45, R21, R20, R32 ;  /* 0x00000014152d7227 */ /* 0x000fe200078e0020 */
[----:B------:R-:W-:-:S03]  /*13e00*/  IADD3.X R33, PT, PT, RZ, RZ, RZ, P1, P2 ;  /* 0x000000ffff217210 */ /* 0x000fc60000fe44ff */
[----:B------:R-:W-:Y:S01]  /*13e10*/  IMAD.HI.U32 R34, R23, R18, R34 ;  /* 0x0000001217227227 */ /* 0x000fe200078e0022 */
[----:B------:R-:W-:Y:S02]  /*13e20*/  IADD3 R53, P1, PT, R45, R44, RZ ;  /* 0x0000002c2d357210 */ /* 0x000fe40007f3e0ff */
[----:B------:R-:W-:Y:S01]  /*13e30*/  IADD3.X R35, PT, PT, RZ, RZ, RZ, P3, P4 ;  /* 0x000000ffff237210 */ /* 0x000fe20001fe84ff */
[----:B------:R-:W-:Y:S02]  /*13e40*/  IMAD R37, R20, R23, RZ ;  /* 0x0000001714257224 */ /* 0x000fe400078e02ff */
[----:B------:R-:W-:-:S03]  /*13e50*/  IMAD.HI.U32 R32, R25, R25, R32 ;  /* 0x0000001919207227 */ /* 0x000fc600078e0020 */
[----:B------:R-:W-:Y:S01]  /*13e60*/  IADD3 R53, P4, P5, R37, R53, R34 ;  /* 0x0000003525357210 */ /* 0x000fe20007d9e022 */
[C---:B------:R-:W-:Y:S02]  /*13e70*/  IMAD R45, R18.reuse, R25, RZ ;  /* 0x00000019122d7224 */ /* 0x040fe400078e02ff */
        /* <DEDUP_REMOVED lines=14> */
[----:B------:R-:W-:Y:S02]  /*13f60*/  IMAD.MOV.U32 R32, RZ, RZ, RZ ;  /* 0x000000ffff207224 */ /* 0x000fe400078e00ff */
[----:B------:R-:W-:Y:S02]  /*13f70*/  IMAD.MOV.U32 R36, RZ, RZ, RZ ;  /* 0x000000ffff247224 */ /* 0x000fe400078e00ff */
[----:B------:R-:W-:Y:S01]  /*13f80*/  IMAD.HI.U32 R37, R23, R20, R32 ;  /* 0x0000001417257227 */ /* 0x000fe200078e0020 */
[----:B------:R-:W-:Y:S02]  /*13f90*/  IADD3 R32, P3, PT, R34, R45, RZ ;  /* 0x0000002d22207210 */ /* 0x000fe40007f7e0ff */
[----:B------:R-:W-:Y:S01]  /*13fa0*/  IADD3.X R33, PT, PT, RZ, RZ, RZ, P0, P1 ;  /* 0x000000ffff217210 */ /* 0x000fe200007e24ff */
[----:B------:R-:W-:Y:S01]  /*13fb0*/  IMAD.MOV.U32 R34, RZ, RZ, RZ ;  /* 0x000000ffff227224 */ /* 0x000fe200078e00ff */
[----:B------:R-:W-:Y:S01]  /*13fc0*/  IADD3 R37, P0, P1, R52, R32, R37 ;  /* 0x0000002034257210 */ /* 0x000fe2000791e025 */
[----:B------:R-:W-:-:S02]  /*13fd0*/  IMAD.MOV.U32 R32, RZ, RZ, RZ ;  /* 0x000000ffff207224 */ /* 0x000fc400078e00ff */
[----:B------:R-:W-:-:S04]  /*13fe0*/  IMAD.HI.U32 R34, R25, R18, R34 ;  /* 0x0000001219227227 */ /* 0x000fc800078e0022 */
[C---:B------:R-:W-:Y:S01]  /*13ff0*/  IMAD.HI.U32 R32, R18.reuse, R25, R32 ;  /* 0x0000001912207227 */ /* 0x040fe200078e0020 */
[----:B------:R-:W-:Y:S02]  /*14000*/  IADD3 R34, P2, P4, R55, R37, R34 ;  /* 0x0000002537227210 */ /* 0x000fe40007c5e022 */
[----:B------:R-:W-:Y:S01]  /*14010*/  IADD3.X R33, PT, PT, RZ, RZ, RZ, P5, P6 ;  /* 0x000000ffff217210 */ /* 0x000fe20002fec4ff */
[----:B------:R-:W-:Y:S01]  /*14020*/  IMAD R35, R18, R18, RZ ;  /* 0x0000001212237224 */ /* 0x000fe200078e02ff */
[----:B------:R-:W-:Y:S01]  /*14030*/  IADD3 R44, P5, PT, R44, R53, RZ ;  /* 0x000000352c2c7210 */ /* 0x000fe20007fbe0ff */
[----:B------:R-:W-:-:S03]  /*14040*/  IMAD.X R37, RZ, RZ, RZ, P3 ;  /* 0x000000ffff257224 */ /* 0x000fc600018e06ff */
[----:B------:R-:W-:Y:S01]  /*14050*/  IADD3 R54, P3, P6, R35, R34, R32 ;  /* 0x0000002223367210 */ /* 0x000fe20007e7e020 */
[----:B------:R-:W-:Y:S01]  /*14060*/  IMAD.MOV.U32 R32, RZ, RZ, RZ ;  /* 0x000000ffff207224 */ /* 0x000fe200078e00ff */
[----:B------:R-:W-:Y:S01]  /*14070*/  IADD3.X R35, PT, PT, RZ, RZ, RZ, P0, P1 ;  /* 0x000000ffff237210 */ /* 0x000fe200007e24ff */
[----:B------:R-:W-:Y:S02]  /*14080*/  IMAD.MOV.U32 R34, RZ, RZ, RZ ;  /* 0x000000ffff227224 */ /* 0x000fe400078e00ff */
[----:B------:R-:W-:-:S04]  /*14090*/  IMAD.HI.U32 R37, R21, R19, R36 ;  /* 0x0000001315257227 */ /* 0x000fc800078e0024 */
[----:B------:R-:W-:-:S04]  /*140a0*/  IMAD.HI.U32 R32, R20, R23, R32 ;  /* 0x0000001714207227 */ /* 0x000fc800078e0020 */
[----:B------:R-:W-:Y:S01]  /*140b0*/  IMAD.HI.U32 R53, R23, R24, R34 ;  /* 0x0000001817357227 */ /* 0x000fe200078e0022 */
[----:B------:R-:W-:Y:S02]  /*140c0*/  IADD3.X R35, PT, PT, RZ, RZ, RZ, P2, P4 ;  /* 0x000000ffff237210 */ /* 0x000fe400017e84ff */
[----:B------:R-:W-:Y:S01]  /*140d0*/  IADD3 R34, P2, PT, R37, R48, RZ ;  /* 0x0000003025227210 */ /* 0x000fe20007f5e0ff */
[----:B------:R-:W-:Y:S02]  /*140e0*/  IMAD R36, R19, R23, RZ ;  /* 0x0000001713247224 */ /* 0x000fe400078e02ff */
[----:B------:R-:W-:Y:S01]  /*140f0*/  IMAD.X R33, RZ, RZ, RZ, P5 ;  /* 0x000000ffff217224 */ /* 0x000fe200028e06ff */
[----:B------:R-:W-:Y:S01]  /*14100*/  IADD3 R55, P4, P5, R55, R54, R32 ;  /* 0x0000003637377210 */ /* 0x000fe20007d9e020 */
[----:B------:R-:W-:Y:S01]  /*14110*/  IMAD.MOV.U32 R32, RZ, RZ, RZ ;  /* 0x000000ffff207224 */ /* 0x000fe200078e00ff */
[----:B------:R-:W-:Y:S01]  /*14120*/  IADD3 R54, P0, P1, R36, R34, R53 ;  /* 0x0000002224367210 */ /* 0x000fe2000791e035 */
[----:B------:R-:W-:-:S02]  /*14130*/  IMAD.MOV.U32 R34, RZ, RZ, RZ ;  /* 0x000000ffff227224 */ /* 0x000fc400078e00ff */
        /* <DEDUP_REMOVED lines=8> */
[----:B------:R-:W-:Y:S02]  /*141c0*/  IMAD.MOV.U32 R34, RZ, RZ, RZ ;  /* 0x000000ffff227224 */ /* 0x000fe400078e00ff */
[C---:B------:R-:W-:Y:S02]  /*141d0*/  IMAD R55, R20.reuse, R18, RZ ;  /* 0x0000001214377224 */ /* 0x040fe400078e02ff */
[----:B------:R-:W-:Y:S01]  /*141e0*/  IMAD.X R33, RZ, RZ, RZ, P2 ;  /* 0x000000ffff217224 */ /* 0x000fe200010e06ff */
[----:B------:R-:W-:Y:S01]  /*141f0*/  IADD3 R45, P2, PT, R45, R52, RZ ;  /* 0x000000342d2d7210 */ /* 0x000fe20007f5e0ff */
[----:B------:R-:W-:Y:S01]  /*14200*/  IMAD.HI.U32 R52, R20, R25, R34 ;  /* 0x0000001914347227 */ /* 0x000fe200078e0022 */
[----:B------:R-:W-:Y:S02]  /*14210*/  IADD3.X R35, PT, PT, RZ, RZ, RZ, P3, P6 ;  /* 0x000000ffff237210 */ /* 0x000fe40001fec4ff */
        /* <DEDUP_REMOVED lines=8> */
[----:B------:R-:W-:Y:S01]  /*142a0*/  IMAD.HI.U32 R32, R23, R19, R32 ;  /* 0x0000001317207227 */ /* 0x000fe200078e0020 */
[----:B------:R-:W-:-:S03]  /*142b0*/  IADD3 R54, P4, P5, R53, R52, R34 ;  /* 0x0000003435367210 */ /* 0x000fc60007d9e022 */
[----:B------:R-:W-:Y:S02]  /*142c0*/  IMAD.MOV.U32 R34, RZ, RZ, RZ ;  /* 0x000000ffff227224 */ /* 0x000fe400078e00ff */
[----:B------:R-:W-:Y:S02]  /*142d0*/  IMAD R52, R22, R23, RZ ;  /* 0x0000001716347224 */ /* 0x000fe400078e02ff */
[----:B------:R-:W-:Y:S01]  /*142e0*/  IMAD.HI.U32 R34, R25, R24, R34 ;  /* 0x0000001819227227 */ /* 0x000fe200078e0022 */
[----:B------:R-:W-:-:S03]  /*142f0*/  IADD3.X R35, PT, PT, RZ, RZ, RZ, P3, P6 ;  /* 0x000000ffff237210 */ /* 0x000fc60001fec4ff */
[----:B------:R-:W-:Y:S01]  /*14300*/  IMAD.X R33, RZ, RZ, RZ, P2 ;  /* 0x000000ffff217224 */ /* 0x000fe200010e06ff */
[----:B------:R-:W-:Y:S01]  /*14310*/  IADD3 R37, P2, P3, R52, R37, R32 ;  /* 0x0000002534257210 */ /* 0x000fe20007b5e020 */
[----:B------:R-:W-:Y:S02]  /*14320*/  IMAD.MOV.U32 R32, RZ, RZ, RZ ;  /* 0x000000ffff207224 */ /* 0x000fe400078e00ff */
[C---:B------:R-:W-:Y:S02]  /*14330*/  IMAD R53, R19.reuse, R25, RZ ;  /* 0x0000001913357224 */ /* 0x040fe400078e02ff */
[----:B------:R-:W-:Y:S01]  /*14340*/  IMAD.HI.U32 R59, R19, R21, R32 ;  /* 0x00000015133b7227 */ /* 0x000fe200078e0020 */
[----:B------:R-:W-:Y:S02]  /*14350*/  IADD3.X R33, PT, PT, RZ, RZ, RZ, P0, P1 ;  /* 0x000000ffff217210 */ /* 0x000fe400007e24ff */
[----:B------:R-:W-:Y:S01]  /*14360*/  IADD3 R56, P1, P0, R53, R37, R34 ;  /* 0x0000002535387210 */ /* 0x000fe2000783e022 */
[----:B------:R-:W-:Y:S01]  /*14370*/  IMAD.MOV.U32 R34, RZ, RZ, RZ ;  /* 0x000000ffff227224 */ /* 0x000fe200078e00ff */
[----:B------:R-:W-:Y:S01]  /*14380*/  IADD3.X R37, PT, PT, RZ, RZ, RZ, P4, P5 ;  /* 0x000000ffff257210 */ /* 0x000fe200027ea4ff */
[----:B------:R-:W-:Y:S01]  /*14390*/  IMAD.HI.U32 R32, R20, R18, R32 ;  /* 0x0000001214207227 */ /* 0x000fe200078e0020 */
[----:B------:R-:W-:-:S03]  /*143a0*/  IADD3.X R33, PT, PT, RZ, RZ, RZ, P1, P0 ;  /* 0x000000ffff217210 */ /* 0x000fc60000fe04ff */
[----:B------:R-:W-:Y:S01]  /*143b0*/  IMAD.HI.U32 R34, R18, R20, R34 ;  /* 0x0000001412227227 */ /* 0x000fe200078e0022 */
[----:B------:R-:W-:Y:S02]  /*143c0*/  IADD3.X R35, PT, PT, RZ, RZ, RZ, P2, P3 ;  /* 0x000000ffff237210 */ /* 0x000fe400017e64ff */
[----:B------:R-:W-:Y:S01]  /*143d0*/  IADD3 R59, P2, P3, R36, R54, R59 ;  /* 0x00000036243b7210 */ /* 0x000fe20007b5e03b */
[----:B------:R-:W-:Y:S01]  /*143e0*/  IMAD.MOV.U32 R36, RZ, RZ, RZ ;  /* 0x000000ffff247224 */ /* 0x000fe200078e00ff */
[----:B------:R-:W-:Y:S01]  /*143f0*/  IADD3 R34, P5, P4, R57, R56, R34 ;  /* 0x0000003839227210 */ /* 0x000fe20007cbe022 */
[----:B------:R-:W-:Y:S01]  /*14400*/  IMAD R54, R22, R25, RZ ;  /* 0x0000001916367224 */ /* 0x000fe200078e02ff */
[----:B------:R-:W-:Y:S01]  /*14410*/  IADD3 R48, P6, PT, R48, R59, RZ ;  /* 0x0000003b30307210 */ /* 0x000fe20007fde0ff */
[----:B------:R-:W-:Y:S01]  /*14420*/  IMAD.HI.U32 R36, R24, R25, R36 ;  /* 0x0000001918247227 */ /* 0x000fe200078e0024 */
[----:B------:R-:W-:Y:S02]  /*14430*/  IADD3 R32, P1, P0, R55, R34, R32 ;  /* 0x0000002237207210 */ /* 0x000fe4000783e020 */
[----:B------:R-:W-:Y:S01]  /*14440*/  IADD3.X R37, PT, PT, RZ, RZ, RZ, P2, P3 ;  /* 0x000000ffff257210 */ /* 0x000fe200017e64ff */
[----:B------:R-:W-:Y:S01]  /*14450*/  IMAD.MOV.U32 R34, RZ, RZ, RZ ;  /* 0x000000ffff227224 */ /* 0x000fe200078e00ff */
[----:B------:R-:W-:Y:S01]  /*14460*/  IADD3 R57, P3, P2, R57, R32, R36 ;  /* 0x0000002039397210 */ /* 0x000fe20007a7e024 */
[----:B------:R-:W-:-:S02]  /*14470*/  IMAD.MOV.U32 R36, RZ, RZ, RZ ;  /* 0x000000ffff247224 */ /* 0x000fc400078e00ff */
[----:B------:R-:W-:Y:S02]  /*14480*/  IMAD.MOV.U32 R32, RZ, RZ, RZ ;  /* 0x000000ffff207224 */ /* 0x000fe400078e00ff */
[----:B------:R-:W-:Y:S01]  /*14490*/  IMAD.HI.U32 R36, R19, R23, R36 ;  /* 0x0000001713247227 */ /* 0x000fe200078e0024 */
[----:B------:R-:W-:-:S03]  /*144a0*/  IADD3.X R37, PT, PT, RZ, RZ, RZ, P3, P2 ;  /* 0x000000ffff257210 */ /* 0x000fc60001fe44ff */
[----:B------:R-:W-:-:S04]  /*144b0*/  IMAD.HI.U32 R55, R23, R22, R34 ;  /* 0x0000001617377227 */ /* 0x000fc800078e0022 */
[----:B------:R-:W-:Y:S02]  /*144c0*/  IMAD.X R35, RZ, RZ, RZ, P6 ;  /* 0x000000ffff237224 */ /* 0x000fe400030e06ff */
[----:B------:R-:W-:Y:S01]  /*144d0*/  IMAD.HI.U32 R32, R25, R19, R32 ;  /* 0x0000001319207227 */ /* 0x000fe200078e0020 */
[----:B------:R-:W-:Y:S02]  /*144e0*/  IADD3.X R33, PT, PT, RZ, RZ, RZ, P5, P4 ;  /* 0x000000ffff217210 */ /* 0x000fe40002fe84ff */
[----:B------:R-:W-:Y:S01]  /*144f0*/  IADD3 R36, P4, P5, R53, R57, R36 ;  /* 0x0000003935247210 */ /* 0x000fe20007d9e024 */
[----:B------:R-:W-:Y:S01]  /*14500*/  IMAD.HI.U32 R53, R22, R21, R34 ;  /* 0x0000001516357227 */ /* 0x000fe200078e0022 */
[----:B------:R-:W-:Y:S02]  /*14510*/  IADD3.X R35, PT, PT, RZ, RZ, RZ, P1, P0 ;  /* 0x000000ffff237210 */ /* 0x000fe40000fe04ff */
[----:B------:R-:W-:Y:S01]  /*14520*/  IADD3 R56, P0, P1, R54, R55, R32 ;  /* 0x0000003736387210 */ /* 0x000fe2000791e020 */
[----:B------:R-:W-:Y:S01]  /*14530*/  IMAD.MOV.U32 R32, RZ, RZ, RZ ;  /* 0x000000ffff207224 */ /* 0x000fe200078e00ff */
[----:B------:R-:W-:Y:S01]  /*14540*/  IADD3 R52, P3, P2, R52, R36, R53 ;  /* 0x0000002434347210 */ /* 0x000fe20007a7e035 */
[----:B------:R-:W-:-:S02]  /*14550*/  IMAD R53, R19, R18, RZ ;  /* 0x0000001213357224 */ /* 0x000fc400078e02ff */
[----:B------:R-:W-:Y:S01]  /*14560*/  IMAD.HI.U32 R32, R18, R24, R32 ;  /* 0x0000001812207227 */ /* 0x000fe200078e0020 */
[----:B------:R-:W-:-:S03]  /*14570*/  IADD3.X R33, PT, PT, RZ, RZ, RZ, P4, P5 ;  /* 0x000000ffff217210 */ /* 0x000fc600027ea4ff */
[----:B------:R-:W-:Y:S01]  /*14580*/  IMAD.MOV.U32 R36, RZ, RZ, RZ ;  /* 0x000000ffff247224 */ /* 0x000fe200078e00ff */
[----:B------:R-:W-:Y:S01]  /*14590*/  IADD3 R32, P5, P4, R53, R56, R32 ;  /* 0x0000003835207210 */ /* 0x000fe20007cbe020 */
[----:B------:R-:W-:Y:S01]  /*145a0*/  IMAD.HI.U32 R34, R20, R20, R34 ;  /* 0x0000001414227227 */ /* 0x000fe200078e0022 */
[----:B------:R-:W-:-:S03]  /*145b0*/  IADD3.X R35, PT, PT, RZ, RZ, RZ, P3, P2 ;  /* 0x000000ffff237210 */ /* 0x000fc60001fe44ff */
[C---:B------:R-:W-:Y:S02]  /*145c0*/  IMAD R55, R24.reuse, R20, RZ ;  /* 0x0000001418377224 */ /* 0x040fe400078e02ff */
[----:B------:R-:W-:Y:S01]  /*145d0*/  IMAD.HI.U32 R36, R24, R18, R36 ;  /* 0x0000001218247227 */ /* 0x000fe200078e0024 */
[----:B------:R-:W-:Y:S02]  /*145e0*/  IADD3.X R37, PT, PT, RZ, RZ, RZ, P0, P1 ;  /* 0x000000ffff257210 */ /* 0x000fe400007e24ff */
[----:B------:R-:W-:Y:S01]  /*145f0*/  IADD3 R34, P0, P1, R55, R32, R34 ;  /* 0x0000002037227210 */ /* 0x000fe2000791e022 */
[----:B------:R-:W-:-:S03]  /*14600*/  IMAD.MOV.U32 R32, RZ, RZ, RZ ;  /* 0x000000ffff207224 */ /* 0x000fc600078e00ff */
        /* <DEDUP_REMOVED lines=26> */
[----:B------:R-:W-:Y:S01]  /*147b0*/  IMAD.MOV.U32 R32, RZ, RZ, RZ ;  /* 0x000000ffff207224 */ /* 0x000fe200078e00ff */
[----:B------:R-:W-:Y:S01]  /*147c0*/  IADD3.X R37, PT, PT, RZ, RZ, RZ, P2, P3 ;  /* 0x000000ffff257210 */ /* 0x000fe200017e64ff */
        /* <DEDUP_REMOVED lines=8> */
[----:B------:R-:W-:-:S04]  /*14850*/  IMAD.HI.U32 R36, R18, R22, R36 ;  /* 0x0000001612247227 */ /* 0x000fc800078e0024 */
[----:B------:R-:W-:-:S04]  /*14860*/  IMAD.HI.U32 R35, R20, R19, R34 ;  /* 0x0000001314237227 */ /* 0x000fc800078e0022 */
[----:B------:R-:W-:Y:S02]  /*14870*/  IMAD R37, R22, R20, RZ ;  /* 0x0000001416257224 */ /* 0x000fe400078e02ff */
[----:B------:R-:W-:Y:S02]  /*14880*/  IMAD.MOV.U32 R32, RZ, RZ, RZ ;  /* 0x000000ffff207224 */ /* 0x000fe400078e00ff */
[----:B------:R-:W-:Y:S01]  /*14890*/  IMAD R53, R19, R24, RZ ;  /* 0x0000001813357224 */ /* 0x000fe200078e02ff */
[----:B------:R-:W-:Y:S01]  /*148a0*/  IADD3 R36, P0, P1, R37, R36, R35 ;  /* 0x0000002425247210 */ /* 0x000fe2000791e023 */
[----:B------:R-:W-:Y:S01]  /*148b0*/  IMAD.HI.U32 R32, R24, R24, R32 ;  /* 0x0000001818207227 */ /* 0x000fe200078e0020 */
[----:B------:R-:W-:Y:S02]  /*148c0*/  IADD3.X R35, PT, PT, RZ, RZ, RZ, P2, P3 ;  /* 0x000000ffff237210 */ /* 0x000fe400017e64ff */
[----:B------:R-:W-:Y:S01]  /*148d0*/  IADD3.X R33, PT, PT, RZ, RZ, RZ, P4, P5 ;  /* 0x000000ffff217210 */ /* 0x000fe200027ea4ff */
[----:B------:R-:W-:Y:S01]  /*148e0*/  IMAD R55, R21, R21, RZ ;  /* 0x0000001515377224 */ /* 0x000fe200078e02ff */
        /* <DEDUP_REMOVED lines=9> */
[----:B------:R-:W-:Y:S02]  /*14980*/  IADD3 R18, P2, P3, R37, R53, R18 ;  /* 0x0000003525127210 */ /* 0x000fe40007b5e012 */
[----:B------:R-:W-:Y:S01]  /*14990*/  IADD3.X R35, PT, PT, RZ, RZ, RZ, P0, P1 ;  /* 0x000000ffff237210 */ /* 0x000fe200007e24ff */
[----:B------:R-:W-:Y:S01]  /*149a0*/  IMAD.HI.U32 R37, R24, R19, R32 ;  /* 0x0000001318257227 */ /* 0x000fe200078e0020 */
[----:B------:R-:W-:-:S03]  /*149b0*/  IADD3.X R33, PT, PT, RZ, RZ, RZ, P2, P3 ;  /* 0x000000ffff217210 */ /* 0x000fc600017e64ff */
[-C--:B------:R-:W-:Y:S02]  /*149c0*/  IMAD R53, R22, R24.reuse, RZ ;  /* 0x0000001816357224 */ /* 0x080fe400078e02ff */
[----:B------:R-:W-:-:S03]  /*149d0*/  IMAD.HI.U32 R34, R19, R24, R34 ;  /* 0x0000001813227227 */ /* 0x000fc600078e0022 */
[----:B------:R-:W-:Y:S01]  /*149e0*/  IADD3 R37, P0, P1, R53, R36, R37 ;  /* 0x0000002435257210 */ /* 0x000fe2000791e025 */
[----:B------:R-:W-:Y:S02]  /*149f0*/  IMAD R35, R19, R19, RZ ;  /* 0x0000001313237224 */ /* 0x000fe400078e02ff */
[----:B------:R-:W-:Y:S01]  /*14a00*/  IMAD.HI.U32 R20, R22, R20, R32 ;  /* 0x0000001416147227 */ /* 0x000fe200078e0020 */
[----:B------:R-:W-:Y:S02]  /*14a10*/  IADD3.X R33, PT, PT, RZ, RZ, RZ, P0, P1 ;  /* 0x000000ffff217210 */ /* 0x000fe400007e24ff */
[----:B------:R-:W-:Y:S01]  /*14a20*/  IADD3 R37, P2, P3, R35, R37, R34 ;  /* 0x0000002523257210 */ /* 0x000fe20007b5e022 */
[----:B------:R-:W-:-:S03]  /*14a30*/  IMAD.WIDE.U32 R34, R52, 0x3d1, RZ ;  /* 0x000003d134227825 */ /* 0x000fc600078e00ff */
[----:B------:R-:W-:Y:S01]  /*14a40*/  IADD3 R37, P1, P4, R53, R37, R20 ;  /* 0x0000002535257210 */ /* 0x000fe20007c3e014 */
[----:B------:R-:W-:Y:S01]  /*14a50*/  IMAD.HI.U32 R36, R24, R22, R32 ;  /* 0x0000001618247227 */ /* 0x000fe200078e0020 */
[----:B------:R-:W-:Y:S02]  /*14a60*/  IADD3 R53, P0, PT, R55, R34, RZ ;  /* 0x0000002237357210 */ /* 0x000fe40007f1e0ff */
[----:B------:R-:W-:Y:S01]  /*14a70*/  IADD3.X R21, PT, PT, RZ, RZ, RZ, P2, P3 ;  /* 0x000000ffff157210 */ /* 0x000fe200017e64ff */
[----:B------:R-:W-:Y:S02]  /*14a80*/  IMAD.MOV.U32 R32, RZ, RZ, R35 ;  /* 0x000000ffff207224 */ /* 0x000fe400078e0023 */
[----:B------:R-:W-:Y:S02]  /*14a90*/  IMAD.MOV.U32 R33, RZ, RZ, RZ ;  /* 0x000000ffff217224 */ /* 0x000fe400078e00ff */
[----:B------:R-:W-:Y:S02]  /*14aa0*/  IMAD.MOV.U32 R20, RZ, RZ, RZ ;  /* 0x000000ffff147224 */ /* 0x000fe400078e00ff */
[----:B------:R-:W-:-:S04]  /*14ab0*/  IMAD.WIDE.U32 R32, R23, 0x3d1, R32 ;  /* 0x000003d117207825 */ /* 0x000fc800078e0020 */
[----:B------:R-:W-:Y:S01]  /*14ac0*/  IMAD.HI.U32 R35, R19, R19, R20 ;  /* 0x0000001313237227 */ /* 0x000fe200078e0014 */
[----:B------:R-:W-:Y:S02]  /*14ad0*/  IADD3.X R55, P0, PT, R32, R47, RZ, P0, !PT ;  /* 0x0000002f20377210 */ /* 0x000fe4000071e4ff */
[----:B------:R-:W-:Y:S01]  /*14ae0*/  IADD3.X R21, PT, PT, RZ, RZ, RZ, P1, P4 ;  /* 0x000000ffff157210 */ /* 0x000fe20000fe84ff */
[----:B------:R-:W-:Y:S01]  /*14af0*/  IMAD.MOV.U32 R32, RZ, RZ, R33 ;  /* 0x000000ffff207224 */ /* 0x000fe200078e0021 */
[----:B------:R-:W-:Y:S01]  /*14b00*/  IADD3 RZ, P1, PT, RZ, R53, RZ ;  /* 0x00000035ffff7210 */ /* 0x000fe20007f3e0ff */
[----:B------:R-:W-:Y:S02]  /*14b10*/  IMAD.MOV.U32 R33, RZ, RZ, RZ ;  /* 0x000000ffff217224 */ /* 0x000fe400078e00ff */
[----:B------:R-:W-:Y:S01]  /*14b20*/  IMAD R34, R22, R19, RZ ;  /* 0x0000001316227224 */ /* 0x000fe200078e02ff */
[----:B------:R-:W-:Y:S01]  /*14b30*/  IADD3.X R52, P1, PT, R55, R52, RZ, P1, !PT ;  /* 0x0000003437347210 */ /* 0x000fe20000f3e4ff */
[----:B------:R-:W-:-:S03]  /*14b40*/  IMAD.WIDE.U32 R32, R25, 0x3d1, R32 ;  /* 0x000003d119207825 */ /* 0x000fc600078e0020 */
[----:B------:R-:W-:Y:S01]  /*14b50*/  IADD3 R35, P3, P2, R34, R36, R35 ;  /* 0x0000002422237210 */ /* 0x000fe20007a7e023 */
[----:B------:R-:W-:Y:S01]  /*14b60*/  IMAD.HI.U32 R47, R22, R24, R20 ;  /* 0x00000018162f7227 */ /* 0x000fe200078e0014 */
[----:B------:R-:W-:Y:S02]  /*14b70*/  IADD3.X R38, P0, PT, R32, R38, RZ, P0, !PT ;  /* 0x0000002620267210 */ /* 0x000fe4000071e4ff */
[----:B------:R-:W-:Y:S01]  /*14b80*/  IADD3.X R21, PT, PT, RZ, RZ, RZ, P3, P2 ;  /* 0x000000ffff157210 */ /* 0x000fe20001fe44ff */
[----:B------:R-:W-:Y:S01]  /*14b90*/  IMAD.MOV.U32 R32, RZ, RZ, R33 ;  /* 0x000000ffff207224 */ /* 0x000fe200078e0021 */
[----:B------:R-:W-:Y:S01]  /*14ba0*/  IADD3 R47, P4, P5, R34, R35, R47 ;  /* 0x00000023222f7210 */ /* 0x000fe20007d9e02f */
[----:B------:R-:W-:Y:S01]  /*14bb0*/  IMAD.MOV.U32 R33, RZ, RZ, RZ ;  /* 0x000000ffff217224 */ /* 0x000fe200078e00ff */
[----:B------:R-:W-:Y:S01]  /*14bc0*/  IADD3.X R23, P1, PT, R38, R23, RZ, P1, !PT ;  /* 0x0000001726177210 */ /* 0x000fe20000f3e4ff */
[----:B------:R-:W-:Y:S01]  /*14bd0*/  IMAD.MOV.U32 R34, RZ, RZ, RZ ;  /* 0x000000ffff227224 */ /* 0x000fe200078e00ff */
[----:B------:R-:W-:Y:S01]  /*14be0*/  IADD3.X R35, PT, PT, RZ, RZ, RZ, P4, P5 ;  /* 0x000000ffff237210 */ /* 0x000fe200027ea4ff */
        /* <DEDUP_REMOVED lines=10> */
[----:B------:R-:W-:Y:S01]  /*14c90*/  IMAD.MOV.U32 R20, RZ, RZ, R33 ;  /* 0x000000ffff147224 */ /* 0x000fe200078e0021 */
[----:B------:R-:W-:Y:S01]  /*14ca0*/  IADD3.X R25, P0, PT, R32, R42, RZ, P0, !PT ;  /* 0x0000002a20197210 */ /* 0x000fe2000071e4ff */
[----:B------:R-:W-:Y:S01]  /*14cb0*/  IMAD.MOV.U32 R21, RZ, RZ, RZ ;  /* 0x000000ffff157224 */ /* 0x000fe200078e00ff */
[----:B------:R-:W-:Y:S02]  /*14cc0*/  IADD3.X R19, PT, PT, RZ, RZ, RZ, P2, P3 ;  /* 0x000000ffff137210 */ /* 0x000fe400017e64ff */
[----:B------:R-:W-:Y:S01]  /*14cd0*/  IADD3.X R33, P1, PT, R25, R18, RZ, P1, !PT ;  /* 0x0000001219217210 */ /* 0x000fe20000f3e4ff */
[----:B------:R-:W-:-:S04]  /*14ce0*/  IMAD.WIDE.U32 R20, R47, 0x3d1, R20 ;  /* 0x000003d12f147825 */ /* 0x000fc800078e0014 */
[----:B------:R-:W-:Y:S01]  /*14cf0*/  IMAD.MOV.U32 R18, RZ, RZ, RZ ;  /* 0x000000ffff127224 */ /* 0x000fe200078e00ff */
[----:B------:R-:W-:Y:S01]  /*14d00*/  IADD3.X R44, P0, PT, R20, R44, RZ, P0, !PT ;  /* 0x0000002c142c7210 */ /* 0x000fe2000071e4ff */
[----:B------:R-:W-:Y:S02]  /*14d10*/  IMAD.MOV.U32 R20, RZ, RZ, R21 ;  /* 0x000000ffff147224 */ /* 0x000fe400078e0015 */
[----:B------:R-:W-:Y:S02]  /*14d20*/  IMAD.MOV.U32 R21, RZ, RZ, RZ ;  /* 0x000000ffff157224 */ /* 0x000fe400078e00ff */
[----:B------:R-:W-:Y:S01]  /*14d30*/  IMAD.HI.U32 R25, R22, R22, R18 ;  /* 0x0000001616197227 */ /* 0x000fe200078e0012 */
[----:B------:R-:W-:-:S03]  /*14d40*/  IADD3.X R22, P1, PT, R44, R37, RZ, P1, !PT ;  /* 0x000000252c167210 */ /* 0x000fc60000f3e4ff */
[----:B------:R-:W-:-:S04]  /*14d50*/  IMAD.WIDE.U32 R20, R35, 0x3d1, R20 ;  /* 0x000003d123147825 */ /* 0x000fc800078e0014 */
[----:B------:R-:W-:Y:S01]  /*14d60*/  IMAD.MOV.U32 R18, RZ, RZ, R21 ;  /* 0x000000ffff127224 */ /* 0x000fe200078e0015 */
[----:B------:R-:W-:Y:S01]  /*14d70*/  IADD3.X R20, P0, PT, R20, R45, RZ, P0, !PT ;  /* 0x0000002d14147210 */ /* 0x000fe2000071e4ff */
[----:B------:R-:W-:-:S03]  /*14d80*/  IMAD.MOV.U32 R19, RZ, RZ, RZ ;  /* 0x000000ffff137224 */ /* 0x000fc600078e00ff */
        /* <DEDUP_REMOVED lines=34> */
.L_x_63:
        /* <DEDUP_REMOVED lines=27> */
.L_x_64:
        /* <DEDUP_REMOVED lines=12> */
.L_x_65:
        /* <DEDUP_REMOVED lines=27> */
.L_x_66:
        /* <DEDUP_REMOVED lines=12> */
.L_x_67:
        /* <DEDUP_REMOVED lines=24> */
[----:B------:R-:W-:Y:S01]  /*15610*/  LEA R45, P3, R33, R34, 0x3 ;  /* 0x00000022212d7211 */ /* 0x000fe200078618ff */
[----:B------:R-:W-:Y:S01]  /*15620*/  IMAD.X R20, RZ, RZ, RZ, P2 ;  /* 0x000000ffff147224 */ /* 0x000fe200010e06ff */
[----:B------:R-:W-:Y:S01]  /*15630*/  IADD3 R24, P0, PT, RZ, R24, RZ ;  /* 0x00000018ff187210 */ /* 0x000fe20007f1e0ff */
[----:B------:R-:W-:-:S02]  /*15640*/  IMAD.X R21, RZ, RZ, RZ, P1 ;  /* 0x000000ffff157224 */ /* 0x000fc400008e06ff */
[----:B------:R-:W-:Y:S01]  /*15650*/  IMAD.X R18, RZ, RZ, RZ, P3 ;  /* 0x000000ffff127224 */ /* 0x000fe200018e06ff */
[----:B------:R-:W-:Y:S01]  /*15660*/  IADD3 R20, P2, PT, R20, R19, RZ ;  /* 0x0000001314147210 */ /* 0x000fe20007f5e0ff */
[----:B------:R-:W-:Y:S01]  /*15670*/  IMAD.X R23, RZ, RZ, RZ, P0 ;  /* 0x000000ffff177224 */ /* 0x000fe200000e06ff */
[----:B------:R-:W-:Y:S02]  /*15680*/  IADD3 R19, P1, PT, R21, R24, RZ ;  /* 0x0000001815137210 */ /* 0x000fe40007f3e0ff */
[----:B------:R-:W-:Y:S01]  /*15690*/  LEA.HI R33, R33, R18, RZ, 0x3 ;  /* 0x0000001221217211 */ /* 0x000fe200078f18ff */
[----:B------:R-:W-:Y:S01]  /*156a0*/  IMAD.X R18, RZ, RZ, RZ, P2 ;  /* 0x000000ffff127224 */ /* 0x000fe200010e06ff */
[----:B------:R-:W-:Y:S01]  /*156b0*/  IADD3 R24, P0, PT, RZ, R23, RZ ;  /* 0x00000017ff187210 */ /* 0x000fe20007f1e0ff */
[----:B------:R-:W-:Y:S01]  /*156c0*/  IMAD.X R23, RZ, RZ, RZ, P1 ;  /* 0x000000ffff177224 */ /* 0x000fe200008e06ff */
[----:B------:R-:W-:Y:S02]  /*156d0*/  IADD3 R33, P3, PT, R33, R20, RZ ;  /* 0x0000001421217210 */ /* 0x000fe40007f7e0ff */
[----:B------:R-:W-:Y:S01]  /*156e0*/  IADD3 R18, P2, PT, R18, R19, RZ ;  /* 0x0000001312127210 */ /* 0x000fe20007f5e0ff */
[----:B------:R-:W-:Y:S01]  /*156f0*/  IMAD.X R25, RZ, RZ, RZ, P0 ;  /* 0x000000ffff197224 */ /* 0x000fe200000e06ff */
[----:B------:R-:W-:Y:S01]  /*15700*/  IADD3 R23, P1, PT, R23, R24, RZ ;  /* 0x0000001817177210 */ /* 0x000fe20007f3e0ff */
[----:B------:R-:W-:Y:S01]  /*15710*/  IMAD.X R21, RZ, RZ, RZ, P3 ;  /* 0x000000ffff157224 */ /* 0x000fe200018e06ff */
[----:B------:R-:W-:Y:S01]  /*15720*/  LEA R37, P4, R22, R33, 0x3 ;  /* 0x0000002116257211 */ /* 0x000fe200078818ff */
[----:B------:R-:W-:Y:S01]  /*15730*/  IMAD.X R20, RZ, RZ, RZ, P2 ;  /* 0x000000ffff147224 */ /* 0x000fe200010e06ff */
[----:B------:R-:W-:Y:S01]  /*15740*/  IADD3 R25, P0, PT, RZ, R25, RZ ;  /* 0x00000019ff197210 */ /* 0x000fe20007f1e0ff */
        /* <DEDUP_REMOVED lines=14> */
[----:B------:R-:W-:-:S02]  /*15830*/  IADD3 R23, P0, PT, R24, R25, RZ ;  /* 0x0000001918177210 */ /* 0x000fc40007f1e0ff */
[C---:B------:R-:W-:Y:S01]  /*15840*/  LEA R24, P4, R47.reuse, R22, 0x3 ;  /* 0x000000162f187211 */ /* 0x040fe200078818ff */
[----:B------:R-:W-:Y:S01]  /*15850*/  IMAD.X R22, RZ, RZ, RZ, P2 ;  /* 0x000000ffff167224 */ /* 0x000fe200010e06ff */
[----:B------:R-:W-:Y:S01]  /*15860*/  IADD3 R20, P3, PT, R20, R19, RZ ;  /* 0x0000001314147210 */ /* 0x000fe20007f7e0ff */
[----:B------:R-:W-:Y:S02]  /*15870*/  IMAD.X R34, RZ, RZ, RZ, P1 ;  /* 0x000000ffff227224 */ /* 0x000fe400008e06ff */
[----:B------:R-:W-:Y:S01]  /*15880*/  IMAD.X R18, RZ, RZ, RZ, P4 ;  /* 0x000000ffff127224 */ /* 0x000fe200020e06ff */
[----:B------:R-:W-:Y:S01]  /*15890*/  IADD3 R22, P2, PT, R22, R21, RZ ;  /* 0x0000001516167210 */ /* 0x000fe20007f5e0ff */
[----:B------:R-:W-:Y:S01]  /*158a0*/  IMAD.X R21, RZ, RZ, RZ, P3 ;  /* 0x000000ffff157224 */ /* 0x000fe200018e06ff */
[----:B------:R-:W-:Y:S01]  /*158b0*/  IADD3 R34, P1, PT, R34, R23, RZ ;  /* 0x0000001722227210 */ /* 0x000fe20007f3e0ff */
[----:B------:R-:W-:Y:S01]  /*158c0*/  IMAD.X R23, RZ, RZ, RZ, P0 ;  /* 0x000000ffff177224 */ /* 0x000fe200000e06ff */
[----:B------:R-:W-:Y:S01]  /*158d0*/  LEA.HI R47, R47, R18, RZ, 0x3 ;  /* 0x000000122f2f7211 */ /* 0x000fe200078f18ff */
[----:B------:R-:W-:Y:S01]  /*158e0*/  IMAD.X R19, RZ, RZ, RZ, P2 ;  /* 0x000000ffff137224 */ /* 0x000fe200010e06ff */
[----:B------:R-:W-:Y:S01]  /*158f0*/  IADD3 R21, P2, PT, R21, R22, RZ ;  /* 0x0000001615157210 */ /* 0x000fe20007f5e0ff */
[----:B------:R-:W-:Y:S01]  /*15900*/  IMAD.X R32, RZ, RZ, RZ, P1 ;  /* 0x000000ffff207224 */ /* 0x000fe200008e06ff */
[----:B------:R-:W-:-:S02]  /*15910*/  IADD3 R18, P3, PT, R47, R20, RZ ;  /* 0x000000142f127210 */ /* 0x000fc40007f7e0ff */
        /* <DEDUP_REMOVED lines=8> */
[----:B------:R-:W-:Y:S02]  /*159a0*/  IADD3 R20, P3, PT, R20, R21, RZ ;  /* 0x0000001514147210 */ /* 0x000fe40007f7e0ff */
[----:B------:R-:W-:Y:S01]  /*159b0*/  IADD3 R21, P1, PT, R23, R32, RZ ;  /* 0x0000002017157210 */ /* 0x000fe20007f3e0ff */
[----:B------:R-:W-:Y:S01]  /*159c0*/  IMAD.X R32, RZ, RZ, RZ, P2 ;  /* 0x000000ffff207224 */ /* 0x000fe200010e06ff */
[----:B------:R-:W-:Y:S01]  /*159d0*/  LEA.HI R35, R35, R18, RZ, 0x3 ;  /* 0x0000001223237211 */ /* 0x000fe200078f18ff */
[----:B------:R-:W-:-:S02]  /*159e0*/  IMAD.X R22, RZ, RZ, RZ, P3 ;  /* 0x000000ffff167224 */ /* 0x000fc400018e06ff */
[----:B------:R-:W-:Y:S01]  /*159f0*/  IMAD.X R23, RZ, RZ, RZ, P0 ;  /* 0x000000ffff177224 */ /* 0x000fe200000e06ff */
[----:B------:R-:W-:Y:S01]  /*15a00*/  IADD3 R18, P3, PT, R35, R20, RZ ;  /* 0x0000001423127210 */ /* 0x000fe20007f7e0ff */
[----:B------:R-:W-:Y:S01]  /*15a10*/  IMAD.X R34, RZ, RZ, RZ, P1 ;  /* 0x000000ffff227224 */ /* 0x000fe200008e06ff */
[----:B------:R-:W-:Y:S02]  /*15a20*/  IADD3 R22, P2, PT, R22, R19, RZ ;  /* 0x0000001316167210 */ /* 0x000fe40007f5e0ff */
[----:B------:R-:W-:Y:S01]  /*15a30*/  IADD3 R32, P1, PT, R32, R21, RZ ;  /* 0x0000001520207210 */ /* 0x000fe20007f3e0ff */
[----:B------:R-:W-:Y:S01]  /*15a40*/  IMAD.X R33, RZ, RZ, RZ, P3 ;  /* 0x000000ffff217224 */ /* 0x000fe200018e06ff */
[----:B------:R-:W-:Y:S01]  /*15a50*/  IADD3 R34, P0, PT, R34, R23, RZ ;  /* 0x0000001722227210 */ /* 0x000fe20007f1e0ff */
[----:B------:R-:W-:-:S03]  /*15a60*/  IMAD.WIDE.U32 R20, R18, 0x3d1, RZ ;  /* 0x000003d112147825 */ /* 0x000fc600078e00ff */
[----:B------:R-:W-:Y:S01]  /*15a70*/  IADD3 R33, P3, PT, R33, R22, RZ ;  /* 0x0000001621217210 */ /* 0x000fe20007f7e0ff */
[----:B------:R-:W-:Y:S02]  /*15a80*/  IMAD.X R23, RZ, RZ, RZ, P2 ;  /* 0x000000ffff177224 */ /* 0x000fe400010e06ff */
[----:B------:R-:W-:Y:S01]  /*15a90*/  IMAD.X R47, RZ, RZ, RZ, P0 ;  /* 0x000000ffff2f7224 */ /* 0x000fe200000e06ff */
[----:B------:R-:W-:Y:S01]  /*15aa0*/  LEA R19, P0, R53, R20, 0x3 ;  /* 0x0000001435137211 */ /* 0x000fe200078018ff */
[----:B------:R-:W-:Y:S01]  /*15ab0*/  IMAD.X R35, RZ, RZ, RZ, P1 ;  /* 0x000000ffff237224 */ /* 0x000fe200008e06ff */
[----:B------:R-:W-:Y:S01]  /*15ac0*/  IADD3 R23, P2, PT, R23, R32, RZ ;  /* 0x0000002017177210 */ /* 0x000fe20007f5e0ff */
[----:B------:R-:W-:Y:S02]  /*15ad0*/  IMAD.MOV.U32 R20, RZ, RZ, R21 ;  /* 0x000000ffff147224 */ /* 0x000fe400078e0015 */
[----:B------:R-:W-:Y:S01]  /*15ae0*/  IMAD.MOV.U32 R21, RZ, RZ, RZ ;  /* 0x000000ffff157224 */ /* 0x000fe200078e00ff */
[----:B------:R-:W-:Y:S01]  /*15af0*/  IADD3 R35, P1, PT, R35, R34, RZ ;  /* 0x0000002223237210 */ /* 0x000fe20007f3e0ff */
[----:B------:R-:W-:-:S02]  /*15b00*/  IMAD.X R32, RZ, RZ, RZ, P3 ;  /* 0x000000ffff207224 */ /* 0x000fc400018e06ff */
[----:B------:R-:W-:-:S03]  /*15b10*/  IMAD.WIDE.U32 R20, R33, 0x3d1, R20 ;  /* 0x000003d121147825 */ /* 0x000fc600078e0014 */
[----:B------:R-:W-:Y:S01]  /*15b20*/  IADD3 R32, P4, PT, R32, R23, RZ ;  /* 0x0000001720207210 */ /* 0x000fe20007f9e0ff */
[----:B------:R-:W-:Y:S01]  /*15b30*/  IMAD.X R22, RZ, RZ, RZ, P2 ;  /* 0x000000ffff167224 */ /* 0x000fe200010e06ff */
[----:B------:R-:W-:Y:S01]  /*15b40*/  IADD3.X R59, P0, PT, R20, R59, RZ, P0, !PT ;  /* 0x0000003b143b7210 */ /* 0x000fe2000071e4ff */
[----:B------:R-:W-:Y:S01]  /*15b50*/  IMAD.X R34, RZ, RZ, RZ, P1 ;  /* 0x000000ffff227224 */ /* 0x000fe200008e06ff */
[----:B------:R-:W-:Y:S01]  /*15b60*/  IADD3 RZ, P1, PT, RZ, R19, RZ ;  /* 0x00000013ffff7210 */ /* 0x000fe20007f3e0ff */
[----:B------:R-:W-:Y:S01]  /*15b70*/  IMAD.MOV.U32 R20, RZ, RZ, R21 ;  /* 0x000000ffff147224 */ /* 0x000fe200078e0015 */
[----:B------:R-:W-:Y:S01]  /*15b80*/  IADD3 R22, P3, PT, R22, R35, RZ ;  /* 0x0000002316167210 */ /* 0x000fe20007f7e0ff */
[----:B------:R-:W-:Y:S01]  /*15b90*/  IMAD.MOV.U32 R21, RZ, RZ, RZ ;  /* 0x000000ffff157224 */ /* 0x000fe200078e00ff */
[----:B------:R-:W-:Y:S01]  /*15ba0*/  IADD3 R34, P2, PT, R34, R47, RZ ;  /* 0x0000002f22227210 */ /* 0x000fe20007f5e0ff */
[----:B------:R-:W-:Y:S01]  /*15bb0*/  IMAD.X R35, RZ, RZ, RZ, P4 ;  /* 0x000000ffff237224 */ /* 0x000fe200020e06ff */
[----:B------:R-:W-:Y:S01]  /*15bc0*/  IADD3.X R18, P1, PT, R59, R18, RZ, P1, !PT ;  /* 0x000000123b127210 */ /* 0x000fe20000f3e4ff */
[----:B------:R-:W-:-:S02]  /*15bd0*/  IMAD.X R47, RZ, RZ, RZ, P3 ;  /* 0x000000ffff2f7224 */ /* 0x000fc400018e06ff */
[----:B------:R-:W-:Y:S01]  /*15be0*/  IMAD.WIDE.U32 R20, R32, 0x3d1, R20 ;  /* 0x000003d120147825 */ /* 0x000fe200078e0014 */
[----:B------:R-:W-:Y:S02]  /*15bf0*/  IADD3 R35, P4, PT, R35, R22, RZ ;  /* 0x0000001623237210 */ /* 0x000fe40007f9e0ff */
        /* <DEDUP_REMOVED lines=69> */
.L_x_68:
        /* <DEDUP_REMOVED lines=27> */
.L_x_69:
        /* <DEDUP_REMOVED lines=12> */
.L_x_70:
        /* <DEDUP_REMOVED lines=27> */
.L_x_71:
        /* <DEDUP_REMOVED lines=12> */
.L_x_72:
[C---:B------:R-:W-:Y:S02]  /*16530*/  IMAD R33, R29.reuse, R39, RZ ;  /* 0x000000271d217224 */ /* 0x040fe400078e02ff */
[----:B------:R-:W-:Y:S02]  /*16540*/  IMAD.MOV.U32 R32, RZ, RZ, RZ ;  /* 0x000000ffff207224 */ /* 0x000fe400078e00ff */
[----:B------:R-:W-:Y:S02]  /*16550*/  IMAD.MOV.U32 R34, RZ, RZ, RZ ;  /* 0x000000ffff227224 */ /* 0x000fe400078e00ff */
[----:B------:R-:W-:-:S04]  /*16560*/  IMAD.HI.U32 R47, P0, R29, R29, R32 ;  /* 0x0000001d1d2f7227 */ /* 0x000fc80007800020 */
[----:B------:R-:W-:Y:S01]  /*16570*/  IMAD.X R35, RZ, RZ, RZ, P0 ;  /* 0x000000ffff237224 */ /* 0x000fe200000e06ff */
[----:B------:R-:W-:Y:S01]  /*16580*/  IADD3 R47, P1, PT, R33, R47, RZ ;  /* 0x0000002f212f7210 */ /* 0x000fe20007f3e0ff */
[C---:B------:R-:W-:Y:S02]  /*16590*/  IMAD R37, R29.reuse, R43, RZ ;  /* 0x0000002b1d257224 */ /* 0x040fe400078e02ff */
[----:B------:R-:W-:-:S04]  /*165a0*/  IMAD.HI.U32 R34, R29, R39, R34 ;  /* 0x000000271d227227 */ /* 0x000fc800078e0022 */
[----:B------:R-:W-:Y:S01]  /*165b0*/  IMAD.X R33, RZ, RZ, RZ, P1 ;  /* 0x000000ffff217224 */ /* 0x000fe200008e06ff */
[----:B------:R-:W-:Y:S01]  /*165c0*/  IADD3 R34, P0, PT, R34, R37, RZ ;  /* 0x0000002522227210 */ /* 0x000fe20007f1e0ff */
[C---:B------:R-:W-:Y:S02]  /*165d0*/  IMAD R45, R39.reuse, R43, RZ ;  /* 0x0000002b272d7224 */ /* 0x040fe400078e02ff */
[----:B------:R-:W-:-:S04]  /*165e0*/  IMAD.HI.U32 R32, R39, R29, R32 ;  /* 0x0000001d27207227 */ /* 0x000fc800078e0020 */
[----:B------:R-:W-:Y:S02]  /*165f0*/  IMAD R33, R39, R39, RZ ;  /* 0x0000002727217224 */ /* 0x000fe400078e02ff */
[-C--:B------:R-:W-:Y:S02]  /*16600*/  IMAD R44, R29, R31.reuse, RZ ;  /* 0x0000001f1d2c7224 */ /* 0x080fe400078e02ff */
        /* <DEDUP_REMOVED lines=24> */
[C---:B------:R-:W-:Y:S02]  /*16790*/  IMAD R37, R29.reuse, R28, RZ ;  /* 0x0000001c1d257224 */ /* 0x040fe400078e02ff */
        /* <DEDUP_REMOVED lines=10> */
[C---:B------:R-:W-:Y:S01]  /*16840*/  IMAD R57, R26.reuse, R31, RZ ;  /* 0x0000001f1a397224 */ /* 0x040fe200078e02ff */
        /* <DEDUP_REMOVED lines=63> */
[C---:B------:R-:W-:Y:S01]  /*16c40*/  IMAD.HI.U32 R34, R43.reuse, R28, R34 ;  /* 0x0000001c2b227227 */ /* 0x040fe200078e0022 */
[----:B------:R-:W-:Y:S02]  /*16c50*/  IADD3.X R35, PT, PT, RZ, RZ, RZ, P4, P5 ;  /* 0x000000ffff237210 */ /* 0x000fe400027ea4ff */
[----:B------:R-:W-:Y:S01]  /*16c60*/  IADD3 R52, P3, P6, R52, R55, R37 ;  /* 0x0000003734347210 */ /* 0x000fe20007e7e025 */
[----:B------:R-:W-:Y:S02]  /*16c70*/  IMAD R53, R43, R31, RZ ;  /* 0x0000001f2b357224 */ /* 0x000fe400078e02ff */
[----:B------:R-:W-:-:S03]  /*16c80*/  IMAD.HI.U32 R32, R26, R26, R32 ;  /* 0x0000001a1a207227 */ /* 0x000fc600078e0020 */
[----:B------:R-:W-:Y:S01]  /*16c90*/  IADD3 R54, P4, P5, R53, R54, R34 ;  /* 0x0000003635367210 */ /* 0x000fe20007d9e022 */
[----:B------:R-:W-:Y:S02]  /*16ca0*/  IMAD.MOV.U32 R34, RZ, RZ, RZ ;  /* 0x000000ffff227224 */ /* 0x000fe400078e00ff */
[----:B------:R-:W-:Y:S02]  /*16cb0*/  IMAD R55, R26, R28, RZ ;  /* 0x0000001c1a377224 */ /* 0x000fe400078e02ff */
        /* <DEDUP_REMOVED lines=62> */
[----:B------:R-:W-:Y:S02]  /*170a0*/  IMAD R55, R28, R31, RZ ;  /* 0x0000001f1c377224 */ /* 0x000fe400078e02ff */
        /* <DEDUP_REMOVED lines=37> */
[----:B------:R-:W-:Y:S02]  /*17300*/  IMAD.MOV.U32 R36, RZ, RZ, RZ ;  /* 0x000000ffff247224 */ /* 0x000fe400078e00ff */
[----:B------:R-:W-:Y:S02]  /*17310*/  IMAD.MOV.U32 R34, RZ, RZ, RZ ;  /* 0x000000ffff227224 */ /* 0x000fe400078e00ff */
[----:B------:R-:W-:Y:S01]  /*17320*/  IMAD.HI.U32 R36, R26, R30, R36 ;  /* 0x0000001e1a247227 */ /* 0x000fe200078e0024 */
[----:B------:R-:W-:-:S03]  /*17330*/  IADD3 R37, P4, P5, R53, R55, R32 ;  /* 0x0000003735257210 */ /* 0x000fc60007d9e020 */
        /* <DEDUP_REMOVED lines=22> */
[----:B------:R-:W-:Y:S02]  /*174a0*/  IMAD R53, R31, R30, RZ ;  /* 0x0000001e1f357224 */ /* 0x000fe400078e02ff */
        /* <DEDUP_REMOVED lines=15> */
[C---:B------:R-:W-:Y:S01]  /*175a0*/  IMAD.HI.U32 R35, R27.reuse, R27, R28 ;  /* 0x0000001b1b237227 */ /* 0x040fe200078e001c */
        /* <DEDUP_REMOVED lines=78> */
.L_x_73:
        /* <DEDUP_REMOVED lines=27> */
.L_x_74:
        /* <DEDUP_REMOVED lines=12> */
.L_x_75:
        /* <DEDUP_REMOVED lines=27> */
.L_x_76:
        /* <DEDUP_REMOVED lines=12> */
.L_x_77:
[----:B------:R-:W-:Y:S02]  /*17f70*/  IMAD R27, R52, 0x3, RZ ;  /* 0x00000003341b7824 */ /* 0x000fe400078e02ff */
[----:B------:R-:W-:Y:S02]  /*17f80*/  IMAD.MOV.U32 R26, RZ, RZ, RZ ;  /* 0x000000ffff1a7224 */ /* 0x000fe400078e00ff */
[----:B------:R-:W-:Y:S02]  /*17f90*/  IMAD R43, R39, 0x3, RZ ;  /* 0x00000003272b7824 */ /* 0x000fe400078e02ff */
[----:B------:R-:W-:-:S04]  /*17fa0*/  IMAD.HI.U32 R45, P0, R53, 0x3, R26 ;  /* 0x00000003352d7827 */ /* 0x000fc8000780001a */
[----:B------:R-:W-:Y:S02]  /*17fb0*/  IMAD.X R27, RZ, RZ, RZ, P0 ;  /* 0x000000ffff1b7224 */ /* 0x000fe400000e06ff */
[----:B------:R-:W-:Y:S02]  /*17fc0*/  IMAD R31, R33, 0x3, RZ ;  /* 0x00000003211f7824 */ /* 0x000fe400078e02ff */
[----:B------:R-:W-:-:S04]  /*17fd0*/  IMAD.HI.U32 R26, R52, 0x3, R26 ;  /* 0x00000003341a7827 */ /* 0x000fc800078e001a */
[----:B------:R-:W-:Y:S01]  /*17fe0*/  IMAD R53, R53, 0x3, RZ ;  /* 0x0000000335357824 */ /* 0x000fe200078e02ff */
[----:B------:R-:W-:-:S04]  /*17ff0*/  IADD3 R26, P0, PT, RZ, R26, RZ ;  /* 0x0000001aff1a7210 */ /* 0x000fc80007f1e0ff */
[----:B------:R-:W-:Y:S01]  /*18000*/  IADD3 R43, P1, PT, R43, R26, RZ ;  /* 0x0000001a2b2b7210 */ /* 0x000fe20007f3e0ff */
[----:B------:R-:W-:Y:S02]  /*18010*/  IMAD.X R28, RZ, RZ, RZ, P0 ;  /* 0x000000ffff1c7224 */ /* 0x000fe400000e06ff */
[----:B------:R-:W-:Y:S02]  /*18020*/  IMAD.MOV.U32 R26, RZ, RZ, RZ ;  /* 0x000000ffff1a7224 */ /* 0x000fe400078e00ff */
[----:B------:R-:W-:Y:S02]  /*18030*/  IMAD.X R27, RZ, RZ, RZ, P1 ;  /* 0x000000ffff1b7224 */ /* 0x000fe400008e06ff */
[----:B------:R-:W-:Y:S01]  /*18040*/  IMAD.HI.U32 R26, R39, 0x3, R26 ;  /* 0x00000003271a7827 */ /* 0x000fe200078e001a */
[----:B------:R-:W-:-:S03]  /*18050*/  IADD3 R27, P0, PT, RZ, R28, RZ ;  /* 0x0000001cff1b7210 */ /* 0x000fc60007f1e0ff */
[----:B------:R-:W-:Y:S01]  /*18060*/  IMAD R39, R34, 0x3, RZ ;  /* 0x0000000322277824 */ /* 0x000fe200078e02ff */
[----:B------:R-:W-:Y:S01]  /*18070*/  IADD3 R26, P1, PT, R26, R27, RZ ;  /* 0x0000001b1a1a7210 */ /* 0x000fe20007f3e0ff */
[----:B------:R-:W-:-:S03]  /*18080*/  IMAD.X R27, RZ, RZ, RZ, P0 ;  /* 0x000000ffff1b7224 */ /* 0x000fc600000e06ff */
[----:B------:R-:W-:Y:S01]  /*18090*/  IADD3 R39, P2, PT, R39, R26, RZ ;  /* 0x0000001a27277210 */ /* 0x000fe20007f5e0ff */
[----:B------:R-:W-:Y:S01]  /*180a0*/  IMAD.X R29, RZ, RZ, RZ, P1 ;  /* 0x000000ffff1d7224 */ /* 0x000fe200008e06ff */
[----:B------:R-:W-:-:S03]  /*180b0*/  IADD3 R26, P0, PT, RZ, R27, RZ ;  /* 0x0000001bff1a7210 */ /* 0x000fc60007f1e0ff */
[----:B------:R-:W-:Y:S01]  /*180c0*/  IMAD.X R27, RZ, RZ, RZ, P2 ;  /* 0x000000ffff1b7224 */ /* 0x000fe200010e06ff */
[----:B------:R-:W-:Y:S01]  /*180d0*/  IADD3 R29, P1, PT, R29, R26, RZ ;  /* 0x0000001a1d1d7210 */ /* 0x000fe20007f3e0ff */
[----:B------:R-:W-:Y:S02]  /*180e0*/  IMAD.X R28, RZ, RZ, RZ, P0 ;  /* 0x000000ffff1c7224 */ /* 0x000fe400000e06ff */
[----:B------:R-:W-:-:S04]  /*180f0*/  IMAD.MOV.U32 R26, RZ, RZ, RZ ;  /* 0x000000ffff1a7224 */ /* 0x000fc800078e00ff */
[----:B------:R-:W-:Y:S01]  /*18100*/  IMAD.HI.U32 R26, R34, 0x3, R26 ;  /* 0x00000003221a7827 */ /* 0x000fe200078e001a */
[----:B------:R-:W-:-:S03]  /*18110*/  IADD3 R27, P0, PT, RZ, R28, RZ ;  /* 0x0000001cff1b7210 */ /* 0x000fc60007f1e0ff */
[----:B------:R-:W-:Y:S01]  /*18120*/  IMAD.X R28, RZ, RZ, RZ, P1 ;  /* 0x000000ffff1c7224 */ /* 0x000fe200008e06ff */
[----:B------:R-:W-:Y:S01]  /*18130*/  IADD3 R26, P2, PT, R26, R29, RZ ;  /* 0x0000001d1a1a7210 */ /* 0x000fe20007f5e0ff */
[----:B------:R-:W-:-:S03]  /*18140*/  IMAD.X R29, RZ, RZ, RZ, P0 ;  /* 0x000000ffff1d7224 */ /* 0x000fc600000e06ff */
[----:B------:R-:W-:Y:S02]  /*18150*/  IADD3 R28, P1, PT, R28, R27, RZ ;  /* 0x0000001b1c1c7210 */ /* 0x000fe40007f3e0ff */
[----:B------:R-:W-:Y:S02]  /*18160*/  IADD3 R31, P3, PT, R31, R26, RZ ;  /* 0x0000001a1f1f7210 */ /* 0x000fe40007f7e0ff */
[----:B------:R-:W-:Y:S01]  /*18170*/  IADD3 R26, P0, PT, RZ, R29, RZ ;  /* 0x0000001dff1a7210 */ /* 0x000fe20007f1e0ff */
[----:B------:R-:W-:Y:S02]  /*18180*/  IMAD.X R47, RZ, RZ, RZ, P1 ;  /* 0x000000ffff2f7224 */ /* 0x000fe400008e06ff */
[----:B------:R-:W-:Y:S02]  /*18190*/  IMAD.X R29, RZ, RZ, RZ, P2 ;  /* 0x000000ffff1d7224 */ /* 0x000fe400010e06ff */
[----:B------:R-:W-:Y:S01]  /*181a0*/  IMAD.X R27, RZ, RZ, RZ, P3 ;  /* 0x000000ffff1b7224 */ /* 0x000fe200018e06ff */
[----:B------:R-:W-:Y:S01]  /*181b0*/  IADD3 R47, P1, PT, R47, R26, RZ ;  /* 0x0000001a2f2f7210 */ /* 0x000fe20007f3e0ff */
[----:B------:R-:W-:Y:S01]  /*181c0*/  IMAD.MOV.U32 R26, RZ, RZ, RZ ;  /* 0x000000ffff1a7224 */ /* 0x000fe200078e00ff */
[----:B------:R-:W-:Y:S01]  /*181d0*/  IADD3 R29, P2, PT, R29, R28, RZ ;  /* 0x0000001c1d1d7210 */ /* 0x000fe20007f5e0ff */
[----:B------:R-:W-:-:S02]  /*181e0*/  IMAD.X R28, RZ, RZ, RZ, P0 ;  /* 0x000000ffff1c7224 */ /* 0x000fc400000e06ff */
[----:B------:R-:W-:-:S03]  /*181f0*/  IMAD.HI.U32 R26, R33, 0x3, R26 ;  /* 0x00000003211a7827 */ /* 0x000fc600078e001a */
[----:B------:R-:W-:Y:S01]  /*18200*/  IADD3 R27, P0, PT, RZ, R28, RZ ;  /* 0x0000001cff1b7210 */ /* 0x000fe20007f1e0ff */
[----:B------:R-:W-:Y:S01]  /*18210*/  IMAD.X R34, RZ, RZ, RZ, P1 ;  /* 0x000000ffff227224 */ /* 0x000fe200008e06ff */
[----:B------:R-:W-:Y:S01]  /*18220*/  IADD3 R26, P3, PT, R26, R29, RZ ;  /* 0x0000001d1a1a7210 */ /* 0x000fe20007f7e0ff */
[----:B------:R-:W-:Y:S02]  /*18230*/  IMAD R33, R32, 0x3, RZ ;  /* 0x0000000320217824 */ /* 0x000fe400078e02ff */
[----:B------:R-:W-:Y:S01]  /*18240*/  IMAD.X R28, RZ, RZ, RZ, P2 ;  /* 0x000000ffff1c7224 */ /* 0x000fe200010e06ff */
[----:B------:R-:W-:Y:S01]  /*18250*/  IADD3 R34, P1, PT, R34, R27, RZ ;  /* 0x0000001b22227210 */ /* 0x000fe20007f3e0ff */
[----:B------:R-:W-:Y:S01]  /*18260*/  IMAD.X R29, RZ, RZ, RZ, P0 ;  /* 0x000000ffff1d7224 */ /* 0x000fe200000e06ff */
[----:B------:R-:W-:Y:S02]  /*18270*/  IADD3 R30, P4, PT, R33, R26, RZ ;  /* 0x0000001a211e7210 */ /* 0x000fe40007f9e0ff */
[----:B------:R-:W-:Y:S01]  /*18280*/  IADD3 R28, P2, PT, R28, R47, RZ ;  /* 0x0000002f1c1c7210 */ /* 0x000fe20007f5e0ff */
[----:B------:R-:W-:Y:S01]  /*18290*/  IMAD.X R47, RZ, RZ, RZ, P1 ;  /* 0x000000ffff2f7224 */ /* 0x000fe200008e06ff */
[----:B------:R-:W-:Y:S01]  /*182a0*/  IADD3 R26, P0, PT, RZ, R29, RZ ;  /* 0x0000001dff1a7210 */ /* 0x000fe20007f1e0ff */
[----:B------:R-:W-:-:S02]  /*182b0*/  IMAD.X R29, RZ, RZ, RZ, P3 ;  /* 0x000000ffff1d7224 */ /* 0x000fc400018e06ff */
[----:B------:R-:W-:Y:S01]  /*182c0*/  IMAD.X R33, RZ, RZ, RZ, P2 ;  /* 0x000000ffff217224 */ /* 0x000fe200010e06ff */
[----:B------:R-:W-:Y:S01]  /*182d0*/  IADD3 R47, P1, PT, R47, R26, RZ ;  /* 0x0000001a2f2f7210 */ /* 0x000fe20007f3e0ff */
[----:B------:R-:W-:Y:S01]  /*182e0*/  IMAD.X R27, RZ, RZ, RZ, P4 ;  /* 0x000000ffff1b7224 */ /* 0x000fe200020e06ff */
[----:B------:R-:W-:Y:S01]  /*182f0*/  IADD3 R29, P3, PT, R29, R28, RZ ;  /* 0x0000001c1d1d7210 */ /* 0x000fe20007f7e0ff */
[----:B------:R-:W-:Y:S01]  /*18300*/  IMAD.MOV.U32 R26, RZ, RZ, RZ ;  /* 0x000000ffff1a7224 */ /* 0x000fe200078e00ff */
[----:B------:R-:W-:Y:S01]  /*18310*/  IADD3 R33, P2, PT, R33, R34, RZ ;  /* 0x0000002221217210 */ /* 0x000fe20007f5e0ff */
[----:B------:R-:W-:Y:S02]  /*18320*/  IMAD.X R34, RZ, RZ, RZ, P0 ;  /* 0x000000ffff227224 */ /* 0x000fe400000e06ff */
[----:B------:R-:W-:Y:S02]  /*18330*/  IMAD.X R28, RZ, RZ, RZ, P3 ;  /* 0x000000ffff1c7224 */ /* 0x000fe400018e06ff */
[----:B------:R-:W-:-:S04]  /*18340*/  IMAD.HI.U32 R26, R32, 0x3, R26 ;  /* 0x00000003201a7827 */ /* 0x000fc800078e001a */
[----:B------:R-:W-:Y:S01]  /*18350*/  IMAD.X R32, RZ, RZ, RZ, P2 ;  /* 0x000000ffff207224 */ /* 0x000fe200010e06ff */
[----:B------:R-:W-:Y:S01]  /*18360*/  IADD3 R28, P2, PT, R28, R33, RZ ;  /* 0x000000211c1c7210 */ /* 0x000fe20007f5e0ff */
[----:B------:R-:W-:Y:S01]  /*18370*/  IMAD.X R27, RZ, RZ, RZ, P1 ;  /* 0x000000ffff1b7224 */ /* 0x000fe200008e06ff */
[----:B------:R-:W-:Y:S01]  /*18380*/  IADD3 R26, P3, PT, R26, R29, RZ ;  /* 0x0000001d1a1a7210 */ /* 0x000fe20007f7e0ff */
[----:B------:R-:W-:Y:S01]  /*18390*/  IMAD R33, R37, 0x3, RZ ;  /* 0x0000000325217824 */ /* 0x000fe200078e02ff */
[----:B------:R-:W-:Y:S01]  /*183a0*/  IADD3 R32, P1, PT, R32, R47, RZ ;  /* 0x0000002f20207210 */ /* 0x000fe20007f3e0ff */
[----:B------:R-:W-:Y:S01]  /*183b0*/  IMAD.X R47, RZ, RZ, RZ, P2 ;  /* 0x000000ffff2f7224 */ /* 0x000fe200010e06ff */
[----:B------:R-:W-:Y:S01]  /*183c0*/  IADD3 R27, P0, PT, R27, R34, RZ ;  /* 0x000000221b1b7210 */ /* 0x000fe20007f1e0ff */
[----:B------:R-:W-:Y:S02]  /*183d0*/  IMAD.X R29, RZ, RZ, RZ, P3 ;  /* 0x000000ffff1d7224 */ /* 0x000fe400018e06ff */
[----:B------:R-:W-:Y:S01]  /*183e0*/  IMAD.X R34, RZ, RZ, RZ, P1 ;  /* 0x000000ffff227224 */ /* 0x000fe200008e06ff */
[----:B------:R-:W-:Y:S01]  /*183f0*/  IADD3 R47, P2, PT, R47, R32, RZ ;  /* 0x000000202f2f7210 */ /* 0x000fe20007f5e0ff */
[----:B------:R-:W-:Y:S01]  /*18400*/  IMAD.X R55, RZ, RZ, RZ, P0 ;  /* 0x000000ffff377224 */ /* 0x000fe200000e06ff */
[----:B------:R-:W-:-:S02]  /*18410*/  IADD3 R29, P3, PT, R29, R28, RZ ;  /* 0x0000001c1d1d7210 */ /* 0x000fc40007f7e0ff */
[----:B------:R-:W-:Y:S01]  /*18420*/  IADD3 R32, P4, PT, R33, R26, RZ ;  /* 0x0000001a21207210 */ /* 0x000fe20007f9e0ff */
[----:B------:R-:W-:Y:S01]  /*18430*/  IMAD.X R33, RZ, RZ, RZ, P2 ;  /* 0x000000ffff217224 */ /* 0x000fe200010e06ff */
[----:B------:R-:W-:Y:S01]  /*18440*/  IADD3 R34, P1, PT, R34, R27, RZ ;  /* 0x0000001b22227210 */ /* 0x000fe20007f3e0ff */
[----:B------:R-:W-:Y:S02]  /*18450*/  IMAD.X R36, RZ, RZ, RZ, P3 ;  /* 0x000000ffff247224 */ /* 0x000fe400018e06ff */
[----:B------:R-:W-:Y:S01]  /*18460*/  IMAD.X R27, RZ, RZ, RZ, P4 ;  /* 0x000000ffff1b7224 */ /* 0x000fe200020e06ff */
[----:B------:R-:W-:Y:S01]  /*18470*/  IADD3 R33, P2, PT, R33, R34, RZ ;  /* 0x0000002221217210 */ /* 0x000fe20007f5e0ff */
[----:B------:R-:W-:Y:S02]  /*18480*/  IMAD.MOV.U32 R26, RZ, RZ, RZ ;  /* 0x000000ffff1a7224 */ /* 0x000fe400078e00ff */
[----:B------:R-:W-:Y:S01]  /*18490*/  IMAD.X R34, RZ, RZ, RZ, P1 ;  /* 0x000000ffff227224 */ /* 0x000fe200008e06ff */
[----:B------:R-:W-:Y:S01]  /*184a0*/  IADD3 R36, P1, PT, R36, R47, RZ ;  /* 0x0000002f24247210 */ /* 0x000fe20007f3e0ff */
[----:B------:R-:W-:-:S03]  /*184b0*/  IMAD.HI.U32 R26, R37, 0x3, R26 ;  /* 0x00000003251a7827 */ /* 0x000fc600078e001a */
[----:B------:R-:W-:Y:S01]  /*184c0*/  IADD3 R34, P0, PT, R34, R55, RZ ;  /* 0x0000003722227210 */ /* 0x000fe20007f1e0ff */
[----:B------:R-:W-:Y:S01]  /*184d0*/  IMAD.X R28, RZ, RZ, RZ, P1 ;  /* 0x000000ffff1c7224 */ /* 0x000fe200008e06ff */
[----:B------:R-:W-:Y:S01]  /*184e0*/  IADD3 R26, P3, PT, R26, R29, RZ ;  /* 0x0000001d1a1a7210 */ /* 0x000fe20007f7e0ff */
[----:B------:R-:W-:Y:S02]  /*184f0*/  IMAD R27, R35, 0x3, RZ ;  /* 0x00000003231b7824 */ /* 0x000fe400078e02ff */
[----:B------:R-:W-:Y:S01]  /*18500*/  IMAD.X R37, RZ, RZ, RZ, P2 ;  /* 0x000000ffff257224 */ /* 0x000fe200010e06ff */
[----:B------:R-:W-:Y:S01]  /*18510*/  IADD3 R28, P2, PT, R28, R33, RZ ;  /* 0x000000211c1c7210 */ /* 0x000fe20007f5e0ff */
[----:B------:R-:W-:Y:S01]  /*18520*/  IMAD.X R29, RZ, RZ, RZ, P3 ;  /* 0x000000ffff1d7224 */ /* 0x000fe200018e06ff */
[----:B------:R-:W-:Y:S01]  /*18530*/  IADD3 R33, P4, PT, R27, R26, RZ ;  /* 0x0000001a1b217210 */ /* 0x000fe20007f9e0ff */
[----:B------:R-:W-:Y:S01]  /*18540*/  IMAD.MOV.U32 R26, RZ, RZ, RZ ;  /* 0x000000ffff1a7224 */ /* 0x000fe200078e00ff */
[----:B------:R-:W-:Y:S01]  /*18550*/  IADD3 R37, P1, PT, R37, R34, RZ ;  /* 0x0000002225257210 */ /* 0x000fe20007f3e0ff */
[----:B------:R-:W-:Y:S01]  /*18560*/  IMAD.X R34, RZ, RZ, RZ, P2 ;  /* 0x000000ffff227224 */ /* 0x000fe200010e06ff */
[----:B------:R-:W-:Y:S01]  /*18570*/  IADD3 R29, P3, PT, R29, R36, RZ ;  /* 0x000000241d1d7210 */ /* 0x000fe20007f7e0ff */
[----:B------:R-:W-:-:S02]  /*18580*/  IMAD.X R27, RZ, RZ, RZ, P4 ;  /* 0x000000ffff1b7224 */ /* 0x000fc400020e06ff */
[----:B------:R-:W-:Y:S01]  /*18590*/  IMAD.X R36, RZ, RZ, RZ, P1 ;  /* 0x000000ffff247224 */ /* 0x000fe200008e06ff */
[----:B------:R-:W-:Y:S01]  /*185a0*/  IADD3 R34, P2, PT, R34, R37, RZ ;  /* 0x0000002522227210 */ /* 0x000fe20007f5e0ff */
[----:B------:R-:W-:-:S04]  /*185b0*/  IMAD.HI.U32 R26, R35, 0x3, R26 ;  /* 0x00000003231a7827 */ /* 0x000fc800078e001a */
[----:B------:R-:W-:Y:S02]  /*185c0*/  IMAD.X R37, RZ, RZ, RZ, P0 ;  /* 0x000000ffff257224 */ /* 0x000fe400000e06ff */
[----:B------:R-:W-:Y:S01]  /*185d0*/  IMAD.X R27, RZ, RZ, RZ, P3 ;  /* 0x000000ffff1b7224 */ /* 0x000fe200018e06ff */
[----:B------:R-:W-:Y:S02]  /*185e0*/  IADD3 R26, P3, PT, R26, R29, RZ ;  /* 0x0000001d1a1a7210 */ /* 0x000fe40007f7e0ff */
[----:B------:R-:W-:Y:S01]  /*185f0*/  IADD3 R36, P0, PT, R36, R37, RZ ;  /* 0x0000002524247210 */ /* 0x000fe20007f1e0ff */
[----:B------:R-:W-:Y:S01]  /*18600*/  IMAD.X R37, RZ, RZ, RZ, P2 ;  /* 0x000000ffff257224 */ /* 0x000fe200010e06ff */
[----:B------:R-:W-:Y:S01]  /*18610*/  IADD3 R27, P2, PT, R27, R28, RZ ;  /* 0x0000001c1b1b7210 */ /* 0x000fe20007f5e0ff */
[----:B------:R-:W-:Y:S02]  /*18620*/  IMAD.X R38, RZ, RZ, RZ, P3 ;  /* 0x000000ffff267224 */ /* 0x000fe400018e06ff */
[----:B------:R-:W-:Y:S01]  /*18630*/  IMAD.WIDE.U32 R28, R26, 0x3d1, RZ ;  /* 0x000003d11a1c7825 */ /* 0x000fe200078e00ff */
[----:B------:R-:W-:-:S02]  /*18640*/  IADD3 R37, P1, PT, R37, R36, RZ ;  /* 0x0000002425257210 */ /* 0x000fc40007f3e0ff */
[----:B------:R-:W-:Y:S01]  /*18650*/  IADD3 R38, P3, PT, R38, R27, RZ ;  /* 0x0000001b26267210 */ /* 0x000fe20007f7e0ff */
[----:B------:R-:W-:Y:S02]  /*18660*/  IMAD.X R35, RZ, RZ, RZ, P2 ;  /* 0x000000ffff237224 */ /* 0x000fe400010e06ff */
[----:B------:R-:W-:Y:S01]  /*18670*/  IMAD.X R42, RZ, RZ, RZ, P0 ;  /* 0x000000ffff2a7224 */ /* 0x000fe200000e06ff */
[----:B------:R-:W-:Y:S01]  /*18680*/  IADD3 R27, P0, PT, R53, R28, RZ ;  /* 0x0000001c351b7210 */ /* 0x000fe20007f1e0ff */
[----:B------:R-:W-:Y:S01]  /*18690*/  IMAD.MOV.U32 R28, RZ, RZ, R29 ;  /* 0x000000ffff1c7224 */ /* 0x000fe200078e001d */
[----:B------:R-:W-:Y:S01]  /*186a0*/  IADD3 R35, P2, PT, R35, R34, RZ ;  /* 0x0000002223237210 */ /* 0x000fe20007f5e0ff */
[----:B------:R-:W-:Y:S02]  /*186b0*/  IMAD.MOV.U32 R29, RZ, RZ, RZ ;  /* 0x000000ffff1d7224 */ /* 0x000fe400078e00ff */
[----:B------:R-:W-:Y:S02]  /*186c0*/  IMAD.X R36, RZ, RZ, RZ, P3 ;  /* 0x000000ffff247224 */ /* 0x000fe400018e06ff */
[----:B------:R-:W-:-:S03]  /*186d0*/  IMAD.WIDE.U32 R28, R38, 0x3d1, R28 ;  /* 0x000003d1261c7825 */ /* 0x000fc600078e001c */
[----:B------:R-:W-:Y:S01]  /*186e0*/  IADD3 R36, P4, PT, R36, R35, RZ ;  /* 0x0000002324247210 */ /* 0x000fe20007f9e0ff */
[----:B------:R-:W-:Y:S01]  /*186f0*/  IMAD.X R34, RZ, RZ, RZ, P2 ;  /* 0x000000ffff227224 */ /* 0x000fe200010e06ff */
[----:B------:R-:W-:Y:S01]  /*18700*/  IADD3.X R45, P0, PT, R28, R45, RZ, P0, !PT ;  /* 0x0000002d1c2d7210 */ /* 0x000fe2000071e4ff */
[----:B------:R-:W-:Y:S02]  /*18710*/  IMAD.MOV.U32 R28, RZ, RZ, R29 ;  /* 0x000000ffff1c7224 */ /* 0x000fe400078e001d */
[----:B------:R-:W-:Y:S01]  /*18720*/  IMAD.MOV.U32 R29, RZ, RZ, RZ ;  /* 0x000000ffff1d7224 */ /* 0x000fe200078e00ff */
[----:B------:R-:W-:Y:S01]  /*18730*/  IADD3 R34, P3, PT, R34, R37, RZ ;  /* 0x0000002522227210 */ /* 0x000fe20007f7e0ff */
[----:B------:R-:W-:Y:S01]  /*18740*/  IMAD.X R47, RZ, RZ, RZ, P1 ;  /* 0x000000ffff2f7224 */ /* 0x000fe200008e06ff */
[----:B------:R-:W-:Y:S01]  /*18750*/  IADD3 RZ, P1, PT, RZ, R27, RZ ;  /* 0x0000001bffff7210 */ /* 0x000fe20007f3e0ff */
[----:B------:R-:W-:Y:S02]  /*18760*/  IMAD.X R37, RZ, RZ, RZ, P4 ;  /* 0x000000ffff257224 */ /* 0x000fe400020e06ff */
[----:B------:R-:W-:Y:S01]  /*18770*/  IMAD.WIDE.U32 R28, R36, 0x3d1, R28 ;  /* 0x000003d1241c7825 */ /* 0x000fe200078e001c */
[----:B------:R-:W-:-:S02]  /*18780*/  IADD3 R47, P2, PT, R47, R42, RZ ;  /* 0x0000002a2f2f7210 */ /* 0x000fc40007f5e0ff */
[----:B------:R-:W-:Y:S01]  /*18790*/  IADD3 R37, P4, PT, R37, R34, RZ ;  /* 0x0000002225257210 */ /* 0x000fe20007f9e0ff */
[----:B------:R-:W-:Y:S01]  /*187a0*/  IMAD.X R42, RZ, RZ, RZ, P3 ;  /* 0x000000ffff2a7224 */ /* 0x000fe200018e06ff */
[----:B------:R-:W-:Y:S01]  /*187b0*/  IADD3.X R26, P1, PT, R45, R26, RZ, P1, !PT ;  /* 0x0000001a2d1a7210 */ /* 0x000fe20000f3e4ff */
[----:B------:R-:W-:Y:S01]  /*187c0*/  IMAD.MOV.U32 R34, RZ, RZ, R29 ;  /* 0x000000ffff227224 */ /* 0x000fe200078e001d */
[----:B------:R-:W-:Y:S01]  /*187d0*/  IADD3.X R43, P0, PT, R28, R43, RZ, P0, !PT ;  /* 0x0000002b1c2b7210 */ /* 0x000fe2000071e4ff */
[----:B------:R-:W-:Y:S01]  /*187e0*/  IMAD.MOV.U32 R35, RZ, RZ, RZ ;  /* 0x000000ffff237224 */ /* 0x000fe200078e00ff */
[----:B------:R-:W-:Y:S01]  /*187f0*/  IADD3 R42, P3, PT, R42, R47, RZ ;  /* 0x0000002f2a2a7210 */ /* 0x000fe20007f7e0ff */
[----:B------:R-:W-:Y:S01]  /*18800*/  IMAD.X R45, RZ, RZ, RZ, P4 ;  /* 0x000000ffff2d7224 */ /* 0x000fe200020e06ff */
[----:B------:R-:W-:Y:S01]  /*18810*/  IADD3.X R29, P1, PT, R43, R38, RZ, P1, !PT ;  /* 0x000000262b1d7210 */ /* 0x000fe20000f3e4ff */
[----:B------:R-:W-:-:S04]  /*18820*/  IMAD.WIDE.U32 R34, R37, 0x3d1, R34 ;  /* 0x000003d125227825 */ /* 0x000fc800078e0022 */
[----:B------:R-:W-:Y:S01]  /*18830*/  IMAD.X R28, RZ, RZ, RZ, P3 ;  /* 0x000000ffff1c7224 */ /* 0x000fe200018e06ff */
[----:B------:R-:W-:Y:S01]  /*18840*/  IADD3.X R39, P0, PT, R34, R39, RZ, P0, !PT ;  /* 0x0000002722277210 */ /* 0x000fe2000071e4ff */
        /* <DEDUP_REMOVED lines=10> */
[----:B------:R-:W-:Y:S02]  /*188f0*/  IADD3 R43, P3, PT, R43, R28, RZ ;  /* 0x0000001c2b2b7210 */ /* 0x000fe40007f7e0ff */
        /* <DEDUP_REMOVED lines=49> */
.L_x_78:
        /* <DEDUP_REMOVED lines=27> */
.L_x_79:
        /* <DEDUP_REMOVED lines=12> */
.L_x_80:
        /* <DEDUP_REMOVED lines=27> */
.L_x_81:
        /* <DEDUP_REMOVED lines=12> */
.L_x_82:
        /* <DEDUP_REMOVED lines=10> */
[-C--:B------:R-:W-:Y:S02]  /*19190*/  IMAD R55, R28, R27.reuse, RZ ;  /* 0x0000001b1c377224 */ /* 0x080fe400078e02ff */
[----:B------:R-:W-:-:S04]  /*191a0*/  IMAD.HI.U32 R34, R26, R27, R34 ;  /* 0x0000001b1a227227 */ /* 0x000fc800078e0022 */
[-C--:B------:R-:W-:Y:S02]  /*191b0*/  IMAD R35, R26, R26.reuse, RZ ;  /* 0x0000001a1a237224 */ /* 0x080fe400078e02ff */
        /* <DEDUP_REMOVED lines=18> */
[-C--:B------:R-:W-:Y:S01]  /*192e0*/  IMAD R47, R32, R27.reuse, RZ ;  /* 0x0000001b202f7224 */ /* 0x080fe200078e02ff */
[----:B------:R-:W-:Y:S01]  /*192f0*/  IADD3 R34, P0, P3, R39, R36, R34 ;  /* 0x0000002427227210 */ /* 0x000fe20007b1e022 */
[----:B------:R-:W-:Y:S02]  /*19300*/  IMAD.MOV.U32 R36, RZ, RZ, RZ ;  /* 0x000000ffff247224 */ /* 0x000fe400078e00ff */
[----:B------:R-:W-:Y:S01]  /*19310*/  IMAD R39, R31, R27, RZ ;  /* 0x0000001b1f277224 */ /* 0x000fe200078e02ff */
[----:B------:R-:W-:Y:S01]  /*19320*/  IADD3 R55, P1, PT, R55, R34, RZ ;  /* 0x0000002237377210 */ /* 0x000fe20007f3e0ff */
[----:B------:R-:W-:Y:S01]  /*19330*/  IMAD.HI.U32 R36, R27, R28, R36 ;  /* 0x0000001c1b247227 */ /* 0x000fe200078e0024 */
[----:B------:R-:W-:-:S03]  /*19340*/  IADD3.X R37, PT, PT, RZ, RZ, RZ, P0, P3 ;  /* 0x000000ffff257210 */ /* 0x000fc600007e64ff */
[----:B------:R-:W-:Y:S01]  /*19350*/  IMAD.MOV.U32 R34, RZ, RZ, RZ ;  /* 0x000000ffff227224 */ /* 0x000fe200078e00ff */
[----:B------:R-:W-:Y:S01]  /*19360*/  IADD3 R38, P0, PT, R36, R39, RZ ;  /* 0x0000002724267210 */ /* 0x000fe20007f1e0ff */
[----:B------:R-:W-:Y:S02]  /*19370*/  IMAD.MOV.U32 R36, RZ, RZ, RZ ;  /* 0x000000ffff247224 */ /* 0x000fe400078e00ff */
[----:B------:R-:W-:-:S04]  /*19380*/  IMAD.HI.U32 R34, R26, R29, R34 ;  /* 0x0000001d1a227227 */ /* 0x000fc800078e0022 */
[----:B------:R-:W-:Y:S01]  /*19390*/  IMAD.HI.U32 R36, R29, R26, R36 ;  /* 0x0000001a1d247227 */ /* 0x000fe200078e0024 */
[----:B------:R-:W-:-:S03]  /*193a0*/  IADD3 R38, P5, P6, R43, R38, R34 ;  /* 0x000000262b267210 */ /* 0x000fc60007ebe022 */
[----:B------:R-:W-:Y:S02]  /*193b0*/  IMAD.X R35, RZ, RZ, RZ, P1 ;  /* 0x000000ffff237224 */ /* 0x000fe400008e06ff */
[-C--:B------:R-:W-:Y:S02]  /*193c0*/  IMAD R37, R29, R29.reuse, RZ ;  /* 0x0000001d1d257224 */ /* 0x080fe400078e02ff */
        /* <DEDUP_REMOVED lines=34> */
[----:B------:R-:W-:Y:S02]  /*195f0*/  IADD3 R38, P1, PT, R36, R47, RZ ;  /* 0x0000002f24267210 */ /* 0x000fe40007f3e0ff */
[----:B------:R-:W-:Y:S01]  /*19600*/  IADD3.X R35, PT, PT, RZ, RZ, RZ, P0, P2 ;  /* 0x000000ffff237210 */ /* 0x000fe200007e44ff */
[----:B------:R-:W-:Y:S02]  /*19610*/  IMAD R43, R30, R26, RZ ;  /* 0x0000001a1e2b7224 */ /* 0x000fe400078e02ff */
[----:B------:R-:W-:Y:S02]  /*19620*/  IMAD.MOV.U32 R36, RZ, RZ, RZ ;  /* 0x000000ffff247224 */ /* 0x000fe400078e00ff */
[----:B------:R-:W-:Y:S01]  /*19630*/  IMAD R42, R33, R27, RZ ;  /* 0x0000001b212a7224 */ /* 0x000fe200078e02ff */
[----:B------:R-:W-:Y:S01]  /*19640*/  IADD3 R38, P0, P2, R43, R38, R34 ;  /* 0x000000262b267210 */ /* 0x000fe20007a1e022 */
[----:B------:R-:W-:-:S04]  /*19650*/  IMAD.HI.U32 R36, R29, R28, R36 ;  /* 0x0000001c1d247227 */ /* 0x000fc800078e0024 */
[----:B------:R-:W-:Y:S01]  /*19660*/  IMAD.MOV.U32 R34, RZ, RZ, RZ ;  /* 0x000000ffff227224 */ /* 0x000fe200078e00ff */
[----:B------:R-:W-:Y:S01]  /*19670*/  IADD3 R36, P3, P4, R53, R38, R36 ;  /* 0x0000002635247210 */ /* 0x000fe20007c7e024 */
[C---:B------:R-:W-:Y:S02]  /*19680*/  IMAD R37, R28.reuse, R28, RZ ;  /* 0x0000001c1c257224 */ /* 0x040fe400078e02ff */
[----:B------:R-:W-:Y:S01]  /*19690*/  IMAD.HI.U32 R34, R28, R29, R34 ;  /* 0x0000001d1c227227 */ /* 0x000fe200078e0022 */
[----:B------:R-:W-:Y:S02]  /*196a0*/  IADD3.X R35, PT, PT, RZ, RZ, RZ, P5, P6 ;  /* 0x000000ffff237210 */ /* 0x000fe40002fec4ff */
[----:B------:R-:W-:Y:S01]  /*196b0*/  IADD3 R46, P5, PT, R46, R39, RZ ;  /* 0x000000272e2e7210 */ /* 0x000fe20007fbe0ff */
[----:B------:R-:W-:Y:S01]  /*196c0*/  IMAD.X R39, RZ, RZ, RZ, P1 ;  /* 0x000000ffff277224 */ /* 0x000fe200008e06ff */
[----:B------:R-:W-:Y:S01]  /*196d0*/  IADD3 R44, P1, P6, R37, R36, R34 ;  /* 0x00000024252c7210 */ /* 0x000fe20007e3e022 */
[----:B------:R-:W-:Y:S01]  /*196e0*/  IMAD.MOV.U32 R34, RZ, RZ, RZ ;  /* 0x000000ffff227224 */ /* 0x000fe200078e00ff */
[----:B------:R-:W-:Y:S01]  /*196f0*/  IADD3.X R37, PT, PT, RZ, RZ, RZ, P0, P2 ;  /* 0x000000ffff257210 */ /* 0x000fe200007e44ff */
[----:B------:R-:W-:-:S02]  /*19700*/  IMAD.MOV.U32 R38, RZ, RZ, RZ ;  /* 0x000000ffff267224 */ /* 0x000fc400078e00ff */
[----:B------:R-:W-:Y:S02]  /*19710*/  IMAD.MOV.U32 R36, RZ, RZ, RZ ;  /* 0x000000ffff247224 */ /* 0x000fe400078e00ff */
[----:B------:R-:W-:-:S04]  /*19720*/  IMAD.HI.U32 R34, R31, R26, R34 ;  /* 0x0000001a1f227227 */ /* 0x000fc800078e0022 */
[----:B------:R-:W-:-:S04]  /*19730*/  IMAD.HI.U32 R39, R27, R32, R38 ;  /* 0x000000201b277227 */ /* 0x000fc800078e0026 */
[----:B------:R-:W-:Y:S01]  /*19740*/  IMAD.HI.U32 R45, R26, R30, R36 ;  /* 0x0000001e1a2d7227 */ /* 0x000fe200078e0024 */
[----:B------:R-:W-:Y:S02]  /*19750*/  IADD3.X R37, PT, PT, RZ, RZ, RZ, P3, P4 ;  /* 0x000000ffff257210 */ /* 0x000fe40001fe84ff */
[----:B------:R-:W-:Y:S01]  /*19760*/  IADD3 R39, P0, PT, R39, R42, RZ ;  /* 0x0000002a27277210 */ /* 0x000fe20007f1e0ff */
[----:B------:R-:W-:Y:S01]  /*19770*/  IMAD.X R35, RZ, RZ, RZ, P5 ;  /* 0x000000ffff237224 */ /* 0x000fe200028e06ff */
[----:B------:R-:W-:Y:S01]  /*19780*/  IADD3 R44, P4, P5, R53, R44, R34 ;  /* 0x0000002c352c7210 */ /* 0x000fe20007d9e022 */
[----:B------:R-:W-:Y:S02]  /*19790*/  IMAD.MOV.U32 R34, RZ, RZ, RZ ;  /* 0x000000ffff227224 */ /* 0x000fe400078e00ff */
[----:B------:R-:W-:Y:S02]  /*197a0*/  IMAD R38, R32, R26, RZ ;  /* 0x0000001a20267224 */ /* 0x000fe400078e02ff */
[----:B------:R-:W-:Y:S01]  /*197b0*/  IMAD.HI.U32 R34, R30, R27, R34 ;  /* 0x0000001b1e227227 */ /* 0x000fe200078e0022 */
[----:B------:R-:W-:-:S02]  /*197c0*/  IADD3.X R35, PT, PT, RZ, RZ, RZ, P1, P6 ;  /* 0x000000ffff237210 */ /* 0x000fc40000fec4ff */
[----:B------:R-:W-:Y:S01]  /*197d0*/  IADD3 R48, P2, P3, R38, R39, R45 ;  /* 0x0000002726307210 */ /* 0x000fe20007b5e02d */
[----:B------:R-:W-:Y:S01]  /*197e0*/  IMAD.HI.U32 R36, R29, R31, R36 ;  /* 0x0000001f1d247227 */ /* 0x000fe200078e0024 */
[----:B------:R-:W-:Y:S02]  /*197f0*/  IADD3 R44, P1, P6, R43, R44, R34 ;  /* 0x0000002c2b2c7210 */ /* 0x000fe40007e3e022 */
[----:B------:R-:W-:Y:S01]  /*19800*/  IADD3.X R37, PT, PT, RZ, RZ, RZ, P4, P5 ;  /* 0x000000ffff257210 */ /* 0x000fe200027ea4ff */
[----:B------:R-:W-:Y:S02]  /*19810*/  IMAD R45, R30, R29, RZ ;  /* 0x0000001d1e2d7224 */ /* 0x000fe400078e02ff */
[----:B------:R-:W-:Y:S02]  /*19820*/  IMAD.MOV.U32 R34, RZ, RZ, RZ ;  /* 0x000000ffff227224 */ /* 0x000fe400078e00ff */
[----:B------:R-:W-:Y:S01]  /*19830*/  IMAD R43, R31, R28, RZ ;  /* 0x0000001c1f2b7224 */ /* 0x000fe200078e02ff */
[----:B------:R-:W-:Y:S01]  /*19840*/  IADD3 R48, P4, P5, R45, R48, R36 ;  /* 0x000000302d307210 */ /* 0x000fe20007d9e024 */
[----:B------:R-:W-:-:S02]  /*19850*/  IMAD.MOV.U32 R36, RZ, RZ, RZ ;  /* 0x000000ffff247224 */ /* 0x000fc400078e00ff */
[----:B------:R-:W-:-:S04]  /*19860*/  IMAD.HI.U32 R34, R28, R28, R34 ;  /* 0x0000001c1c227227 */ /* 0x000fc800078e0022 */
[----:B------:R-:W-:Y:S01]  /*19870*/  IMAD.X R35, RZ, RZ, RZ, P0 ;  /* 0x000000ffff237224 */ /* 0x000fe200000e06ff */
[----:B------:R-:W-:Y:S01]  /*19880*/  IADD3 R47, P0, PT, R47, R44, RZ ;  /* 0x0000002c2f2f7210 */ /* 0x000fe20007f1e0ff */
[----:B------:R-:W-:Y:S01]  /*19890*/  IMAD.HI.U32 R44, R31, R29, R36 ;  /* 0x0000001d1f2c7227 */ /* 0x000fe200078e0024 */
[----:B------:R-:W-:Y:S02]  /*198a0*/  IADD3.X R37, PT, PT, RZ, RZ, RZ, P1, P6 ;  /* 0x000000ffff257210 */ /* 0x000fe40000fec4ff */
[----:B------:R-:W-:Y:S01]  /*198b0*/  IADD3 R48, P1, P6, R43, R48, R34 ;  /* 0x000000302b307210 */ /* 0x000fe20007e3e022 */
[----:B------:R-:W-:Y:S02]  /*198c0*/  IMAD.MOV.U32 R34, RZ, RZ, RZ ;  /* 0x000000ffff227224 */ /* 0x000fe400078e00ff */
        /* <DEDUP_REMOVED lines=20> */
[----:B------:R-:W-:Y:S01]  /*19a10*/  IMAD.HI.U32 R34, R31, R28, R34 ;  /* 0x0000001c1f227227 */ /* 0x000fe200078e0022 */
[----:B------:R-:W-:-:S03]  /*19a20*/  IADD3.X R35, PT, PT, RZ, RZ, RZ, P4, P5 ;  /* 0x000000ffff237210 */ /* 0x000fc600027ea4ff */
[----:B------:R-:W-:Y:S01]  /*19a30*/  IMAD.HI.U32 R36, R28, R31, R36 ;  /* 0x0000001f1c247227 */ /* 0x000fe200078e0024 */
[----:B------:R-:W-:-:S03]  /*19a40*/  IADD3.X R37, PT, PT, RZ, RZ, RZ, P2, P3 ;  /* 0x000000ffff257210 */ /* 0x000fc600017e64ff */
[----:B------:R-:W-:Y:S01]  /*19a50*/  IMAD R53, R31, R31, RZ ;  /* 0x0000001f1f357224 */ /* 0x000fe200078e02ff */
[----:B------:R-:W-:Y:S01]  /*19a60*/  IADD3 R36, P4, P5, R45, R39, R36 ;  /* 0x000000272d247210 */ /* 0x000fe20007d9e024 */
[C---:B------:R-:W-:Y:S01]  /*19a70*/  IMAD R54, R33.reuse, R30, RZ ;  /* 0x0000001e21367224 */ /* 0x040fe200078e02ff */
[----:B------:R-:W-:Y:S01]  /*19a80*/  IADD3.X R39, PT, PT, RZ, RZ, RZ, P0, P1 ;  /* 0x000000ffff277210 */ /* 0x000fe200007e24ff */
[----:B------:R-:W-:Y:S01]  /*19a90*/  IMAD R56, R33, R32, RZ ;  /* 0x0000002021387224 */ /* 0x000fe200078e02ff */
[----:B------:R-:W-:Y:S01]  /*19aa0*/  IADD3 R53, P3, P2, R53, R36, R34 ;  /* 0x0000002435357210 */ /* 0x000fe20007a7e022 */
[----:B------:R-:W-:Y:S01]  /*19ab0*/  IMAD.MOV.U32 R34, RZ, RZ, RZ ;  /* 0x000000ffff227224 */ /* 0x000fe200078e00ff */
[----:B------:R-:W-:Y:S01]  /*19ac0*/  IADD3 R57, P0, P1, R38, R48, R57 ;  /* 0x0000003026397210 */ /* 0x000fe2000791e039 */
[----:B------:R-:W-:Y:S02]  /*19ad0*/  IMAD.MOV.U32 R38, RZ, RZ, RZ ;  /* 0x000000ffff267224 */ /* 0x000fe400078e00ff */
[----:B------:R-:W-:Y:S01]  /*19ae0*/  IMAD.HI.U32 R34, R30, R29, R34 ;  /* 0x0000001d1e227227 */ /* 0x000fe200078e0022 */
[----:B------:R-:W-:-:S02]  /*19af0*/  IADD3.X R35, PT, PT, RZ, RZ, RZ, P0, P1 ;  /* 0x000000ffff237210 */ /* 0x000fc400007e24ff */
[----:B------:R-:W-:Y:S01]  /*19b00*/  IADD3 R42, P6, PT, R42, R57, RZ ;  /* 0x000000392a2a7210 */ /* 0x000fe20007fde0ff */
[----:B------:R-:W-:Y:S01]  /*19b10*/  IMAD.HI.U32 R38, R26, R33, R38 ;  /* 0x000000211a267227 */ /* 0x000fe200078e0026 */
[----:B------:R-:W-:-:S03]  /*19b20*/  IADD3 R39, P0, P1, R45, R53, R34 ;  /* 0x000000352d277210 */ /* 0x000fc6000791e022 */
[----:B------:R-:W-:Y:S02]  /*19b30*/  IMAD.MOV.U32 R34, RZ, RZ, RZ ;  /* 0x000000ffff227224 */ /* 0x000fe400078e00ff */
[----:B------:R-:W-:Y:S02]  /*19b40*/  IMAD.MOV.U32 R36, RZ, RZ, RZ ;  /* 0x000000ffff247224 */ /* 0x000fe400078e00ff */
[----:B------:R-:W-:-:S04]  /*19b50*/  IMAD.HI.U32 R34, R32, R26, R34 ;  /* 0x0000001a20227227 */ /* 0x000fc800078e0022 */
[----:B------:R-:W-:Y:S01]  /*19b60*/  IMAD.HI.U32 R36, R29, R32, R36 ;  /* 0x000000201d247227 */ /* 0x000fe200078e0024 */
[----:B------:R-:W-:Y:S02]  /*19b70*/  IADD3.X R37, PT, PT, RZ, RZ, RZ, P4, P5 ;  /* 0x000000ffff257210 */ /* 0x000fe400027ea4ff */
[----:B------:R-:W-:Y:S01]  /*19b80*/  IADD3 R43, P4, P5, R43, R39, R34 ;  /* 0x000000272b2b7210 */ /* 0x000fe20007d9e022 */
[----:B------:R-:W-:Y:S02]  /*19b90*/  IMAD.X R35, RZ, RZ, RZ, P6 ;  /* 0x000000ffff237224 */ /* 0x000fe400030e06ff */
[----:B------:R-:W-:Y:S02]  /*19ba0*/  IMAD.MOV.U32 R34, RZ, RZ, RZ ;  /* 0x000000ffff227224 */ /* 0x000fe400078e00ff */
[C---:B------:R-:W-:Y:S02]  /*19bb0*/  IMAD R45, R33.reuse, R29, RZ ;  /* 0x0000001d212d7224 */ /* 0x040fe400078e02ff */
[----:B------:R-:W-:Y:S01]  /*19bc0*/  IMAD.HI.U32 R39, R33, R27, R34 ;  /* 0x0000001b21277227 */ /* 0x000fe200078e0022 */
[----:B------:R-:W-:-:S02]  /*19bd0*/  IADD3.X R35, PT, PT, RZ, RZ, RZ, P3, P2 ;  /* 0x000000ffff237210 */ /* 0x000fc40001fe44ff */
[----:B------:R-:W-:Y:S01]  /*19be0*/  IADD3 R38, P3, P2, R45, R38, R36 ;  /* 0x000000262d267210 */ /* 0x000fe20007a7e024 */
[----:B------:R-:W-:Y:S02]  /*19bf0*/  IMAD.MOV.U32 R36, RZ, RZ, RZ ;  /* 0x000000ffff247224 */ /* 0x000fe400078e00ff */
[----:B------:R-:W-:Y:S01]  /*19c00*/  IMAD.HI.U32 R34, R31, R31, R34 ;  /* 0x0000001f1f227227 */ /* 0x000fe200078e0022 */
[----:B------:R-:W-:-:S03]  /*19c10*/  IADD3.X R35, PT, PT, RZ, RZ, RZ, P4, P5 ;  /* 0x000000ffff237210 */ /* 0x000fc600027ea4ff */
[----:B------:R-:W-:Y:S01]  /*19c20*/  IMAD.HI.U32 R36, R28, R30, R36 ;  /* 0x0000001e1c247227 */ /* 0x000fe200078e0024 */
[----:B------:R-:W-:Y:S02]  /*19c30*/  IADD3.X R37, PT, PT, RZ, RZ, RZ, P0, P1 ;  /* 0x000000ffff257210 */ /* 0x000fe400007e24ff */
[----:B------:R-:W-:Y:S01]  /*19c40*/  IADD3 R44, P1, P0, R44, R43, R39 ;  /* 0x0000002b2c2c7210 */ /* 0x000fe2000783e027 */
[-C--:B------:R-:W-:Y:S01]  /*19c50*/  IMAD R43, R32, R28.reuse, RZ ;  /* 0x0000001c202b7224 */ /* 0x080fe200078e02ff */
[----:B------:R-:W-:Y:S01]  /*19c60*/  IADD3.X R39, PT, PT, RZ, RZ, RZ, P3, P2 ;  /* 0x000000ffff277210 */ /* 0x000fe20001fe44ff */
[----:B------:R-:W-:Y:S02]  /*19c70*/  IMAD R53, R30, R31, RZ ;  /* 0x0000001f1e357224 */ /* 0x000fe400078e02ff */
[----:B------:R-:W-:Y:S01]  /*19c80*/  IMAD R57, R33, R28, RZ ;  /* 0x0000001c21397224 */ /* 0x000fe200078e02ff */
[----:B------:R-:W-:Y:S01]  /*19c90*/  IADD3 R38, P4, P5, R43, R38, R36 ;  /* 0x000000262b267210 */ /* 0x000fe20007d9e024 */
[----:B------:R-:W-:-:S04]  /*19ca0*/  IMAD.MOV.U32 R36, RZ, RZ, RZ ;  /* 0x000000ffff247224 */ /* 0x000fc800078e00ff */
[----:B------:R-:W-:Y:S01]  /*19cb0*/  IMAD.HI.U32 R36, R30, R28, R36 ;  /* 0x0000001c1e247227 */ /* 0x000fe200078e0024 */
[----:B------:R-:W-:-:S03]  /*19cc0*/  IADD3 R37, P2, P3, R53, R38, R34 ;  /* 0x0000002635257210 */ /* 0x000fc60007b5e022 */
[----:B------:R-:W-:Y:S02]  /*19cd0*/  IMAD.MOV.U32 R34, RZ, RZ, RZ ;  /* 0x000000ffff227224 */ /* 0x000fe400078e00ff */
[----:B------:R-:W-:Y:S02]  /*19ce0*/  IMAD.MOV.U32 R38, RZ, RZ, RZ ;  /* 0x000000ffff267224 */ /* 0x000fe400078e00ff */
[----:B------:R-:W-:Y:S01]  /*19cf0*/  IMAD.HI.U32 R34, R32, R29, R34 ;  /* 0x0000001d20227227 */ /* 0x000fe200078e0022 */
[----:B------:R-:W-:Y:S02]  /*19d00*/  IADD3.X R35, PT, PT, RZ, RZ, RZ, P1, P0 ;  /* 0x000000ffff237210 */ /* 0x000fe40000fe04ff */
[----:B------:R-:W-:Y:S01]  /*19d10*/  IADD3 R36, P1, P0, R53, R37, R36 ;  /* 0x0000002535247210 */ /* 0x000fe2000783e024 */
[----:B------:R-:W-:Y:S01]  /*19d20*/  IMAD.HI.U32 R38, R29, R33, R38 ;  /* 0x000000211d267227 */ /* 0x000fe200078e0026 */
[----:B------:R-:W-:Y:S02]  /*19d30*/  IADD3.X R37, PT, PT, RZ, RZ, RZ, P4, P5 ;  /* 0x000000ffff257210 */ /* 0x000fe400027ea4ff */
[----:B------:R-:W-:Y:S01]  /*19d40*/  IADD3 R43, P5, P4, R43, R36, R34 ;  /* 0x000000242b2b7210 */ /* 0x000fe20007cbe022 */
[----:B------:R-:W-:-:S02]  /*19d50*/  IMAD.MOV.U32 R34, RZ, RZ, RZ ;  /* 0x000000ffff227224 */ /* 0x000fc400078e00ff */
[----:B------:R-:W-:Y:S02]  /*19d60*/  IMAD.MOV.U32 R36, RZ, RZ, RZ ;  /* 0x000000ffff247224 */ /* 0x000fe400078e00ff */
[----:B------:R-:W-:Y:S01]  /*19d70*/  IMAD.HI.U32 R34, R33, R26, R34 ;  /* 0x0000001a21227227 */ /* 0x000fe200078e0022 */
[----:B------:R-:W-:-:S03]  /*19d80*/  IADD3.X R35, PT, PT, RZ, RZ, RZ, P2, P3 ;  /* 0x000000ffff237210 */ /* 0x000fc600017e64ff */
[----:B------:R-:W-:Y:S01]  /*19d90*/  IMAD.HI.U32 R39, R28, R32, R36 ;  /* 0x000000201c277227 */ /* 0x000fe200078e0024 */
[----:B------:R-:W-:Y:S02]  /*19da0*/  IADD3 R45, P2, P3, R45, R43, R34 ;  /* 0x0000002b2d2d7210 */ /* 0x000fe40007b5e022 */
[----:B------:R-:W-:Y:S01]  /*19db0*/  IADD3.X R37, PT, PT, RZ, RZ, RZ, P1, P0 ;  /* 0x000000ffff257210 */ /* 0x000fe20000fe04ff */
[----:B------:R-:W-:Y:S01]  /*19dc0*/  IMAD.MOV.U32 R34, RZ, RZ, RZ ;  /* 0x000000ffff227224 */ /* 0x000fe200078e00ff */
[----:B------:R-:W-:Y:S01]  /*19dd0*/  IADD3 R38, P0, P1, R57, R38, R39 ;  /* 0x0000002639267210 */ /* 0x000fe2000791e027 */
[----:B------:R-:W-:Y:S02]  /*19de0*/  IMAD R39, R32, R31, RZ ;  /* 0x0000001f20277224 */ /* 0x000fe400078e02ff */
[----:B------:R-:W-:Y:S01]  /*19df0*/  IMAD.HI.U32 R34, R31, R30, R34 ;  /* 0x0000001e1f227227 */ /* 0x000fe200078e0022 */
[----:B------:R-:W-:-:S03]  /*19e00*/  IADD3.X R35, PT, PT, RZ, RZ, RZ, P5, P4 ;  /* 0x000000ffff237210 */ /* 0x000fc60002fe84ff */
[CC--:B------:R-:W-:Y:S01]  /*19e10*/  IMAD.HI.U32 R36, R30.reuse, R31.reuse, R36 ;  /* 0x0000001f1e247227 */ /* 0x0c0fe200078e0024 */
[----:B------:R-:W-:Y:S02]  /*19e20*/  IADD3 R38, P5, P4, R39, R38, R34 ;  /* 0x0000002627267210 */ /* 0x000fe40007cbe022 */
[----:B------:R-:W-:Y:S01]  /*19e30*/  IADD3.X R37, PT, PT, RZ, RZ, RZ, P2, P3 ;  /* 0x000000ffff257210 */ /* 0x000fe200017e64ff */
        /* <DEDUP_REMOVED lines=14> */
[----:B------:R-:W-:Y:S02]  /*19f20*/  IMAD.MOV.U32 R36, RZ, RZ, RZ ;  /* 0x000000ffff247224 */ /* 0x000fe400078e00ff */
[----:B------:R-:W-:Y:S02]  /*19f30*/  IMAD R43, R32, R30, RZ ;  /* 0x0000001e202b7224 */ /* 0x000fe400078e02ff */
[----:B------:R-:W-:Y:S01]  /*19f40*/  IMAD.HI.U32 R39, R31, R32, R36 ;  /* 0x000000201f277227 */ /* 0x000fe200078e0024 */
[----:B------:R-:W-:-:S03]  /*19f50*/  IADD3.X R37, PT, PT, RZ, RZ, RZ, P0, P1 ;  /* 0x000000ffff257210 */ /* 0x000fc600007e24ff */
[----:B------:R-:W-:Y:S01]  /*19f60*/  IMAD.HI.U32 R34, R30, R30, R34 ;  /* 0x0000001e1e227227 */ /* 0x000fe200078e0022 */
[----:B------:R-:W-:Y:S02]  /*19f70*/  IADD3 R38, P0, P1, R53, R38, R39 ;  /* 0x0000002635267210 */ /* 0x000fe4000791e027 */
[----:B------:R-:W-:Y:S01]  /*19f80*/  IADD3.X R35, PT, PT, RZ, RZ, RZ, P5, P4 ;  /* 0x000000ffff237210 */ /* 0x000fe20002fe84ff */
[----:B------:R-:W-:Y:S01]  /*19f90*/  IMAD.HI.U32 R36, R32, R31, R36 ;  /* 0x0000001f20247227 */ /* 0x000fe200078e0024 */
[C---:B------:R-:W-:Y:S02]  /*19fa0*/  IADD3 R38, P2, P3, R43.reuse, R38, R34 ;  /* 0x000000262b267210 */ /* 0x040fe40007b5e022 */
[----:B------:R-:W-:Y:S01]  /*19fb0*/  IADD3.X R37, PT, PT, RZ, RZ, RZ, P0, P1 ;  /* 0x000000ffff257210 */ /* 0x000fe200007e24ff */
[----:B------:R-:W-:Y:S01]  /*19fc0*/  IMAD.MOV.U32 R34, RZ, RZ, RZ ;  /* 0x000000ffff227224 */ /* 0x000fe200078e00ff */
[----:B------:R-:W-:Y:S01]  /*19fd0*/  IADD3 R43, P0, P1, R43, R38, R36 ;  /* 0x000000262b2b7210 */ /* 0x000fe2000791e024 */
[----:B------:R-:W-:-:S02]  /*19fe0*/  IMAD.MOV.U32 R36, RZ, RZ, RZ ;  /* 0x000000ffff247224 */ /* 0x000fc400078e00ff */
        /* <DEDUP_REMOVED lines=10> */
[----:B------:R-:W-:-:S03]  /*1a090*/  IADD3 R38, P0, P1, R54, R38, R39 ;  /* 0x0000002636267210 */ /* 0x000fc6000791e027 */
[----:B------:R-:W-:Y:S01]  /*1a0a0*/  IMAD R37, R32, R32, RZ ;  /* 0x0000002020257224 */ /* 0x000fe200078e02ff */
[----:B------:R-:W-:Y:S01]  /*1a0b0*/  IADD3.X R39, PT, PT, RZ, RZ, RZ, P0, P1 ;  /* 0x000000ffff277210 */ /* 0x000fe200007e24ff */
[----:B------:R-:W-:-:S03]  /*1a0c0*/  IMAD.HI.U32 R35, R33, R31, R34 ;  /* 0x0000001f21237227 */ /* 0x000fc600078e0022 */
[----:B------:R-:W-:Y:S01]  /*1a0d0*/  IADD3 R34, P2, P3, R37, R38, R36 ;  /* 0x0000002625227210 */ /* 0x000fe20007b5e024 */
[----:B------:R-:W-:-:S03]  /*1a0e0*/  IMAD.WIDE.U32 R36, R44, 0x3d1, RZ ;  /* 0x000003d12c247825 */ /* 0x000fc600078e00ff */
[----:B------:R-:W-:Y:S01]  /*1a0f0*/  IADD3 R54, P1, P4, R54, R34, R35 ;  /* 0x0000002236367210 */ /* 0x000fe20007c3e023 */
[----:B------:R-:W-:Y:S01]  /*1a100*/  IMAD.MOV.U32 R34, RZ, RZ, RZ ;  /* 0x000000ffff227224 */ /* 0x000fe200078e00ff */
[----:B------:R-:W-:Y:S01]  /*1a110*/  IADD3 R43, P0, PT, R43, R36, RZ ;  /* 0x000000242b2b7210 */ /* 0x000fe20007f1e0ff */
[----:B------:R-:W-:Y:S01]  /*1a120*/  IMAD.MOV.U32 R36, RZ, RZ, R37 ;  /* 0x000000ffff247224 */ /* 0x000fe200078e0025 */
[----:B------:R-:W-:Y:S01]  /*1a130*/  IADD3.X R35, PT, PT, RZ, RZ, RZ, P2, P3 ;  /* 0x000000ffff237210 */ /* 0x000fe200017e64ff */
[----:B------:R-:W-:Y:S02]  /*1a140*/  IMAD.MOV.U32 R37, RZ, RZ, RZ ;  /* 0x000000ffff257224 */ /* 0x000fe400078e00ff */
[----:B------:R-:W-:Y:S02]  /*1a150*/  IMAD.MOV.U32 R38, RZ, RZ, RZ ;  /* 0x000000ffff267224 */ /* 0x000fe400078e00ff */
[----:B------:R-:W-:-:S04]  /*1a160*/  IMAD.WIDE.U32 R36, R45, 0x3d1, R36 ;  /* 0x000003d12d247825 */ /* 0x000fc800078e0024 */
[----:B------:R-:W-:Y:S01]  /*1a170*/  IMAD.HI.U32 R63, R32, R32, R34 ;  /* 0x00000020203f7227 */ /* 0x000fe200078e0022 */
[----:B------:R-:W-:Y:S02]  /*1a180*/  IADD3.X R35, PT, PT, RZ, RZ, RZ, P1, P4 ;  /* 0x000000ffff237210 */ /* 0x000fe40000fe84ff */
[----:B------:R-:W-:Y:S01]  /*1a190*/  IADD3 RZ, P1, PT, RZ, R43, RZ ;  /* 0x0000002bffff7210 */ /* 0x000fe20007f3e0ff */
[----:B------:R-:W-:Y:S01]  /*1a1a0*/  IMAD.HI.U32 R48, R30, R33, R38 ;  /* 0x000000211e307227 */ /* 0x000fe200078e0026 */
[----:B------:R-:W-:-:S03]  /*1a1b0*/  IADD3.X R61, P0, PT, R36, R61, RZ, P0, !PT ;  /* 0x0000003d243d7210 */ /* 0x000fc6000071e4ff */
[----:B------:R-:W-:Y:S01]  /*1a1c0*/  IMAD.MOV.U32 R38, RZ, RZ, R37 ;  /* 0x000000ffff267224 */ /* 0x000fe200078e0025 */
[----:B------:R-:W-:Y:S01]  /*1a1d0*/  IADD3 R48, P3, P2, R56, R48, R63 ;  /* 0x0000003038307210 */ /* 0x000fe20007a7e03f */
[----:B------:R-:W-:Y:S01]  /*1a1e0*/  IMAD.MOV.U32 R39, RZ, RZ, RZ ;  /* 0x000000ffff277224 */ /* 0x000fe200078e00ff */
[----:B------:R-:W-:Y:S01]  /*1a1f0*/  IADD3.X R44, P1, PT, R61, R44, RZ, P1, !PT ;  /* 0x0000002c3d2c7210 */ /* 0x000fe20000f3e4ff */
[----:B------:R-:W-:Y:S01]  /*1a200*/  IMAD.HI.U32 R35, R33, R30, R34 ;  /* 0x0000001e21237227 */ /* 0x000fe200078e0022 */
[----:B------:R-:W-:-:S03]  /*1a210*/  IADD3.X R37, PT, PT, RZ, RZ, RZ, P3, P2 ;  /* 0x000000ffff257210 */ /* 0x000fc60001fe44ff */
        /* <DEDUP_REMOVED lines=12> */
[----:B------:R-:W-:Y:S01]  /*1a2e0*/  IMAD.HI.U32 R37, R33, R32, R34 ;  /* 0x0000002021257227 */ /* 0x000fe200078e0022 */
[----:B------:R-:W-:-:S03]  /*1a2f0*/  IADD3.X R48, P1, PT, R48, R57, RZ, P1, !PT ;  /* 0x0000003930307210 */ /* 0x000fc60000f3e4ff */
[----:B------:R-:W-:Y:S02]  /*1a300*/  IMAD.MOV.U32 R34, RZ, RZ, R39 ;  /* 0x000000ffff227224 */ /* 0x000fe400078e0027 */
[----:B------:R-:W-:Y:S02]  /*1a310*/  IMAD.MOV.U32 R35, RZ, RZ, RZ ;  /* 0x000000ffff237224 */ /* 0x000fe400078e00ff */
[----:B------:R-:W-:Y:S02]  /*1a320*/  IMAD R38, R33, R33, RZ ;  /* 0x0000002121267224 */ /* 0x000fe400078e02ff */
        /* <DEDUP_REMOVED lines=52> */
.L_x_83:
        /* <DEDUP_REMOVED lines=27> */
.L_x_84:
        /* <DEDUP_REMOVED lines=12> */
.L_x_85:
        /* <DEDUP_REMOVED lines=27> */
.L_x_86:
        /* <DEDUP_REMOVED lines=12> */
.L_x_87:
        /* <DEDUP_REMOVED lines=32> */
[----:B------:R-:W-:Y:S01]  /*1ad50*/  IADD3 R37, P0, PT, RZ, R37, RZ ;  /* 0x00000025ff257210 */ /* 0x000fe20007f1e0ff */
[----:B------:R-:W-:Y:S01]  /*1ad60*/  IMAD.X R36, RZ, RZ, RZ, P2 ;  /* 0x000000ffff247224 */ /* 0x000fe200010e06ff */
[----:B------:R-:W-:Y:S01]  /*1ad70*/  LEA.HI R34, R15, R34, RZ, 0x1 ;  /* 0x000000220f227211 */ /* 0x000fe200078f08ff */
[----:B------:R-:W-:Y:S02]  /*1ad80*/  IMAD.X R38, RZ, RZ, RZ, P1 ;  /* 0x000000ffff267224 */ /* 0x000fe400008e06ff */
[----:B------:R-:W-:Y:S01]  /*1ad90*/  IMAD.X R39, RZ, RZ, RZ, P0 ;  /* 0x000000ffff277224 */ /* 0x000fe200000e06ff */
[----:B------:R-:W-:-:S02]  /*1ada0*/  IADD3 R57, P3, PT, R34, R57, RZ ;  /* 0x0000003922397210 */ /* 0x000fc40007f7e0ff */
[----:B------:R-:W-:Y:S02]  /*1adb0*/  IADD3 R38, P1, PT, R38, R37, RZ ;  /* 0x0000002526267210 */ /* 0x000fe40007f3e0ff */
[----:B------:R-:W-:Y:S02]  /*1adc0*/  IADD3 R36, P2, PT, R36, R35, RZ ;  /* 0x0000002324247210 */ /* 0x000fe40007f5e0ff */
[----:B------:R-:W-:Y:S01]  /*1add0*/  LEA R57, P4, R14, R57, 0x1 ;  /* 0x000000390e397211 */ /* 0x000fe200078808ff */
[----:B------:R-:W-:Y:S01]  /*1ade0*/  IMAD.X R65, RZ, RZ, RZ, P1 ;  /* 0x000000ffff417224 */ /* 0x000fe200008e06ff */
[----:B------:R-:W-:Y:S01]  /*1adf0*/  IADD3 R34, P0, PT, RZ, R39, RZ ;  /* 0x00000027ff227210 */ /* 0x000fe20007f1e0ff */
[----:B------:R-:W-:Y:S02]  /*1ae00*/  IMAD.X R39, RZ, RZ, RZ, P3 ;  /* 0x000000ffff277224 */ /* 0x000fe400018e06ff */
[----:B------:R-:W-:Y:S01]  /*1ae10*/  IMAD.X R37, RZ, RZ, RZ, P2 ;  /* 0x000000ffff257224 */ /* 0x000fe200010e06ff */
[----:B------:R-:W-:Y:S01]  /*1ae20*/  IADD3 R65, P1, PT, R65, R34, RZ ;  /* 0x0000002241417210 */ /* 0x000fe20007f3e0ff */
[----:B------:R-:W-:Y:S01]  /*1ae30*/  IMAD.X R35, RZ, RZ, RZ, P4 ;  /* 0x000000ffff237224 */ /* 0x000fe200020e06ff */
[----:B------:R-:W-:Y:S01]  /*1ae40*/  IADD3 R39, P3, PT, R39, R36, RZ ;  /* 0x0000002427277210 */ /* 0x000fe20007f7e0ff */
[----:B------:R-:W-:Y:S01]  /*1ae50*/  IMAD.X R42, RZ, RZ, RZ, P0 ;  /* 0x000000ffff2a7224 */ /* 0x000fe200000e06ff */
[----:B------:R-:W-:-:S02]  /*1ae60*/  IADD3 R37, P2, PT, R37, R38, RZ ;  /* 0x0000002625257210 */ /* 0x000fc40007f5e0ff */
        /* <DEDUP_REMOVED lines=33> */
[----:B------:R-:W-:Y:S01]  /*1b080*/  IADD3 R34, P1, PT, R42, R65, RZ ;  /* 0x000000412a227210 */ /* 0x000fe20007f3e0ff */
[----:B------:R-:W-:-:S02]  /*1b090*/  IMAD.X R65, RZ, RZ, RZ, P2 ;  /* 0x000000ffff417224 */ /* 0x000fc400010e06ff */
[----:B------:R-:W-:Y:S01]  /*1b0a0*/  IMAD.X R38, RZ, RZ, RZ, P3 ;  /* 0x000000ffff267224 */ /* 0x000fe200018e06ff */
[----:B------:R-:W-:Y:S01]  /*1b0b0*/  LEA.HI R36, R17, R36, RZ, 0x1 ;  /* 0x0000002411247211 */ /* 0x000fe200078f08ff */
[----:B------:R-:W-:Y:S01]  /*1b0c0*/  IMAD.X R42, RZ, RZ, RZ, P1 ;  /* 0x000000ffff2a7224 */ /* 0x000fe200008e06ff */
[----:B------:R-:W-:Y:S02]  /*1b0d0*/  IADD3 R65, P1, PT, R65, R34, RZ ;  /* 0x0000002241417210 */ /* 0x000fe40007f3e0ff */
        /* <DEDUP_REMOVED lines=44> */
[----:B------:R-:W-:Y:S01]  /*1b3a0*/  IMAD.X R71, RZ, RZ, RZ, P3 ;  /* 0x000000ffff477224 */ /* 0x000fe200018e06ff */
[----:B------:R-:W-:Y:S01]  /*1b3b0*/  IADD3.X R61, P1, PT, R36, R65, RZ, P1, !PT ;  /* 0x00000041243d7210 */ /* 0x000fe20000f3e4ff */
[----:B------:R-:W-:-:S03]  /*1b3c0*/  IMAD.WIDE.U32 R34, R67, 0x3d1, R34 ;  /* 0x000003d143227825 */ /* 0x000fc600078e0022 */
[----:B------:R-:W-:Y:S01]  /*1b3d0*/  IADD3 R71, P3, PT, R71, R38, RZ ;  /* 0x0000002647477210 */ /* 0x000fe20007f7e0ff */
[----:B------:R-:W-:Y:S01]  /*1b3e0*/  IMAD.X R65, RZ, RZ, RZ, P2 ;  /* 0x000000ffff417224 */ /* 0x000fe200010e06ff */
[----:B------:R-:W-:Y:S01]  /*1b3f0*/  IADD3.X R54, P0, PT, R34, R59, RZ, P0, !PT ;  /* 0x0000003b22367210 */ /* 0x000fe2000071e4ff */
[----:B------:R-:W-:Y:S02]  /*1b400*/  IMAD.MOV.U32 R34, RZ, RZ, R35 ;  /* 0x000000ffff227224 */ /* 0x000fe400078e0023 */
[----:B------:R-:W-:Y:S01]  /*1b410*/  IMAD.MOV.U32 R35, RZ, RZ, RZ ;  /* 0x000000ffff237224 */ /* 0x000fe200078e00ff */
[----:B------:R-:W-:Y:S01]  /*1b420*/  IADD3.X R54, P1, PT, R54, R69, RZ, P1, !PT ;  /* 0x0000004536367210 */ /* 0x000fe20000f3e4ff */
[----:B------:R-:W-:Y:S02]  /*1b430*/  IMAD.X R38, RZ, RZ, RZ, P3 ;  /* 0x000000ffff267224 */ /* 0x000fe400018e06ff */
[----:B------:R-:W-:-:S03]  /*1b440*/  IMAD.WIDE.U32 R34, R71, 0x3d1, R34 ;  /* 0x000003d147227825 */ /* 0x000fc600078e0022 */
[----:B------:R-:W-:Y:S02]  /*1b450*/  IADD3 R38, P2, PT, R38, R65, RZ ;  /* 0x0000004126267210 */ /* 0x000fe40007f5e0ff */
[----:B------:R-:W-:Y:S01]  /*1b460*/  IADD3.X R36, P0, PT, R34, R57, RZ, P0, !PT ;  /* 0x0000003922247210 */ /* 0x000fe2000071e4ff */
[----:B------:R-:W-:Y:S02]  /*1b470*/  IMAD.MOV.U32 R34, RZ, RZ, R35 ;  /* 0x000000ffff227224 */ /* 0x000fe400078e0023 */
[----:B------:R-:W-:Y:S01]  /*1b480*/  IMAD.MOV.U32 R35, RZ, RZ, RZ ;  /* 0x000000ffff237224 */ /* 0x000fe200078e00ff */
[----:B------:R-:W-:Y:S01]  /*1b490*/  IADD3.X R59, P1, PT, R36, R67, RZ, P1, !PT ;  /* 0x00000043243b7210 */ /* 0x000fe20000f3e4ff */
[----:B------:R-:W-:Y:S02]  /*1b4a0*/  IMAD.X R65, RZ, RZ, RZ, P2 ;  /* 0x000000ffff417224 */ /* 0x000fe400010e06ff */
        /* <DEDUP_REMOVED lines=38> */
.L_x_88:
        /* <DEDUP_REMOVED lines=27> */
.L_x_89:
        /* <DEDUP_REMOVED lines=12> */
.L_x_90:
        /* <DEDUP_REMOVED lines=27> */
.L_x_91:
        /* <DEDUP_REMOVED lines=12> */
.L_x_92:
[----:B------:R-:W-:-:S13]  /*1bbf0*/  ISETP.GT.U32.AND P0, PT, R55, R57, PT ;  /* 0x000000393700720c */ /* 0x000fda0003f04070 */
[----:B------:R-:W-:Y:S05]  /*1bc00*/  @P0 BRA `(.L_x_93) ;  /* 0x0000000000640947 */ /* 0x000fea0003800000 */
[----:B------:R-:W-:-:S13]  /*1bc10*/  ISETP.GE.U32.AND P0, PT, R55, R57, PT ;  /* 0x000000393700720c */ /* 0x000fda0003f06070 */
[----:B------:R-:W-:Y:S05]  /*1bc20*/  @!P0 BRA `(.L_x_94) ;  /* 0x0000000000808947 */ /* 0x000fea0003800000 */
        /* <DEDUP_REMOVED lines=18> */
[----:B------:R-:W-:-:S04]  /*1bd50*/  ISETP.GE.U32.AND P0, PT, R43, R42, PT ;  /* 0x0000002a2b00720c */ /* 0x000fc80003f06070 */
[----:B------:R-:W-:-:S04]  /*1bd60*/  ISETP.LT.U32.OR P0, PT, R44, R63, !P0 ;  /* 0x0000003f2c00720c */ /* 0x000fc80004701470 */
[----:B------:R-:W-:-:S04]  /*1bd70*/  ISETP.LE.U32.AND P0, PT, R44, R63, P0 ;  /* 0x0000003f2c00720c */ /* 0x000fc80000703070 */
[----:B------:R-:W-:-:S13]  /*1bd80*/  ISETP.LT.U32.OR P0, PT, R45, R56, P0 ;  /* 0x000000382d00720c */ /* 0x000fda0000701470 */
[----:B------:R-:W-:Y:S05]  /*1bd90*/  @P0 BRA `(.L_x_94) ;  /* 0x0000000000240947 */ /* 0x000fea0003800000 */
.L_x_93:
[----:B------:R-:W-:-:S04]  /*1bda0*/  IADD3 R42, P0, PT, -R42, R43, RZ ;  /* 0x0000002b2a2a7210 */ /* 0x000fc80007f1e1ff */
[----:B------:R-:W-:-:S04]  /*1bdb0*/  IADD3.X R43, P0, PT, ~R63, R44, RZ, P0, !PT ;  /* 0x0000002c3f2b7210 */ /* 0x000fc8000071e5ff */
[----:B------:R-:W-:-:S04]  /*1bdc0*/  IADD3.X R44, P0, PT, ~R56, R45, RZ, P0, !PT ;  /* 0x0000002d382c7210 */ /* 0x000fc8000071e5ff */
[----:B------:R-:W-:-:S04]  /*1bdd0*/  IADD3.X R45, P0, PT, ~R61, R48, RZ, P0, !PT ;  /* 0x000000303d2d7210 */ /* 0x000fc8000071e5ff */
[----:B------:R-:W-:-:S04]  /*1bde0*/  IADD3.X R48, P0, PT, ~R54, R53, RZ, P0, !PT ;  /* 0x0000003536307210 */ /* 0x000fc8000071e5ff */
[----:B------:R-:W-:-:S04]  /*1bdf0*/  IADD3.X R53, P0, PT, ~R59, R46, RZ, P0, !PT ;  /* 0x0000002e3b357210 */ /* 0x000fc8000071e5ff */
[----:B------:R-:W-:-:S05]  /*1be00*/  IADD3.X R47, P0, PT, ~R52, R47, RZ, P0, !PT ;  /* 0x0000002f342f7210 */ /* 0x000fca000071e5ff */
[----:B------:R-:W-:Y:S01]  /*1be10*/  IMAD.X R46, R55, 0x1, ~R57, P0 ;  /* 0x00000001372e7824 */ /* 0x000fe200000e0e39 */
[----:B------:R-:W-:Y:S07]  /*1be20*/  BRA `(.L_x_95) ;  /* 0x00000000004c7947 */ /* 0x000fee0003800000 */
.L_x_94:
[----:B------:R-:W0:Y:S08]  /*1be30*/  LDC.64 R34, c[0x3][RZ] ;  /* 0x00c00000ff227b82 */ /* 0x000e300000000a00 */
[----:B------:R-:W1:Y:S08]  /*1be40*/  LDC.64 R36, c[0x3][0x8] ;  /* 0x00c00200ff247b82 */ /* 0x000e700000000a00 */
[----:B------:R-:W2:Y:S01]  /*1be50*/  LDC.64 R38, c[0x3][0x10] ;  /* 0x00c00400ff267b82 */ /* 0x000ea20000000a00 */
[----:B0-----:R-:W-:-:S07]  /*1be60*/  IADD3 R43, P0, PT, R43, R34, RZ ;  /* 0x000000222b2b7210 */ /* 0x001fce0007f1e0ff */
[----:B------:R-:W0:Y:S01]  /*1be70*/  LDC R34, c[0x3][0x18] ;  /* 0x00c00600ff227b82 */ /* 0x000e220000000800 */
[----:B------:R-:W-:Y:S02]  /*1be80*/  IADD3.X R44, P0, PT, R44, R35, RZ, P0, !PT ;  /* 0x000000232c2c7210 */ /* 0x000fe4000071e4ff */
[----:B------:R-:W-:Y:S02]  /*1be90*/  IADD3 R42, P1, PT, R43, -R42, RZ ;  /* 0x8000002a2b2a7210 */ /* 0x000fe40007f3e0ff */
[----:B-1----:R-:W-:Y:S02]  /*1bea0*/  IADD3.X R45, P0, PT, R45, R36, RZ, P0, !PT ;  /* 0x000000242d2d7210 */ /* 0x002fe4000071e4ff */
[----:B------:R-:W-:Y:S02]  /*1beb0*/  IADD3.X R43, P1, PT, R44, ~R63, RZ, P1, !PT ;  /* 0x8000003f2c2b7210 */ /* 0x000fe40000f3e4ff */
[----:B------:R-:W-:Y:S02]  /*1bec0*/  IADD3.X R48, P0, PT, R48, R37, RZ, P0, !PT ;  /* 0x0000002530307210 */ /* 0x000fe4000071e4ff */
[----:B------:R-:W-:-:S02]  /*1bed0*/  IADD3.X R44, P1, PT, R45, ~R56, RZ, P1, !PT ;  /* 0x800000382d2c7210 */ /* 0x000fc40000f3e4ff */
[----:B--2---:R-:W-:Y:S02]  /*1bee0*/  IADD3.X R53, P0, PT, R53, R38, RZ, P0, !PT ;  /* 0x0000002635357210 */ /* 0x004fe4000071e4ff */
[----:B------:R-:W-:Y:S02]  /*1bef0*/  IADD3.X R45, P1, PT, R48, ~R61, RZ, P1, !PT ;  /* 0x8000003d302d7210 */ /* 0x000fe40000f3e4ff */
[----:B------:R-:W-:Y:S02]  /*1bf00*/  IADD3.X R46, P0, PT, R46, R39, RZ, P0, !PT ;  /* 0x000000272e2e7210 */ /* 0x000fe4000071e4ff */
[----:B------:R-:W-:-:S04]  /*1bf10*/  IADD3.X R48, P1, PT, R53, ~R54, RZ, P1, !PT ;  /* 0x8000003635307210 */ /* 0x000fc80000f3e4ff */
[----:B------:R-:W-:Y:S02]  /*1bf20*/  IADD3.X R53, P1, PT, R46, ~R59, RZ, P1, !PT ;  /* 0x8000003b2e357210 */ /* 0x000fe40000f3e4ff */
[----:B0-----:R-:W-:-:S04]  /*1bf30*/  IADD3.X R47, P0, PT, R47, R34, RZ, P0, !PT ;  /* 0x000000222f2f7210 */ /* 0x001fc8000071e4ff */
[----:B------:R-:W-:-:S04]  /*1bf40*/  IADD3.X R47, P1, PT, R47, ~R52, RZ, P1, !PT ;  /* 0x800000342f2f7210 */ /* 0x000fc80000f3e4ff */
[----:B------:R-:W-:-:S09]  /*1bf50*/  IADD3.X R46, PT, PT, ~R57, R10, R55, P1, P0 ;  /* 0x0000000a392e7210 */ /* 0x000fd20000fe0537 */
.L_x_95:
        /* <DEDUP_REMOVED lines=27> */
.L_x_96:
        /* <DEDUP_REMOVED lines=9> */
.L_x_97:
        /* <DEDUP_REMOVED lines=14> */
[----:B------:R-:W-:Y:S02]  /*1c280*/  IADD3.X R39, P1, PT, R15, ~R48, RZ, P1, !PT ;  /* 0x800000300f277210 */ /* 0x000fe40000f3e4ff */
[----:B0-----:R-:W-:Y:S02]  /*1c290*/  IADD3.X R16, P0, PT, R16, R57, RZ, P0, !PT ;  /* 0x0000003910107210 */ /* 0x001fe4000071e4ff */
[----:B------:R-:W-:-:S04]  /*1c2a0*/  IADD3.X R57, P1, PT, R14, ~R53, RZ, P1, !PT ;  /* 0x800000350e397210 */ /* 0x000fc80000f3e4ff */
[----:B------:R-:W-:-:S04]  /*1c2b0*/  IADD3.X R59, P1, PT, R16, ~R47, RZ, P1, !PT ;  /* 0x8000002f103b7210 */ /* 0x000fc80000f3e4ff */
[----:B------:R-:W-:-:S09]  /*1c2c0*/  IADD3.X R61, PT, PT, ~R46, R10, R17, P1, P0 ;  /* 0x0000000a2e3d7210 */ /* 0x000fd20000fe0511 */
.L_x_98:
[----:B------:R-:W-:Y:S02]  /*1c2d0*/  IMAD R13, R35, R27, RZ ;  /* 0x0000001b230d7224 */ /* 0x000fe400078e02ff */
[----:B------:R-:W-:Y:S02]  /*1c2e0*/  IMAD.MOV.U32 R12, RZ, RZ, RZ ;  /* 0x000000ffff0c7224 */ /* 0x000fe400078e00ff */
[----:B------:R-:W-:Y:S02]  /*1c2f0*/  IMAD R15, R41, R26, RZ ;  /* 0x0000001a290f7224 */ /* 0x000fe400078e02ff */
[----:B------:R-:W-:-:S04]  /*1c300*/  IMAD.HI.U32 R52, P0, R27, R41, R12 ;  /* 0x000000291b347227 */ /* 0x000fc8000780000c */
[----:B------:R-:W-:Y:S01]  /*1c310*/  IMAD.MOV.U32 R14, RZ, RZ, RZ ;  /* 0x000000ffff0e7224 */ /* 0x000fe200078e00ff */
[----:B------:R-:W-:Y:S01]  /*1c320*/  IADD3 R52, P1, PT, R15, R52, RZ ;  /* 0x000000340f347210 */ /* 0x000fe20007f3e0ff */
[----:B------:R-:W-:Y:S02]  /*1c330*/  IMAD.X R15, RZ, RZ, RZ, P0 ;  /* 0x000000ffff0f7224 */ /* 0x000fe400000e06ff */
        /* <DEDUP_REMOVED lines=10> */
[----:B------:R-:W-:Y:S01]  /*1c3e0*/  IMAD R16, R37, R26, RZ ;  /* 0x0000001a25107224 */ /* 0x000fe200078e02ff */
[----:B------:R-:W-:Y:S01]  /*1c3f0*/  IADD3.X R13, PT, PT, RZ, RZ, RZ, P1, P2 ;  /* 0x000000ffff0d7210 */ /* 0x000fe20000fe44ff */
[----:B------:R-:W-:Y:S01]  /*1c400*/  IMAD.HI.U32 R14, R27, R37, R14 ;  /* 0x000000251b0e7227 */ /* 0x000fe200078e000e */
[----:B------:R-:W-:-:S03]  /*1c410*/  IADD3 R34, P0, PT, R17, R12, RZ ;  /* 0x0000000c11227210 */ /* 0x000fc60007f1e0ff */
[----:B------:R-:W-:Y:S02]  /*1c420*/  IMAD.MOV.U32 R12, RZ, RZ, RZ ;  /* 0x000000ffff0c7224 */ /* 0x000fe400078e00ff */
[----:B------:R-:W-:Y:S02]  /*1c430*/  IMAD R17, R55, R27, RZ ;  /* 0x0000001b37117224 */ /* 0x000fe400078e02ff */
[----:B------:R-:W-:-:S04]  /*1c440*/  IMAD.HI.U32 R15, R26, R35, R12 ;  /* 0x000000231a0f7227 */ /* 0x000fc800078e000c */
[----:B------:R-:W-:Y:S01]  /*1c450*/  IMAD.X R13, RZ, RZ, RZ, P0 ;  /* 0x000000ffff0d7224 */ /* 0x000fe200000e06ff */
[----:B------:R-:W-:Y:S01]  /*1c460*/  IADD3 R14, P0, PT, R17, R14, RZ ;  /* 0x0000000e110e7210 */ /* 0x000fe20007f1e0ff */
        /* <DEDUP_REMOVED lines=21> */
[----:B------:R-:W-:Y:S02]  /*1c5c0*/  IMAD.X R15, RZ, RZ, RZ, P0 ;  /* 0x000000ffff0f7224 */ /* 0x000fe400000e06ff */
[----:B------:R-:W-:Y:S01]  /*1c5d0*/  IMAD.HI.U32 R12, R28, R41, R12 ;  /* 0x000000291c0c7227 */ /* 0x000fe200078e000c */
[----:B------:R-:W-:Y:S02]  /*1c5e0*/  IADD3 R16, P3, P4, R17, R14, R16 ;  /* 0x0000000e11107210 */ /* 0x000fe40007c7e010 */
[----:B------:R-:W-:Y:S01]  /*1c5f0*/  IADD3.X R13, PT, PT, RZ, RZ, RZ, P1, P2 ;  /* 0x000000ffff0d7210 */ /* 0x000fe20000fe44ff */
[----:B------:R-:W-:-:S02]  /*1c600*/  IMAD.MOV.U32 R14, RZ, RZ, RZ ;  /* 0x000000ffff0e7224 */ /* 0x000fc400078e00ff */
[----:B------:R-:W-:Y:S02]  /*1c610*/  IMAD R17, R57, R27, RZ ;  /* 0x0000001b39117224 */ /* 0x000fe400078e02ff */
[----:B------:R-:W-:-:S04]  /*1c620*/  IMAD.HI.U32 R14, R27, R39, R14 ;  /* 0x000000271b0e7227 */ /* 0x000fc800078e000e */
[----:B------:R-:W-:Y:S01]  /*1c630*/  IMAD R15, R35, R28, RZ ;  /* 0x0000001c230f7224 */ /* 0x000fe200078e02ff */
[----:B------:R-:W-:Y:S01]  /*1c640*/  IADD3 R14, P0, PT, R17, R14, RZ ;  /* 0x0000000e110e7210 */ /* 0x000fe20007f1e0ff */
[----:B------:R-:W-:Y:S02]  /*1c650*/  IMAD R17, R39, R26, RZ ;  /* 0x0000001a27117224 */ /* 0x000fe400078e02ff */
[----:B------:R-:W-:Y:S01]  /*1c660*/  IMAD R63, R41, R31, RZ ;  /* 0x0000001f293f7224 */ /* 0x000fe200078e02ff */
[----:B------:R-:W-:Y:S01]  /*1c670*/  IADD3 R36, P1, P2, R15, R16, R12 ;  /* 0x000000100f247210 */ /* 0x000fe20007a3e00c */
[----:B------:R-:W-:Y:S01]  /*1c680*/  IMAD.MOV.U32 R12, RZ, RZ, RZ ;  /* 0x000000ffff0c7224 */ /* 0x000fe200078e00ff */
[----:B------:R-:W-:Y:S01]  /*1c690*/  IADD3.X R15, PT, PT, RZ, RZ, RZ, P3, P4 ;  /* 0x000000ffff0f7210 */ /* 0x000fe20001fe84ff */
[----:B------:R-:W-:Y:S01]  /*1c6a0*/  IMAD R65, R41, R32, RZ ;  /* 0x0000002029417224 */ /* 0x000fe200078e02ff */
[----:B------:R-:W-:Y:S01]  /*1c6b0*/  IADD3 R36, P5, PT, R63, R36, RZ ;  /* 0x000000243f247210 */ /* 0x000fe20007fbe0ff */
[----:B------:R-:W-:Y:S01]  /*1c6c0*/  IMAD.HI.U32 R12, R26, R55, R12 ;  /* 0x000000371a0c7227 */ /* 0x000fe200078e000c */
[----:B------:R-:W-:-:S03]  /*1c6d0*/  IADD3.X R13, PT, PT, RZ, RZ, RZ, P1, P2 ;  /* 0x000000ffff0d7210 */ /* 0x000fc60000fe44ff */
[----:B------:R-:W-:Y:S01]  /*1c6e0*/  IMAD R63, R37, R28, RZ ;  /* 0x0000001c253f7224 */ /* 0x000fe200078e02ff */
[----:B------:R-:W-:Y:S01]  /*1c6f0*/  IADD3 R16, P1, P2, R17, R14, R12 ;  /* 0x0000000e11107210 */ /* 0x000fe20007a3e00c */
[----:B------:R-:W-:Y:S02]  /*1c700*/  IMAD.MOV.U32 R14, RZ, RZ, RZ ;  /* 0x000000ffff0e7224 */ /* 0x000fe400078e00ff */
[----:B------:R-:W-:Y:S02]  /*1c710*/  IMAD.MOV.U32 R12, RZ, RZ, RZ ;  /* 0x000000ffff0c7224 */ /* 0x000fe400078e00ff */
[----:B------:R-:W-:-:S04]  /*1c720*/  IMAD.HI.U32 R14, R29, R37, R14 ;  /* 0x000000251d0e7227 */ /* 0x000fc800078e000e */
[----:B------:R-:W-:Y:S02]  /*1c730*/  IMAD R15, R55, R29, RZ ;  /* 0x0000001d370f7224 */ /* 0x000fe400078e02ff */
[----:B------:R-:W-:-:S03]  /*1c740*/  IMAD.HI.U32 R12, R28, R35, R12 ;  /* 0x000000231c0c7227 */ /* 0x000fc600078e000c */
[----:B------:R-:W-:Y:S01]  /*1c750*/  IADD3 R14, P3, P4, R15, R16, R14 ;  /* 0x000000100f0e7210 */ /* 0x000fe20007c7e00e */
[----:B------:R-:W-:Y:S01]  /*1c760*/  IMAD.X R17, RZ, RZ, RZ, P0 ;  /* 0x000000ffff117224 */ /* 0x000fe200000e06ff */
[----:B------:R-:W-:Y:S01]  /*1c770*/  IADD3.X R15, PT, PT, RZ, RZ, RZ, P1, P2 ;  /* 0x000000ffff0f7210 */ /* 0x000fe20000fe44ff */
[----:B------:R-:W-:Y:S01]  /*1c780*/  IMAD.X R13, RZ, RZ, RZ, P5 ;  /* 0x000000ffff0d7224 */ /* 0x000fe200028e06ff */
[----:B------:R-:W-:Y:S01]  /*1c790*/  IADD3 R38, P0, P6, R63, R14, R12 ;  /* 0x0000000e3f267210 */ /* 0x000fe20007e1e00c */
[----:B------:R-:W-:Y:S02]  /*1c7a0*/  IMAD.MOV.U32 R12, RZ, RZ, RZ ;  /* 0x000000ffff0c7224 */ /* 0x000fe400078e00ff */
[----:B------:R-:W-:Y:S02]  /*1c7b0*/  IMAD.MOV.U32 R16, RZ, RZ, RZ ;  /* 0x000000ffff107224 */ /* 0x000fe400078e00ff */
[----:B------:R-:W-:-:S04]  /*1c7c0*/  IMAD.HI.U32 R12, R31, R41, R12 ;  /* 0x000000291f0c7227 */ /* 0x000fc800078e000c */
[----:B------:R-:W-:Y:S02]  /*1c7d0*/  IMAD.MOV.U32 R14, RZ, RZ, RZ ;  /* 0x000000ffff0e7224 */ /* 0x000fe400078e00ff */
        /* <DEDUP_REMOVED lines=8> */
[----:B------:R-:W-:-:S02]  /*1c860*/  IMAD.MOV.U32 R12, RZ, RZ, RZ ;  /* 0x000000ffff0c7224 */ /* 0x000fc400078e00ff */
[----:B------:R-:W-:Y:S01]  /*1c870*/  IMAD R17, R39, R29, RZ ;  /* 0x0000001d27117224 */ /* 0x000fe200078e02ff */
[----:B------:R-:W-:Y:S01]  /*1c880*/  IADD3 R14, P4, P5, R15, R16, R14 ;  /* 0x000000100f0e7210 */ /* 0x000fe20007d9e00e */
[----:B------:R-:W-:Y:S02]  /*1c890*/  IMAD R15, R41, R30, RZ ;  /* 0x0000001e290f7224 */ /* 0x000fe400078e02ff */
[----:B------:R-:W-:Y:S01]  /*1c8a0*/  IMAD.HI.U32 R12, R29, R55, R12 ;  /* 0x000000371d0c7227 */ /* 0x000fe200078e000c */
[----:B------:R-:W-:Y:S02]  /*1c8b0*/  IADD3.X R13, PT, PT, RZ, RZ, RZ, P0, P6 ;  /* 0x000000ffff0d7210 */ /* 0x000fe400007ec4ff */
[----:B------:R-:W-:Y:S01]  /*1c8c0*/  IADD3 R38, P0, PT, R15, R38, RZ ;  /* 0x000000260f267210 */ /* 0x000fe20007f1e0ff */
[----:B------:R-:W-:Y:S01]  /*1c8d0*/  IMAD R63, R37, R31, RZ ;  /* 0x0000001f253f7224 */ /* 0x000fe200078e02ff */
[----:B------:R-:W-:Y:S02]  /*1c8e0*/  IADD3.X R15, PT, PT, RZ, RZ, RZ, P2, P3 ;  /* 0x000000ffff0f7210 */ /* 0x000fe400017e64ff */
[----:B------:R-:W-:Y:S01]  /*1c8f0*/  IADD3 R16, P3, P6, R17, R14, R12 ;  /* 0x0000000e11107210 */ /* 0x000fe20007e7e00c */
[----:B------:R-:W-:-:S02]  /*1c900*/  IMAD.MOV.U32 R12, RZ, RZ, RZ ;  /* 0x000000ffff0c7224 */ /* 0x000fc400078e00ff */
        /* <DEDUP_REMOVED lines=67> */
[----:B------:R-:W-:Y:S02]  /*1cd40*/  IMAD.MOV.U32 R14, RZ, RZ, RZ ;  /* 0x000000ffff0e7224 */ /* 0x000fe400078e00ff */
[----:B------:R-:W-:Y:S01]  /*1cd50*/  IMAD R65, R41, R33, RZ ;  /* 0x0000002129417224 */ /* 0x000fe200078e02ff */
[----:B------:R-:W-:Y:S01]  /*1cd60*/  IADD3 R12, P6, P3, R63, R16, R12 ;  /* 0x000000103f0c7210 */ /* 0x000fe20007bde00c */
[----:B------:R-:W-:Y:S01]  /*1cd70*/  IMAD.HI.U32 R14, R31, R55, R14 ;  /* 0x000000371f0e7227 */ /* 0x000fe200078e000e */
[----:B------:R-:W-:-:S02]  /*1cd80*/  IADD3.X R15, PT, PT, RZ, RZ, RZ, P2, P1 ;  /* 0x000000ffff0f7210 */ /* 0x000fc400017e24ff */
[----:B------:R-:W-:Y:S01]  /*1cd90*/  IADD3 R56, P0, PT, R65, R56, RZ ;  /* 0x0000003841387210 */ /* 0x000fe20007f1e0ff */
[----:B------:R-:W-:Y:S02]  /*1cda0*/  IMAD R63, R39, R31, RZ ;  /* 0x0000001f273f7224 */ /* 0x000fe400078e02ff */
[----:B------:R-:W-:Y:S02]  /*1cdb0*/  IMAD.MOV.U32 R16, RZ, RZ, RZ ;  /* 0x000000ffff107224 */ /* 0x000fe400078e00ff */
[----:B------:R-:W-:Y:S01]  /*1cdc0*/  IMAD R65, R35, R33, RZ ;  /* 0x0000002123417224 */ /* 0x000fe200078e02ff */
        /* <DEDUP_REMOVED lines=9> */
[----:B------:R-:W-:-:S04]  /*1ce60*/  IMAD.HI.U32 R12, R32, R35, R12 ;  /* 0x00000023200c7227 */ /* 0x000fc800078e000c */
[----:B------:R-:W-:-:S04]  /*1ce70*/  IMAD.HI.U32 R15, R29, R59, R14 ;  /* 0x0000003b1d0f7227 */ /* 0x000fc800078e000e */
[----:B------:R-:W-:Y:S02]  /*1ce80*/  IMAD R14, R61, R29, RZ ;  /* 0x0000001d3d0e7224 */ /* 0x000fe400078e02ff */
[----:B------:R-:W-:Y:S02]  /*1ce90*/  IMAD R63, R37, R32, RZ ;  /* 0x00000020253f7224 */ /* 0x000fe400078e02ff */
[----:B------:R-:W-:Y:S01]  /*1cea0*/  IMAD.X R13, RZ, RZ, RZ, P0 ;  /* 0x000000ffff0d7224 */ /* 0x000fe200000e06ff */
[----:B------:R-:W-:Y:S01]  /*1ceb0*/  IADD3 R60, P6, P3, R14, R26, R15 ;  /* 0x0000001a0e3c7210 */ /* 0x000fe20007bde00f */
[----:B------:R-:W-:Y:S01]  /*1cec0*/  IMAD.MOV.U32 R14, RZ, RZ, RZ ;  /* 0x000000ffff0e7224 */ /* 0x000fe200078e00ff */
[----:B------:R-:W-:Y:S02]  /*1ced0*/  IADD3.X R15, PT, PT, RZ, RZ, RZ, P2, P1 ;  /* 0x000000ffff0f7210 */ /* 0x000fe400017e24ff */
[----:B------:R-:W-:Y:S01]  /*1cee0*/  IADD3 R58, P1, P0, R63, R16, R12 ;  /* 0x000000103f3a7210 */ /* 0x000fe2000783e00c */
[----:B------:R-:W-:-:S02]  /*1cef0*/  IMAD.MOV.U32 R12, RZ, RZ, RZ ;  /* 0x000000ffff0c7224 */ /* 0x000fc400078e00ff */
[----:B------:R-:W-:Y:S02]  /*1cf00*/  IMAD.MOV.U32 R16, RZ, RZ, RZ ;  /* 0x000000ffff107224 */ /* 0x000fe400078e00ff */
[----:B------:R-:W-:-:S04]  /*1cf10*/  IMAD.HI.U32 R26, R33, R41, R12 ;  /* 0x00000029211a7227 */ /* 0x000fc800078e000c */
[----:B------:R-:W-:Y:S01]  /*1cf20*/  IMAD.HI.U32 R16, R28, R57, R16 ;  /* 0x000000391c107227 */ /* 0x000fe200078e0010 */
[----:B------:R-:W-:-:S03]  /*1cf30*/  IADD3.X R17, PT, PT, RZ, RZ, RZ, P6, P3 ;  /* 0x000000ffff117210 */ /* 0x000fc600037e64ff */
[----:B------:R-:W-:Y:S02]  /*1cf40*/  IMAD R13, R59, R28, RZ ;  /* 0x0000001c3b0d7224 */ /* 0x000fe400078e02ff */
[----:B------:R-:W-:Y:S01]  /*1cf50*/  IMAD.HI.U32 R14, R31, R39, R14 ;  /* 0x000000271f0e7227 */ /* 0x000fe200078e000e */
[----:B------:R-:W-:Y:S02]  /*1cf60*/  IADD3.X R15, PT, PT, RZ, RZ, RZ, P4, P5 ;  /* 0x000000ffff0f7210 */ /* 0x000fe400027ea4ff */
[----:B------:R-:W-:Y:S01]  /*1cf70*/  IADD3 R16, P2, P4, R13, R60, R16 ;  /* 0x0000003c0d107210 */ /* 0x000fe20007c5e010 */
[----:B------:R-:W-:Y:S01]  /*1cf80*/  IMAD R63, R57, R31, RZ ;  /* 0x0000001f393f7224 */ /* 0x000fe200078e02ff */
[----:B------:R-:W-:Y:S02]  /*1cf90*/  IADD3.X R13, PT, PT, RZ, RZ, RZ, P1, P0 ;  /* 0x000000ffff0d7210 */ /* 0x000fe40000fe04ff */
[----:B------:R-:W-:Y:S01]  /*1cfa0*/  IADD3 R26, P3, P5, R65, R58, R26 ;  /* 0x0000003a411a7210 */ /* 0x000fe20007d7e01a */
[----:B------:R-:W-:Y:S01]  /*1cfb0*/  IMAD R58, R55, R33, RZ ;  /* 0x00000021373a7224 */ /* 0x000fe200078e02ff */
[----:B------:R-:W-:Y:S01]  /*1cfc0*/  IADD3 R16, P1, P0, R63, R16, R14 ;  /* 0x000000103f107210 */ /* 0x000fe2000783e00e */
[----:B------:R-:W-:-:S02]  /*1cfd0*/  IMAD.MOV.U32 R14, RZ, RZ, RZ ;  /* 0x000000ffff0e7224 */ /* 0x000fc400078e00ff */
[----:B------:R-:W-:Y:S01]  /*1cfe0*/  IMAD.HI.U32 R12, R32, R37, R12 ;  /* 0x00000025200c7227 */ /* 0x000fe200078e000c */
[----:B------:R-:W-:-:S03]  /*1cff0*/  IADD3.X R13, PT, PT, RZ, RZ, RZ, P2, P4 ;  /* 0x000000ffff0d7210 */ /* 0x000fc600017e84ff */
[----:B------:R-:W-:-:S04]  /*1d000*/  IMAD.HI.U32 R14, R30, R55, R14 ;  /* 0x000000371e0e7227 */ /* 0x000fc800078e000e */
[----:B------:R-:W-:Y:S02]  /*1d010*/  IMAD R15, R39, R30, RZ ;  /* 0x0000001e270f7224 */ /* 0x000fe400078e02ff */
[----:B------:R-:W-:-:S03]  /*1d020*/  IMAD R63, R55, R32, RZ ;  /* 0x00000020373f7224 */ /* 0x000fc600078e02ff */
[----:B------:R-:W-:Y:S01]  /*1d030*/  IADD3 R14, P2, P4, R15, R16, R14 ;  /* 0x000000100f0e7210 */ /* 0x000fe20007c5e00e */
[----:B------:R-:W-:Y:S01]  /*1d040*/  IMAD.MOV.U32 R16, RZ, RZ, RZ ;  /* 0x000000ffff107224 */ /* 0x000fe200078e00ff */
[----:B------:R-:W-:Y:S02]  /*1d050*/  IADD3.X R15, PT, PT, RZ, RZ, RZ, P1, P0 ;  /* 0x000000ffff0f7210 */ /* 0x000fe40000fe04ff */
[----:B------:R-:W-:Y:S01]  /*1d060*/  IADD3 R63, P1, P0, R63, R14, R12 ;  /* 0x0000000e3f3f7210 */ /* 0x000fe2000783e00c */
        /* <DEDUP_REMOVED lines=10> */
[----:B------:R-:W-:-:S04]  /*1d110*/  IMAD.MOV.U32 R12, RZ, RZ, RZ ;  /* 0x000000ffff0c7224 */ /* 0x000fc800078e00ff */
[----:B------:R-:W-:Y:S01]  /*1d120*/  IMAD.HI.U32 R16, R33, R35, R12 ;  /* 0x0000002321107227 */ /* 0x000fe200078e000c */
[----:B------:R-:W-:Y:S02]  /*1d130*/  IADD3 R35, P2, P4, R29, R17, R14 ;  /* 0x000000111d237210 */ /* 0x000fe40007c5e00e */
[----:B------:R-:W-:Y:S01]  /*1d140*/  IADD3.X R13, PT, PT, RZ, RZ, RZ, P1, P0 ;  /* 0x000000ffff0d7210 */ /* 0x000fe20000fe04ff */
[----:B------:R-:W-:Y:S02]  /*1d150*/  IMAD.MOV.U32 R14, RZ, RZ, RZ ;  /* 0x000000ffff0e7224 */ /* 0x000fe400078e00ff */
[----:B------:R-:W-:Y:S02]  /*1d160*/  IMAD R17, R57, R30, RZ ;  /* 0x0000001e39117224 */ /* 0x000fe400078e02ff */
[----:B------:R-:W-:Y:S01]  /*1d170*/  IMAD.HI.U32 R14, R30, R39, R14 ;  /* 0x000000271e0e7227 */ /* 0x000fe200078e000e */
[----:B------:R-:W-:-:S03]  /*1d180*/  IADD3.X R15, PT, PT, RZ, RZ, RZ, P5, P3 ;  /* 0x000000ffff0f7210 */ /* 0x000fc60002fe64ff */
[----:B------:R-:W-:Y:S01]  /*1d190*/  IMAD R29, R37, R33, RZ ;  /* 0x00000021251d7224 */ /* 0x000fe200078e02ff */
[----:B------:R-:W-:Y:S01]  /*1d1a0*/  IADD3 R35, P5, P3, R17, R35, R14 ;  /* 0x0000002311237210 */ /* 0x000fe20007bbe00e */
[----:B------:R-:W-:-:S03]  /*1d1b0*/  IMAD.HI.U32 R12, R32, R55, R12 ;  /* 0x00000037200c7227 */ /* 0x000fc600078e000c */
[----:B------:R-:W-:Y:S01]  /*1d1c0*/  IADD3 R16, P0, P1, R29, R63, R16 ;  /* 0x0000003f1d107210 */ /* 0x000fe2000791e010 */
[----:B------:R-:W-:Y:S02]  /*1d1d0*/  IMAD R17, R39, R32, RZ ;  /* 0x0000002027117224 */ /* 0x000fe400078e02ff */
[----:B------:R-:W-:Y:S01]  /*1d1e0*/  IMAD.MOV.U32 R14, RZ, RZ, RZ ;  /* 0x000000ffff0e7224 */ /* 0x000fe200078e00ff */
[----:B------:R-:W-:Y:S02]  /*1d1f0*/  IADD3.X R13, PT, PT, RZ, RZ, RZ, P0, P1 ;  /* 0x000000ffff0d7210 */ /* 0x000fe400007e24ff */
[----:B------:R-:W-:Y:S01]  /*1d200*/  IADD3 R35, P0, P1, R17, R35, R12 ;  /* 0x0000002311237210 */ /* 0x000fe2000791e00c */
[----:B------:R-:W-:Y:S01]  /*1d210*/  IMAD.HI.U32 R28, R28, R61, R14 ;  /* 0x0000003d1c1c7227 */ /* 0x000fe200078e000e */
[----:B------:R-:W-:-:S03]  /*1d220*/  IADD3.X R15, PT, PT, RZ, RZ, RZ, P2, P4 ;  /* 0x000000ffff0f7210 */ /* 0x000fc600017e84ff */
[----:B------:R-:W-:Y:S02]  /*1d230*/  IMAD.MOV.U32 R12, RZ, RZ, RZ ;  /* 0x000000ffff0c7224 */ /* 0x000fe400078e00ff */
[----:B------:R-:W-:Y:S01]  /*1d240*/  IMAD.HI.U32 R29, R31, R59, R14 ;  /* 0x0000003b1f1d7227 */ /* 0x000fe200078e000e */
[----:B------:R-:W-:-:S03]  /*1d250*/  IADD3.X R15, PT, PT, RZ, RZ, RZ, P5, P3 ;  /* 0x000000ffff0f7210 */ /* 0x000fc60002fe64ff */
[----:B------:R-:W-:Y:S01]  /*1d260*/  IMAD.HI.U32 R17, R33, R37, R12 ;  /* 0x0000002521117227 */ /* 0x000fe200078e000c */
[----:B------:R-:W-:-:S03]  /*1d270*/  IADD3.X R13, PT, PT, RZ, RZ, RZ, P0, P1 ;  /* 0x000000ffff0d7210 */ /* 0x000fc600007e24ff */
[----:B------:R-:W-:Y:S01]  /*1d280*/  IMAD R12, R61, R31, RZ ;  /* 0x0000001f3d0c7224 */ /* 0x000fe200078e02ff */
[----:B------:R-:W-:Y:S01]  /*1d290*/  IADD3 R17, P2, P3, R58, R35, R17 ;  /* 0x000000233a117210 */ /* 0x000fe20007b5e011 */
[----:B------:R-:W-:-:S03]  /*1d2a0*/  IMAD.HI.U32 R14, R30, R57, R14 ;  /* 0x000000391e0e7227 */ /* 0x000fc600078e000e */
[----:B------:R-:W-:Y:S01]  /*1d2b0*/  IADD3 R35, P0, P1, R12, R28, R29 ;  /* 0x0000001c0c237210 */ /* 0x000fe2000791e01d */
[----:B------:R-:W-:Y:S02]  /*1d2c0*/  IMAD.MOV.U32 R12, RZ, RZ, RZ ;  /* 0x000000ffff0c7224 */ /* 0x000fe400078e00ff */
[----:B------:R-:W-:Y:S02]  /*1d2d0*/  IMAD R15, R59, R30, RZ ;  /* 0x0000001e3b0f7224 */ /* 0x000fe400078e02ff */
[----:B------:R-:W-:Y:S01]  /*1d2e0*/  IMAD.HI.U32 R28, R32, R39, R12 ;  /* 0x00000027201c7227 */ /* 0x000fe200078e000c */
[----:B------:R-:W-:Y:S02]  /*1d2f0*/  IADD3.X R13, PT, PT, RZ, RZ, RZ, P2, P3 ;  /* 0x000000ffff0d7210 */ /* 0x000fe400017e64ff */
[----:B------:R-:W-:Y:S01]  /*1d300*/  IADD3 R14, P2, P3, R15, R35, R14 ;  /* 0x000000230f0e7210 */ /* 0x000fe20007b5e00e */
[----:B------:R-:W-:Y:S01]  /*1d310*/  IMAD R29, R57, R32, RZ ;  /* 0x00000020391d7224 */ /* 0x000fe200078e02ff */
[----:B------:R-:W-:Y:S01]  /*1d320*/  IADD3.X R15, PT, PT, RZ, RZ, RZ, P0, P1 ;  /* 0x000000ffff0f7210 */ /* 0x000fe200007e24ff */
[----:B------:R-:W-:Y:S01]  /*1d330*/  IMAD.HI.U32 R12, R33, R55, R12 ;  /* 0x00000037210c7227 */ /* 0x000fe200078e000c */
[----:B------:R-:W-:-:S02]  /*1d340*/  IADD3.X R13, PT, PT, RZ, RZ, RZ, P2, P3 ;  /* 0x000000ffff0d7210 */ /* 0x000fc400017e64ff */
[----:B------:R-:W-:Y:S01]  /*1d350*/  IADD3 R35, P0, P1, R29, R14, R28 ;  /* 0x0000000e1d237210 */ /* 0x000fe2000791e01c */
[----:B------:R-:W-:Y:S02]  /*1d360*/  IMAD.MOV.U32 R14, RZ, RZ, RZ ;  /* 0x000000ffff0e7224 */ /* 0x000fe400078e00ff */
[----:B------:R-:W-:Y:S02]  /*1d370*/  IMAD R29, R39, R33, RZ ;  /* 0x00000021271d7224 */ /* 0x000fe400078e02ff */
[----:B------:R-:W-:Y:S01]  /*1d380*/  IMAD.HI.U32 R28, R31, R61, R14 ;  /* 0x0000003d1f1c7227 */ /* 0x000fe200078e000e */
[----:B------:R-:W-:Y:S02]  /*1d390*/  IADD3.X R15, PT, PT, RZ, RZ, RZ, P0, P1 ;  /* 0x000000ffff0f7210 */ /* 0x000fe400007e24ff */
[----:B------:R-:W-:Y:S01]  /*1d3a0*/  IADD3 R31, P0, P1, R29, R35, R12 ;  /* 0x000000231d1f7210 */ /* 0x000fe2000791e00c */
[----:B------:R-:W-:Y:S02]  /*1d3b0*/  IMAD.MOV.U32 R12, RZ, RZ, RZ ;  /* 0x000000ffff0c7224 */ /* 0x000fe400078e00ff */
[----:B------:R-:W-:-:S04]  /*1d3c0*/  IMAD.HI.U32 R14, R32, R57, R14 ;  /* 0x00000039200e7227 */ /* 0x000fc800078e000e */
[----:B------:R-:W-:Y:S01]  /*1d3d0*/  IMAD.HI.U32 R29, R30, R59, R12 ;  /* 0x0000003b1e1d7227 */ /* 0x000fe200078e000c */
[----:B------:R-:W-:-:S03]  /*1d3e0*/  IADD3.X R13, PT, PT, RZ, RZ, RZ, P0, P1 ;  /* 0x000000ffff0d7210 */ /* 0x000fc600007e24ff */
[----:B------:R-:W-:Y:S02]  /*1d3f0*/  IMAD R12, R61, R30, RZ ;  /* 0x0000001e3d0c7224 */ /* 0x000fe400078e02ff */
[----:B------:R-:W-:Y:S02]  /*1d400*/  IMAD R15, R59, R32, RZ ;  /* 0x000000203b0f7224 */ /* 0x000fe400078e02ff */
[----:B------:R-:W-:Y:S01]  /*1d410*/  IMAD R37, R41, R27, RZ ;  /* 0x0000001b29257224 */ /* 0x000fe200078e02ff */
[----:B------:R-:W-:Y:S01]  /*1d420*/  IADD3 R29, P0, P1, R12, R28, R29 ;  /* 0x0000001c0c1d7210 */ /* 0x000fe2000791e01d */
[----:B------:R-:W-:Y:S02]  /*1d430*/  IMAD.MOV.U32 R12, RZ, RZ, RZ ;  /* 0x000000ffff0c7224 */ /* 0x000fe400078e00ff */
[----:B------:R-:W-:Y:S01]  /*1d440*/  IMAD R28, R57, R33, RZ ;  /* 0x00000021391c7224 */ /* 0x000fe200078e02ff */
[----:B------:R-:W-:Y:S01]  /*1d450*/  IADD3 R14, P2, P3, R15, R29, R14 ;  /* 0x0000001d0f0e7210 */ /* 0x000fe20007b5e00e */
[----:B------:R-:W-:Y:S01]  /*1d460*/  IMAD.HI.U32 R35, R33, R39, R12 ;  /* 0x0000002721237227 */ /* 0x000fe200078e000c */
[----:B------:R-:W-:-:S02]  /*1d470*/  IADD3.X R13, PT, PT, RZ, RZ, RZ, P0, P1 ;  /* 0x000000ffff0d7210 */ /* 0x000fc400007e24ff */
[----:B------:R-:W-:Y:S02]  /*1d480*/  IADD3.X R15, PT, PT, RZ, RZ, RZ, P2, P3 ;  /* 0x000000ffff0f7210 */ /* 0x000fe400017e64ff */
[----:B------:R-:W-:Y:S01]  /*1d490*/  IADD3 R35, P0, P1, R28, R14, R35 ;  /* 0x0000000e1c237210 */ /* 0x000fe2000791e023 */
[----:B------:R-:W-:Y:S02]  /*1d4a0*/  IMAD.MOV.U32 R14, RZ, RZ, RZ ;  /* 0x000000ffff0e7224 */ /* 0x000fe400078e00ff */
[----:B------:R-:W-:-:S04]  /*1d4b0*/  IMAD.WIDE.U32 R28, R26, 0x3d1, RZ ;  /* 0x000003d11a1c7825 */ /* 0x000fc800078e00ff */
[----:B------:R-:W-:-:S04]  /*1d4c0*/  IMAD.HI.U32 R27, R32, R59, R14 ;  /* 0x0000003b201b7227 */ /* 0x000fc800078e000e */
[----:B------:R-:W-:Y:S02]  /*1d4d0*/  IMAD.MOV.U32 R14, RZ, RZ, R29 ;  /* 0x000000ffff0e7224 */ /* 0x000fe400078e001d */
[----:B------:R-:W-:Y:S02]  /*1d4e0*/  IMAD.MOV.U32 R15, RZ, RZ, RZ ;  /* 0x000000ffff0f7224 */ /* 0x000fe400078e00ff */
[----:B------:R-:W-:Y:S01]  /*1d4f0*/  IMAD.HI.U32 R30, R30, R61, R12 ;  /* 0x0000003d1e1e7227 */ /* 0x000fe200078e000c */
[----:B------:R-:W-:Y:S02]  /*1d500*/  IADD3.X R13, PT, PT, RZ, RZ, RZ, P0, P1 ;  /* 0x000000ffff0d7210 */ /* 0x000fe400007e24ff */
[----:B------:R-:W-:Y:S01]  /*1d510*/  IADD3 R37, P0, PT, R37, R28, RZ ;  /* 0x0000001c25257210 */ /* 0x000fe20007f1e0ff */
[----:B------:R-:W-:-:S03]  /*1d520*/  IMAD.WIDE.U32 R14, R16, 0x3d1, R14 ;  /* 0x000003d1100e7825 */ /* 0x000fc600078e000e */
[----:B------:R-:W-:Y:S01]  /*1d530*/  IADD3 RZ, P1, PT, RZ, R37, RZ ;  /* 0x00000025ffff7210 */ /* 0x000fe20007f3e0ff */
[----:B------:R-:W-:Y:S01]  /*1d540*/  IMAD.HI.U32 R39, R33, R57, R12 ;  /* 0x0000003921277227 */ /* 0x000fe200078e000c */
[----:B------:R-:W-:-:S03]  /*1d550*/  IADD3.X R29, P0, PT, R14, R52, RZ, P0, !PT ;  /* 0x000000340e1d7210 */ /* 0x000fc6000071e4ff */
[----:B------:R-:W-:Y:S02]  /*1d560*/  IMAD.MOV.U32 R12, RZ, RZ, R15 ;  /* 0x000000ffff0c7224 */ /* 0x000fe400078e000f */
[----:B------:R-:W-:Y:S02]  /*1d570*/  IMAD.MOV.U32 R13, RZ, RZ, RZ ;  /* 0x000000ffff0d7224 */ /* 0x000fe400078e00ff */
[----:B------:R-:W-:Y:S02]  /*1d580*/  IMAD R28, R61, R32, RZ ;  /* 0x000000203d1c7224 */ /* 0x000fe400078e02ff */
[----:B------:R-:W-:-:S03]  /*1d590*/  IMAD.WIDE.U32 R12, R17, 0x3d1, R12 ;  /* 0x000003d1110c7825 */ /* 0x000fc600078e000c */
[----:B------:R-:W-:Y:S01]  /*1d5a0*/  IADD3 R27, P3, P2, R28, R30, R27 ;  /* 0x0000001e1c1b7210 */ /* 0x000fe20007a7e01b */
[----:B------:R-:W-:Y:S01]  /*1d5b0*/  IMAD R14, R59, R33, RZ ;  /* 0x000000213b0e7224 */ /* 0x000fe200078e02ff */
[----:B------:R-:W-:Y:S01]  /*1d5c0*/  IADD3.X R28, P1, PT, R29, R26, RZ, P1, !PT ;  /* 0x0000001a1d1c7210 */ /* 0x000fe20000f3e4ff */
[----:B------:R-:W-:Y:S01]  /*1d5d0*/  IMAD.MOV.U32 R26, RZ, RZ, RZ ;  /* 0x000000ffff1a7224 */ /* 0x000fe200078e00ff */
[----:B------:R-:W-:Y:S01]  /*1d5e0*/  IADD3.X R29, P0, PT, R12, R34, RZ, P0, !PT ;  /* 0x000000220c1d7210 */ /* 0x000fe2000071e4ff */
[----:B------:R-:W-:Y:S01]  /*1d5f0*/  IMAD.MOV.U32 R12, RZ, RZ, R13 ;  /* 0x000000ffff0c7224 */ /* 0x000fe200078e000d */
[----:B------:R-:W-:Y:S01]  /*1d600*/  IADD3 R39, P4, P5, R14, R27, R39 ;  /* 0x0000001b0e277210 */ /* 0x000fe20007d9e027 */
[----:B------:R-:W-:Y:S01]  /*1d610*/  IMAD.MOV.U32 R13, RZ, RZ, RZ ;  /* 0x000000ffff0d7224 */ /* 0x000fe200078e00ff */
[----:B------:R-:W-:Y:S01]  /*1d620*/  IADD3.X R15, PT, PT, RZ, RZ, RZ, P3, P2 ;  /* 0x000000ffff0f7210 */ /* 0x000fe20001fe44ff */
[----:B------:R-:W-:Y:S01]  /*1d630*/  IMAD.MOV.U32 R14, RZ, RZ, RZ ;  /* 0x000000ffff0e7224 */ /* 0x000fe200078e00ff */
[----:B------:R-:W-:Y:S01]  /*1d640*/  IADD3.X R27, PT, PT, RZ, RZ, RZ, P4, P5 ;  /* 0x000000ffff1b7210 */ /* 0x000fe200027ea4ff */
[----:B------:R-:W-:Y:S01]  /*1d650*/  IMAD.WIDE.U32 R12, R31, 0x3d1, R12 ;  /* 0x000003d11f0c7825 */ /* 0x000fe200078e000c */
[----:B------:R-:W-:-:S03]  /*1d660*/  IADD3.X R29, P1, PT, R29, R16, RZ, P1, !PT ;  /* 0x000000101d1d7210 */ /* 0x000fc60000f3e4ff */
[----:B------:R-:W-:Y:S01]  /*1d670*/  IMAD.HI.U32 R14, R32, R61, R14 ;  /* 0x0000003d200e7227 */ /* 0x000fe200078e000e */
[----:B------:R-:W-:-:S03]  /*1d680*/  IADD3.X R54, P0, PT, R12, R54, RZ, P0, !PT ;  /* 0x000000360c367210 */ /* 0x000fc6000071e4ff */
[----:B------:R-:W-:Y:S02]  /*1d690*/  IMAD.MOV.U32 R12, RZ, RZ, R13 ;  /* 0x000000ffff0c7224 */ /* 0x000fe400078e000d */
[----:B------:R-:W-:Y:S02]  /*1d6a0*/  IMAD.MOV.U32 R13, RZ, RZ, RZ ;  /* 0x000000ffff0d7224 */ /* 0x000fe400078e00ff */
[----:B------:R-:W-:Y:S01]  /*1d6b0*/  IMAD.HI.U32 R27, R33, R59, R26 ;  /* 0x0000003b211b7227 */ /* 0x000fe200078e001a */
[----:B------:R-:W-:-:S03]  /*1d6c0*/  IADD3.X R26, P1, PT, R54, R17, RZ, P1, !PT ;  /* 0x00000011361a7210 */ /* 0x000fc60000f3e4ff */
        /* <DEDUP_REMOVED lines=53> */
.L_x_99:
        /* <DEDUP_REMOVED lines=27> */
.L_x_100:
        /* <DEDUP_REMOVED lines=12> */
.L_x_101:
        /* <DEDUP_REMOVED lines=27> */
.L_x_102:
        /* <DEDUP_REMOVED lines=12> */
.L_x_103:
        /* <DEDUP_REMOVED lines=27> */
.L_x_104:
[----:B------:R-:W-:-:S04]  /*1e0b0*/  IADD3 R19, P0, PT, R37, -R19, RZ ;  /* 0x8000001325137210 */ /* 0x000fc80007f1e0ff */
[----:B------:R-:W-:-:S04]  /*1e0c0*/  IADD3.X R13, P0, PT, R28, ~R18, RZ, P0, !PT ;  /* 0x800000121c0d7210 */ /* 0x000fc8000071e4ff */
[----:B------:R-:W-:-:S04]  /*1e0d0*/  IADD3.X R21, P0, PT, R29, ~R21, RZ, P0, !PT ;  /* 0x800000151d157210 */ /* 0x000fc8000071e4ff */
[----:B------:R-:W-:-:S04]  /*1e0e0*/  IADD3.X R15, P0, PT, R26, ~R20, RZ, P0, !PT ;  /* 0x800000141a0f7210 */ /* 0x000fc8000071e4ff */
[----:B------:R-:W-:-:S04]  /*1e0f0*/  IADD3.X R23, P0, PT, R31, ~R23, RZ, P0, !PT ;  /* 0x800000171f177210 */ /* 0x000fc8000071e4ff */
[----:B------:R-:W-:-:S04]  /*1e100*/  IADD3.X R17, P0, PT, R35, ~R22, RZ, P0, !PT ;  /* 0x8000001623117210 */ /* 0x000fc8000071e4ff */
[----:B------:R-:W-:-:S05]  /*1e110*/  IADD3.X R27, P0, PT, R27, ~R24, RZ, P0, !PT ;  /* 0x800000181b1b7210 */ /* 0x000fca000071e4ff */
[----:B------:R-:W-:Y:S01]  /*1e120*/  IMAD.X R25, R33, 0x1, ~R25, P0 ;  /* 0x0000000121197824 */ /* 0x000fe200000e0e19 */
[----:B------:R-:W-:Y:S07]  /*1e130*/  BRA `(.L_x_106) ;  /* 0x00000000004c7947 */ /* 0x000fee0003800000 */
.L_x_105:
        /* <DEDUP_REMOVED lines=19> */
.L_x_106:
[----:B------:R-:W-:-:S05]  /*1e270*/  IMAD.SHL.U32 R35, R3, 0x2, RZ ;  /* 0x0000000203237824 */ /* 0x000fca00078e00ff */
[----:B------:R-:W-:-:S05]  /*1e280*/  LEA.HI R35, P0, R2, R35, RZ, 0x1 ;  /* 0x0000002302237211 */ /* 0x000fca00078108ff */
[----:B------:R-:W-:-:S05]  /*1e290*/  IMAD.X R12, RZ, RZ, RZ, P0 ;  /* 0x000000ffff0c7224 */ /* 0x000fca00000e06ff */
[----:B------:R-:W-:-:S04]  /*1e2a0*/  LEA.HI R12, R3, R12, RZ, 0x1 ;  /* 0x0000000c030c7211 */ /* 0x000fc800078f08ff */
[----:B------:R-:W-:-:S05]  /*1e2b0*/  LEA R33, P0, R5, R12, 0x1 ;  /* 0x0000000c05217211 */ /* 0x000fca00078008ff */
[----:B------:R-:W-:-:S05]  /*1e2c0*/  IMAD.X R12, RZ, RZ, RZ, P0 ;  /* 0x000000ffff0c7224 */ /* 0x000fca00000e06ff */
[----:B------:R-:W-:-:S04]  /*1e2d0*/  LEA.HI R5, R5, R12, RZ, 0x1 ;  /* 0x0000000c05057211 */ /* 0x000fc800078f08ff */
[----:B------:R-:W-:-:S05]  /*1e2e0*/  LEA R12, P0, R4, R5, 0x1 ;  /* 0x00000005040c7211 */ /* 0x000fca00078008ff */
[----:B------:R-:W-:Y:S01]  /*1e2f0*/  IMAD.X R3, RZ, RZ, RZ, P0 ;  /* 0x000000ffff037224 */ /* 0x000fe200000e06ff */
[----:B------:R-:W-:-:S04]  /*1e300*/  IADD3 R33, P0, PT, RZ, R33, RZ ;  /* 0x00000021ff217210 */ /* 0x000fc80007f1e0ff */
[----:B------:R-:W-:Y:S01]  /*1e310*/  LEA.HI R4, R4, R3, RZ, 0x1 ;  /* 0x0000000304047211 */ /* 0x000fe200078f08ff */
[----:B------:R-:W-:-:S03]  /*1e320*/  IMAD.X R31, RZ, RZ, RZ, P0 ;  /* 0x000000ffff1f7224 */ /* 0x000fc600000e06ff */
[----:B------:R-:W-:Y:S02]  /*1e330*/  LEA R3, P0, R7, R4, 0x1 ;  /* 0x0000000407037211 */ /* 0x000fe400078008ff */
[----:B------:R-:W-:-:S03]  /*1e340*/  IADD3 R31, P1, PT, R31, R12, RZ ;  /* 0x0000000c1f1f7210 */ /* 0x000fc60007f3e0ff */
[----:B------:R-:W-:Y:S01]  /*1e350*/  IMAD.X R4, RZ, RZ, RZ, P0 ;  /* 0x000000ffff047224 */ /* 0x000fe200000e06ff */
[----:B------:R-:W-:-:S04]  /*1e360*/  IADD3 R31, P0, PT, RZ, R31, RZ ;  /* 0x0000001fff1f7210 */ /* 0x000fc80007f1e0ff */
[----:B------:R-:W-:Y:S01]  /*1e370*/  LEA.HI R7, R7, R4, RZ, 0x1 ;  /* 0x0000000407077211 */ /* 0x000fe200078f08ff */
[----:B------:R-:W-:Y:S02]  /*1e380*/  IMAD.X R4, RZ, RZ, RZ, P1 ;  /* 0x000000ffff047224 */ /* 0x000fe400008e06ff */
[----:B------:R-:W-:Y:S01]  /*1e390*/  IMAD.X R29, RZ, RZ, RZ, P0 ;  /* 0x000000ffff1d7224 */ /* 0x000fe200000e06ff */
[----:B------:R-:W-:Y:S02]  /*1e3a0*/  LEA R7, P0, R6, R7, 0x1 ;  /* 0x0000000706077211 */ /* 0x000fe400078008ff */
[----:B------:R-:W-:-:S03]  /*1e3b0*/  IADD3 R4, P1, PT, R4, R3, RZ ;  /* 0x0000000304047210 */ /* 0x000fc60007f3e0ff */
[----:B------:R-:W-:Y:S01]  /*1e3c0*/  IMAD.X R3, RZ, RZ, RZ, P0 ;  /* 0x000000ffff037224 */ /* 0x000fe200000e06ff */
[----:B------:R-:W-:Y:S01]  /*1e3d0*/  IADD3 R29, P0, PT, R29, R4, RZ ;  /* 0x000000041d1d7210 */ /* 0x000fe20007f1e0ff */
[----:B------:R-:W-:-:S03]  /*1e3e0*/  IMAD.X R4, RZ, RZ, RZ, P1 ;  /* 0x000000ffff047224 */ /* 0x000fc600008e06ff */
[----:B------:R-:W-:Y:S01]  /*1e3f0*/  LEA.HI R6, R6, R3, RZ, 0x1 ;  /* 0x0000000306067211 */ /* 0x000fe200078f08ff */
[----:B------:R-:W-:Y:S01]  /*1e400*/  IMAD.X R3, RZ, RZ, RZ, P0 ;  /* 0x000000ffff037224 */ /* 0x000fe200000e06ff */
[----:B------:R-:W-:Y:S02]  /*1e410*/  IADD3 R4, P1, PT, R4, R7, RZ ;  /* 0x0000000704047210 */ /* 0x000fe40007f3e0ff */
[----:B------:R-:W-:Y:S02]  /*1e420*/  LEA R6, P0, R9, R6, 0x1 ;  /* 0x0000000609067211 */ /* 0x000fe400078008ff */
[----:B------:R-:W-:Y:S01]  /*1e430*/  IADD3 R29, P3, PT, RZ, R29, RZ ;  /* 0x0000001dff1d7210 */ /* 0x000fe20007f7e0ff */
[----:B------:R-:W-:Y:S01]  /*1e440*/  IMAD.X R5, RZ, RZ, RZ, P1 ;  /* 0x000000ffff057224 */ /* 0x000fe200008e06ff */
[----:B------:R-:W-:Y:S01]  /*1e450*/  IADD3 R3, P2, PT, R3, R4, RZ ;  /* 0x0000000403037210 */ /* 0x000fe20007f5e0ff */
[----:B------:R-:W-:Y:S02]  /*1e460*/  IMAD.X R4, RZ, RZ, RZ, P0 ;  /* 0x000000ffff047224 */ /* 0x000fe400000e06ff */
[----:B------:R-:W-:Y:S01]  /*1e470*/  IMAD.X R12, RZ, RZ, RZ, P3 ;  /* 0x000000ffff0c7224 */ /* 0x000fe200018e06ff */
[----:B------:R-:W-:-:S02]  /*1e480*/  IADD3 R5, P0, PT, R5, R6, RZ ;  /* 0x0000000605057210 */ /* 0x000fc40007f1e0ff */
[----:B------:R-:W-:Y:S01]  /*1e490*/  LEA.HI R9, R9, R4, RZ, 0x1 ;  /* 0x0000000409097211 */ /* 0x000fe200078f08ff */
[----:B------:R-:W-:Y:S01]  /*1e4a0*/  IMAD.X R4, RZ, RZ, RZ, P2 ;  /* 0x000000ffff047224 */ /* 0x000fe200010e06ff */
[----:B------:R-:W-:Y:S01]  /*1e4b0*/  IADD3 R12, P1, PT, R12, R3, RZ ;  /* 0x000000030c0c7210 */ /* 0x000fe20007f3e0ff */
[----:B------:R-:W-:Y:S01]  /*1e4c0*/  IMAD.X R6, RZ, RZ, RZ, P0 ;  /* 0x000000ffff067224 */ /* 0x000fe200000e06ff */
[----:B------:R-:W-:Y:S02]  /*1e4d0*/  LEA R9, P0, R8, R9, 0x1 ;  /* 0x0000000908097211 */ /* 0x000fe400078008ff */
[----:B------:R-:W-:Y:S01]  /*1e4e0*/  IADD3 R4, P2, PT, R4, R5, RZ ;  /* 0x0000000504047210 */ /* 0x000fe20007f5e0ff */
[----:B------:R-:W-:Y:S01]  /*1e4f0*/  IMAD.X R3, RZ, RZ, RZ, P1 ;  /* 0x000000ffff037224 */ /* 0x000fe200008e06ff */
[----:B------:R-:W-:Y:S01]  /*1e500*/  IADD3 R12, P3, PT, RZ, R12, RZ ;  /* 0x0000000cff0c7210 */ /* 0x000fe20007f7e0ff */
        /* <DEDUP_REMOVED lines=12> */
[----:B------:R-:W-:Y:S01]  /*1e5d0*/  IADD3 R3, P3, PT, R5, R6, RZ ;  /* 0x0000000605037210 */ /* 0x000fe20007f7e0ff */
[----:B------:R-:W-:Y:S01]  /*1e5e0*/  IMAD.X R6, RZ, RZ, RZ, P1 ;  /* 0x000000ffff067224 */ /* 0x000fe200008e06ff */
[----:B------:R-:W-:Y:S01]  /*1e5f0*/  IADD3 R4, P4, PT, RZ, R4, RZ ;  /* 0x00000004ff047210 */ /* 0x000fe20007f9e0ff */
[----:B------:R-:W-:Y:S01]  /*1e600*/  IMAD.X R14, RZ, RZ, RZ, P0 ;  /* 0x000000ffff0e7224 */ /* 0x000fe200000e06ff */
[----:B------:R-:W-:Y:S02]  /*1e610*/  IADD3 R8, P1, PT, R8, R7, RZ ;  /* 0x0000000708087210 */ /* 0x000fe40007f3e0ff */
[----:B------:R-:W-:Y:S01]  /*1e620*/  IADD3 R6, P2, PT, R6, R3, RZ ;  /* 0x0000000306067210 */ /* 0x000fe20007f5e0ff */
[----:B------:R-:W-:Y:S02]  /*1e630*/  IMAD.X R3, RZ, RZ, RZ, P3 ;  /* 0x000000ffff037224 */ /* 0x000fe400018e06ff */
[----:B------:R-:W-:-:S02]  /*1e640*/  IMAD.X R5, RZ, RZ, RZ, P4 ;  /* 0x000000ffff057224 */ /* 0x000fc400020e06ff */
[----:B------:R-:W-:Y:S01]  /*1e650*/  IMAD.X R7, RZ, RZ, RZ, P1 ;  /* 0x000000ffff077224 */ /* 0x000fe200008e06ff */
[----:B------:R-:W-:Y:S02]  /*1e660*/  IADD3 R3, P1, PT, R3, R8, RZ ;  /* 0x0000000803037210 */ /* 0x000fe40007f3e0ff */
[----:B------:R-:W-:Y:S01]  /*1e670*/  IADD3 R5, P3, PT, R5, R6, RZ ;  /* 0x0000000605057210 */ /* 0x000fe20007f7e0ff */
[----:B------:R-:W-:Y:S01]  /*1e680*/  IMAD.X R6, RZ, RZ, RZ, P2 ;  /* 0x000000ffff067224 */ /* 0x000fe200010e06ff */
[----:B------:R-:W-:Y:S01]  /*1e690*/  IADD3 R7, P0, PT, R7, R14, RZ ;  /* 0x0000000e07077210 */ /* 0x000fe20007f1e0ff */
[----:B------:R-:W-:Y:S01]  /*1e6a0*/  IMAD.X R8, RZ, RZ, RZ, P1 ;  /* 0x000000ffff087224 */ /* 0x000fe200008e06ff */
[----:B------:R-:W-:Y:S02]  /*1e6b0*/  IADD3 R5, P4, PT, RZ, R5, RZ ;  /* 0x00000005ff057210 */ /* 0x000fe40007f9e0ff */
[----:B------:R-:W-:Y:S01]  /*1e6c0*/  IADD3 R6, P2, PT, R6, R3, RZ ;  /* 0x0000000306067210 */ /* 0x000fe20007f5e0ff */
[----:B------:R-:W-:Y:S01]  /*1e6d0*/  IMAD.X R3, RZ, RZ, RZ, P3 ;  /* 0x000000ffff037224 */ /* 0x000fe200018e06ff */
[----:B------:R-:W-:Y:S01]  /*1e6e0*/  IADD3 R8, P1, PT, R8, R7, RZ ;  /* 0x0000000708087210 */ /* 0x000fe20007f3e0ff */
[----:B------:R-:W-:-:S02]  /*1e6f0*/  IMAD.X R9, RZ, RZ, RZ, P0 ;  /* 0x000000ffff097224 */ /* 0x000fc400000e06ff */
[----:B------:R-:W-:Y:S01]  /*1e700*/  IMAD.X R7, RZ, RZ, RZ, P2 ;  /* 0x000000ffff077224 */ /* 0x000fe200010e06ff */
[----:B------:R-:W-:Y:S01]  /*1e710*/  IADD3 R3, P2, PT, R3, R6, RZ ;  /* 0x0000000603037210 */ /* 0x000fe20007f5e0ff */
[----:B------:R-:W-:-:S03]  /*1e720*/  IMAD.X R14, RZ, RZ, RZ, P1 ;  /* 0x000000ffff0e7224 */ /* 0x000fc600008e06ff */
[----:B------:R-:W-:Y:S01]  /*1e730*/  IADD3 R7, P1, PT, R7, R8, RZ ;  /* 0x0000000807077210 */ /* 0x000fe20007f3e0ff */
[----:B------:R-:W-:Y:S01]  /*1e740*/  IMAD.X R8, RZ, RZ, RZ, P4 ;  /* 0x000000ffff087224 */ /* 0x000fe200020e06ff */
[----:B------:R-:W-:Y:S01]  /*1e750*/  IADD3 R14, P0, PT, R14, R9, RZ ;  /* 0x000000090e0e7210 */ /* 0x000fe20007f1e0ff */
[----:B------:R-:W-:Y:S02]  /*1e760*/  IMAD.X R6, RZ, RZ, RZ, P2 ;  /* 0x000000ffff067224 */ /* 0x000fe400010e06ff */
[----:B------:R-:W-:Y:S01]  /*1e770*/  IMAD.X R9, RZ, RZ, RZ, P1 ;  /* 0x000000ffff097224 */ /* 0x000fe200008e06ff */
[----:B------:R-:W-:Y:S02]  /*1e780*/  IADD3 R8, P3, PT, R8, R3, RZ ;  /* 0x0000000308087210 */ /* 0x000fe40007f7e0ff */
[----:B------:R-:W-:Y:S02]  /*1e790*/  IADD3 R3, P2, PT, R6, R7, RZ ;  /* 0x0000000706037210 */ /* 0x000fe40007f5e0ff */
[----:B------:R-:W-:Y:S01]  /*1e7a0*/  IADD3 R7, P1, PT, R9, R14, RZ ;  /* 0x0000000e09077210 */ /* 0x000fe20007f3e0ff */
[----:B------:R-:W-:Y:S01]  /*1e7b0*/  IMAD.X R14, RZ, RZ, RZ, P3 ;  /* 0x000000ffff0e7224 */ /* 0x000fe200018e06ff */
[----:B------:R-:W-:Y:S01]  /*1e7c0*/  IADD3 R8, P3, PT, RZ, R8, RZ ;  /* 0x00000008ff087210 */ /* 0x000fe20007f7e0ff */
[----:B------:R-:W-:-:S02]  /*1e7d0*/  IMAD.X R9, RZ, RZ, RZ, P0 ;  /* 0x000000ffff097224 */ /* 0x000fc400000e06ff */
        /* <DEDUP_REMOVED lines=10> */
[----:B------:R-:W-:Y:S01]  /*1e880*/  IMAD.X R37, RZ, RZ, RZ, P0 ;  /* 0x000000ffff257224 */ /* 0x000fe200000e06ff */
[----:B------:R-:W-:Y:S01]  /*1e890*/  LEA R3, P0, R2, R6, 0x1 ;  /* 0x0000000602037211 */ /* 0x000fe200078008ff */
[----:B------:R-:W-:Y:S02]  /*1e8a0*/  IMAD.MOV.U32 R6, RZ, RZ, R7 ;  /* 0x000000ffff067224 */ /* 0x000fe400078e0007 */
[----:B------:R-:W-:Y:S01]  /*1e8b0*/  IMAD.MOV.U32 R7, RZ, RZ, RZ ;  /* 0x000000ffff077224 */ /* 0x000fe200078e00ff */
[----:B------:R-:W-:Y:S01]  /*1e8c0*/  IADD3 R37, P2, PT, R37, R18, RZ ;  /* 0x0000001225257210 */ /* 0x000fe20007f5e0ff */
        /* <DEDUP_REMOVED lines=13> */
[----:B------:R-:W-:Y:S01]  /*1e9a0*/  IMAD.X R55, RZ, RZ, RZ, P2 ;  /* 0x000000ffff377224 */ /* 0x000fe200010e06ff */
[----:B------:R-:W-:Y:S01]  /*1e9b0*/  IADD3 RZ, P1, PT, RZ, R3, RZ ;  /* 0x00000003ffff7210 */ /* 0x000fe20007f3e0ff */
[----:B------:R-:W-:Y:S02]  /*1e9c0*/  IMAD.X R14, RZ, RZ, RZ, P3 ;  /* 0x000000ffff0e7224 */ /* 0x000fe400018e06ff */
[----:B------:R-:W-:Y:S01]  /*1e9d0*/  IMAD.MOV.U32 R6, RZ, RZ, R7 ;  /* 0x000000ffff067224 */ /* 0x000fe200078e0007 */
[----:B------:R-:W-:Y:S01]  /*1e9e0*/  IADD3 R55, P2, PT, R55, R16, RZ ;  /* 0x0000001037377210 */ /* 0x000fe20007f5e0ff */
[----:B------:R-:W-:Y:S01]  /*1e9f0*/  IMAD.MOV.U32 R7, RZ, RZ, RZ ;  /* 0x000000ffff077224 */ /* 0x000fe200078e00ff */
[----:B------:R-:W-:Y:S01]  /*1ea00*/  IADD3.X R41, P1, PT, R35, R8, RZ, P1, !PT ;  /* 0x0000000823297210 */ /* 0x000fe20000f3e4ff */
[----:B------:R-:W-:Y:S01]  /*1ea10*/  IMAD.X R35, RZ, RZ, RZ, P4 ;  /* 0x000000ffff237224 */ /* 0x000fe200020e06ff */
[----:B------:R-:W-:Y:S01]  /*1ea20*/  IADD3 R2, P3, PT, R14, R55, RZ ;  /* 0x000000370e027210 */ /* 0x000fe20007f7e0ff */
[----:B------:R-:W-:Y:S01]  /*1ea30*/  IMAD.WIDE.U32 R6, R37, 0x3d1, R6 ;  /* 0x000003d125067825 */ /* 0x000fe200078e0006 */
[----:B------:R-:W-:-:S03]  /*1ea40*/  IADD3.X R9, P1, PT, R33, R9, RZ, P1, !PT ;  /* 0x0000000921097210 */ /* 0x000fc60000f3e4ff */
[----:B------:R-:W-:Y:S01]  /*1ea50*/  IMAD.X R8, RZ, RZ, RZ, P3 ;  /* 0x000000ffff087224 */ /* 0x000fe200018e06ff */
[----:B------:R-:W-:Y:S01]  /*1ea60*/  IADD3.X R31, P0, PT, R6, R31, RZ, P0, !PT ;  /* 0x0000001f061f7210 */ /* 0x000fe2000071e4ff */
[----:B------:R-:W-:Y:S01]  /*1ea70*/  IMAD.MOV.U32 R6, RZ, RZ, R7 ;  /* 0x000000ffff067224 */ /* 0x000fe200078e0007 */
[----:B------:R-:W-:Y:S01]  /*1ea80*/  IADD3 R35, P3, PT, R35, R2, RZ ;  /* 0x0000000223237210 */ /* 0x000fe20007f7e0ff */
[----:B------:R-:W-:Y:S01]  /*1ea90*/  IMAD.MOV.U32 R7, RZ, RZ, RZ ;  /* 0x000000ffff077224 */ /* 0x000fe200078e00ff */
[----:B------:R-:W-:Y:S01]  /*1eaa0*/  IADD3.X R39, P1, PT, R31, R39, RZ, P1, !PT ;  /* 0x000000271f277210 */ /* 0x000fe20000f3e4ff */
        /* <DEDUP_REMOVED lines=9> */
[----:B------:R-:W-:-:S03]  /*1eb40*/  IADD3.X R37, P1, PT, R29, R37, RZ, P1, !PT ;  /* 0x000000251d257210 */ /* 0x000fc60000f3e4ff */
[----:B------:R-:W-:-:S04]  /*1eb50*/  IMAD.WIDE.U32 R6, R33, 0x3d1, R6 ;  /* 0x000003d121067825 */ /* 0x000fc800078e0006 */
        /* <DEDUP_REMOVED lines=45> */
.L_x_107:
        /* <DEDUP_REMOVED lines=27> */
.L_x_108:
        /* <DEDUP_REMOVED lines=12> */
.L_x_109:
        /* <DEDUP_REMOVED lines=27> */
.L_x_110:
        /* <DEDUP_REMOVED lines=12> */
.L_x_111:
        /* <DEDUP_REMOVED lines=10> */
[----:B--2---:R-:W-:Y:S02]  /*1f3b0*/  IMAD R7, R36, R3, RZ ;  /* 0x0000000324077224 */ /* 0x004fe400078e02ff */
[----:B---3--:R-:W-:-:S04]  /*1f3c0*/  IMAD.HI.U32 R8, P0, R3, R18, R6 ;  /* 0x0000001203087227 */ /* 0x008fc80007800006 */
[----:B------:R-:W-:Y:S02]  /*1f3d0*/  IMAD R5, R18, R41, RZ ;  /* 0x0000002912057224 */ /* 0x000fe400078e02ff */
[----:B------:R-:W-:Y:S02]  /*1f3e0*/  IMAD.X R31, RZ, RZ, RZ, P0 ;  /* 0x000000ffff1f7224 */ /* 0x000fe400000e06ff */
[----:B-----5:R-:W-:Y:S01]  /*1f3f0*/  IMAD R33, R26, R3, RZ ;  /* 0x000000031a217224 */ /* 0x020fe200078e02ff */
[----:B------:R-:W-:Y:S01]  /*1f400*/  IADD3 R8, P1, PT, R5, R8, RZ ;  /* 0x0000000805087210 */ /* 0x000fe20007f3e0ff */
[----:B------:R-:W-:-:S04]  /*1f410*/  IMAD.HI.U32 R30, R3, R36, R30 ;  /* 0x00000024031e7227 */ /* 0x000fc800078e001e */
[----:B------:R-:W-:Y:S02]  /*1f420*/  IMAD.X R7, RZ, RZ, RZ, P1 ;  /* 0x000000ffff077224 */ /* 0x000fe400008e06ff */
[----:B----4-:R-:W-:Y:S02]  /*1f430*/  IMAD R31, R28, R3, RZ ;  /* 0x000000031c1f7224 */ /* 0x010fe400078e02ff */
[----:B------:R-:W-:-:S03]  /*1f440*/  IMAD.HI.U32 R6, R41, R18, R6 ;  /* 0x0000001229067227 */ /* 0x000fc600078e0006 */
[----:B------:R-:W-:Y:S01]  /*1f450*/  IADD3 R2, P0, PT, R31, R30, RZ ;  /* 0x0000001e1f027210 */ /* 0x000fe20007f1e0ff */
[----:B------:R-:W-:Y:S02]  /*1f460*/  IMAD R5, R36, R41, RZ ;  /* 0x0000002924057224 */ /* 0x000fe400078e02ff */
[----:B------:R-:W-:Y:S02]  /*1f470*/  IMAD R31, R18, R9, RZ ;  /* 0x00000009121f7224 */ /* 0x000fe400078e02ff */
[----:B------:R-:W-:Y:S01]  /*1f480*/  IMAD.X R7, RZ, RZ, RZ, P0 ;  /* 0x000000ffff077224 */ /* 0x000fe200000e06ff */
[----:B------:R-:W-:Y:S01]  /*1f490*/  IADD3 R2, P1, P2, R5, R2, R6 ;  /* 0x0000000205027210 */ /* 0x000fe20007a3e006 */
[----:B------:R-:W-:Y:S02]  /*1f4a0*/  IMAD.MOV.U32 R6, RZ, RZ, RZ ;  /* 0x000000ffff067224 */ /* 0x000fe400078e00ff */
[----:B------:R-:W-:Y:S01]  /*1f4b0*/  IMAD.MOV.U32 R30, RZ, RZ, RZ ;  /* 0x000000ffff1e7224 */ /* 0x000fe200078e00ff */
[----:B------:R-:W-:Y:S01]  /*1f4c0*/  IADD3 R2, P0, PT, R31, R2, RZ ;  /* 0x000000021f027210 */ /* 0x000fe20007f1e0ff */
[----:B------:R-:W-:Y:S01]  /*1f4d0*/  IMAD.HI.U32 R6, R3, R28, R6 ;  /* 0x0000001c03067227 */ /* 0x000fe200078e0006 */
[----:B------:R-:W-:-:S03]  /*1f4e0*/  IADD3.X R31, PT, PT, RZ, RZ, RZ, P1, P2 ;  /* 0x000000ffff1f7210 */ /* 0x000fc60000fe44ff */
[----:B------:R-:W-:Y:S01]  /*1f4f0*/  IMAD.X R7, RZ, RZ, RZ, P0 ;  /* 0x000000ffff077224 */ /* 0x000fe200000e06ff */
[----:B------:R-:W-:Y:S01]  /*1f500*/  IADD3 R14, P0, PT, R33, R6, RZ ;  /* 0x00000006210e7210 */ /* 0x000fe20007f1e0ff */
[----:B------:R-:W-:Y:S02]  /*1f510*/  IMAD.MOV.U32 R6, RZ, RZ, RZ ;  /* 0x000000ffff067224 */ /* 0x000fe400078e00ff */
[----:B------:R-:W-:-:S04]  /*1f520*/  IMAD.HI.U32 R30, R41, R36, R30 ;  /* 0x00000024291e7227 */ /* 0x000fc800078e001e */
[----:B------:R-:W-:Y:S02]  /*1f530*/  IMAD R5, R28, R41, RZ ;  /* 0x000000291c057224 */ /* 0x000fe400078e02ff */
[----:B------:R-:W-:-:S03]  /*1f540*/  IMAD.HI.U32 R6, R9, R18, R6 ;  /* 0x0000001209067227 */ /* 0x000fc600078e0006 */
[----:B------:R-:W-:Y:S01]  /*1f550*/  IADD3 R5, P1, P2, R5, R14, R30 ;  /* 0x0000000e05057210 */ /* 0x000fe20007a3e01e */
[----:B------:R-:W-:Y:S02]  /*1f560*/  IMAD R7, R36, R9, RZ ;  /* 0x0000000924077224 */ /* 0x000fe400078e02ff */
[----:B------:R-:W-:Y:S02]  /*1f570*/  IMAD.X R31, RZ, RZ, RZ, P0 ;  /* 0x000000ffff1f7224 */ /* 0x000fe400000e06ff */
        /* <DEDUP_REMOVED lines=8> */
[----:B------:R-:W-:Y:S01]  /*1f600*/  IMAD.MOV.U32 R6, RZ, RZ, RZ ;  /* 0x000000ffff067224 */ /* 0x000fe200078e00ff */
[----:B------:R-:W-:Y:S01]  /*1f610*/  IADD3 R32, P0, PT, R5, R30, RZ ;  /* 0x0000001e05207210 */ /* 0x000fe20007f1e0ff */
[----:B------:R-:W-:Y:S02]  /*1f620*/  IMAD R5, R26, R41, RZ ;  /* 0x000000291a057224 */ /* 0x000fe400078e02ff */
        /* <DEDUP_REMOVED lines=16> */
[----:B------:R-:W-:Y:S02]  /*1f730*/  IMAD R31, R22, R3, RZ ;  /* 0x00000003161f7224 */ /* 0x000fe400078e02ff */
[----:B------:R-:W-:Y:S01]  /*1f740*/  IMAD.HI.U32 R32, R41, R26, R6 ;  /* 0x0000001a29207227 */ /* 0x000fe200078e0006 */
[----:B------:R-:W-:Y:S02]  /*1f750*/  IADD3.X R7, PT, PT, RZ, RZ, RZ, P4, P5 ;  /* 0x000000ffff077210 */ /* 0x000fe400027ea4ff */
[----:B------:R-:W-:Y:S01]  /*1f760*/  IADD3 R30, P2, PT, R31, R30, RZ ;  /* 0x0000001e1f1e7210 */ /* 0x000fe20007f5e0ff */
[----:B------:R-:W-:Y:S01]  /*1f770*/  IMAD R33, R24, R41, RZ ;  /* 0x0000002918217224 */ /* 0x000fe200078e02ff */
[----:B------:R-:W-:Y:S01]  /*1f780*/  IADD3.X R31, PT, PT, RZ, RZ, RZ, P1, P0 ;  /* 0x000000ffff1f7210 */ /* 0x000fe20000fe04ff */
[----:B------:R-:W-:Y:S02]  /*1f790*/  IMAD R34, R18, R37, RZ ;  /* 0x0000002512227224 */ /* 0x000fe400078e02ff */
[----:B------:R-:W-:Y:S01]  /*1f7a0*/  IMAD.HI.U32 R6, R9, R28, R6 ;  /* 0x0000001c09067227 */ /* 0x000fe200078e0006 */
[----:B------:R-:W-:-:S02]  /*1f7b0*/  IADD3 R32, P4, P5, R33, R30, R32 ;  /* 0x0000001e21207210 */ /* 0x000fc40007d9e020 */
[----:B------:R-:W-:Y:S01]  /*1f7c0*/  IADD3 R5, P3, PT, R34, R5, RZ ;  /* 0x0000000522057210 */ /* 0x000fe20007f7e0ff */
[----:B------:R-:W-:Y:S02]  /*1f7d0*/  IMAD R35, R26, R9, RZ ;  /* 0x000000091a237224 */ /* 0x000fe400078e02ff */
[----:B------:R-:W-:Y:S02]  /*1f7e0*/  IMAD.MOV.U32 R30, RZ, RZ, RZ ;  /* 0x000000ffff1e7224 */ /* 0x000fe400078e00ff */
[----:B------:R-:W-:Y:S01]  /*1f7f0*/  IMAD R33, R28, R39, RZ ;  /* 0x000000271c217224 */ /* 0x000fe200078e02ff */
[----:B------:R-:W-:Y:S01]  /*1f800*/  IADD3 R32, P1, P0, R35, R32, R6 ;  /* 0x0000002023207210 */ /* 0x000fe2000783e006 */
[----:B------:R-:W-:-:S04]  /*1f810*/  IMAD.HI.U32 R30, R39, R36, R30 ;  /* 0x00000024271e7227 */ /* 0x000fc800078e001e */
[----:B------:R-:W-:Y:S02]  /*1f820*/  IMAD.X R7, RZ, RZ, RZ, P3 ;  /* 0x000000ffff077224 */ /* 0x000fe400018e06ff */
[----:B------:R-:W-:Y:S02]  /*1f830*/  IMAD.MOV.U32 R6, RZ, RZ, RZ ;  /* 0x000000ffff067224 */ /* 0x000fe400078e00ff */
[----:B------:R-:W-:Y:S01]  /*1f840*/  IMAD.X R31, RZ, RZ, RZ, P2 ;  /* 0x000000ffff1f7224 */ /* 0x000fe200010e06ff */
        /* <DEDUP_REMOVED lines=9> */
[----:B------:R-:W-:Y:S02]  /*1f8e0*/  IMAD.MOV.U32 R6, RZ, RZ, RZ ;  /* 0x000000ffff067224 */ /* 0x000fe400078e00ff */
[----:B------:R-:W-:Y:S01]  /*1f8f0*/  IMAD.HI.U32 R35, R9, R26, R30 ;  /* 0x0000001a09237227 */ /* 0x000fe200078e001e */
[----:B------:R-:W-:Y:S02]  /*1f900*/  IADD3.X R31, PT, PT, RZ, RZ, RZ, P2, P3 ;  /* 0x000000ffff1f7210 */ /* 0x000fe400017e64ff */
[----:B------:R-:W-:Y:S01]  /*1f910*/  IADD3 R32, P2, PT, R55, R32, RZ ;  /* 0x0000002037207210 */ /* 0x000fe20007f5e0ff */
        /* <DEDUP_REMOVED lines=11> */
[----:B------:R-:W-:Y:S02]  /*1f9d0*/  IMAD R7, R26, R39, RZ ;  /* 0x000000271a077224 */ /* 0x000fe400078e02ff */
[----:B------:R-:W-:-:S04]  /*1f9e0*/  IMAD.HI.U32 R40, R37, R36, R32 ;  /* 0x0000002425287227 */ /* 0x000fc800078e0020 */
[----:B------:R-:W-:Y:S02]  /*1f9f0*/  IMAD.MOV.U32 R30, RZ, RZ, RZ ;  /* 0x000000ffff1e7224 */ /* 0x000fe400078e00ff */
[----:B------:R-:W-:Y:S01]  /*1fa00*/  IMAD.X R33, RZ, RZ, RZ, P2 ;  /* 0x000000ffff217224 */ /* 0x000fe200010e06ff */
[----:B------:R-:W-:Y:S01]  /*1fa10*/  IADD3 R38, P2, P3, R7, R35, R38 ;  /* 0x0000002307267210 */ /* 0x000fe20007b5e026 */
[----:B------:R-:W-:Y:S02]  /*1fa20*/  IMAD R7, R28, R37, RZ ;  /* 0x000000251c077224 */ /* 0x000fe400078e02ff */
[----:B------:R-:W-:Y:S01]  /*1fa30*/  IMAD.HI.U32 R52, R12, R18, R30 ;  /* 0x000000120c347227 */ /* 0x000fe200078e001e */
[----:B------:R-:W-:Y:S02]  /*1fa40*/  IADD3.X R31, PT, PT, RZ, RZ, RZ, P4, P5 ;  /* 0x000000ffff1f7210 */ /* 0x000fe400027ea4ff */
[----:B------:R-:W-:Y:S01]  /*1fa50*/  IADD3 R7, P4, P5, R7, R38, R40 ;  /* 0x0000002607077210 */ /* 0x000fe20007d9e028 */
[----:B------:R-:W-:-:S02]  /*1fa60*/  IMAD R55, R36, R12, RZ ;  /* 0x0000000c24377224 */ /* 0x000fc400078e02ff */
        /* <DEDUP_REMOVED lines=8> */
[----:B------:R-:W-:Y:S01]  /*1faf0*/  IADD3 R34, P4, PT, R55, R34, RZ ;  /* 0x0000002237227210 */ /* 0x000fe20007f9e0ff */
[----:B------:R-:W-:Y:S02]  /*1fb00*/  IMAD R32, R18, R4, RZ ;  /* 0x0000000412207224 */ /* 0x000fe400078e02ff */
[----:B------:R-:W-:Y:S01]  /*1fb10*/  IMAD.HI.U32 R40, R39, R26, R30 ;  /* 0x0000001a27287227 */ /* 0x000fe200078e001e */
[----:B------:R-:W-:Y:S02]  /*1fb20*/  IADD3.X R31, PT, PT, RZ, RZ, RZ, P1, P0 ;  /* 0x000000ffff1f7210 */ /* 0x000fe40000fe04ff */
[----:B------:R-:W-:Y:S01]  /*1fb30*/  IADD3 R7, P2, PT, R32, R7, RZ ;  /* 0x0000000720077210 */ /* 0x000fe20007f5e0ff */
[----:B------:R-:W-:-:S02]  /*1fb40*/  IMAD R30, R20, R41, RZ ;  /* 0x00000029141e7224 */ /* 0x000fc400078e02ff */
[----:B------:R-:W-:Y:S02]  /*1fb50*/  IMAD.MOV.U32 R32, RZ, RZ, RZ ;  /* 0x000000ffff207224 */ /* 0x000fe400078e00ff */
[----:B------:R-:W-:Y:S01]  /*1fb60*/  IMAD R55, R22, R9, RZ ;  /* 0x0000000916377224 */ /* 0x000fe200078e02ff */
[----:B------:R-:W-:Y:S01]  /*1fb70*/  IADD3 R35, P5, P6, R30, R34, R35 ;  /* 0x000000221e237210 */ /* 0x000fe20007ebe023 */
[----:B------:R-:W-:Y:S02]  /*1fb80*/  IMAD.MOV.U32 R30, RZ, RZ, RZ ;  /* 0x000000ffff1e7224 */ /* 0x000fe400078e00ff */
[----:B------:R-:W-:-:S04]  /*1fb90*/  IMAD.HI.U32 R52, R37, R28, R32 ;  /* 0x0000001c25347227 */ /* 0x000fc800078e0020 */
[----:B------:R-:W-:Y:S02]  /*1fba0*/  IMAD.X R33, RZ, RZ, RZ, P2 ;  /* 0x000000ffff217224 */ /* 0x000fe400010e06ff */
[----:B------:R-:W-:Y:S01]  /*1fbb0*/  IMAD.HI.U32 R54, R12, R36, R30 ;  /* 0x000000240c367227 */ /* 0x000fe200078e001e */
[----:B------:R-:W-:-:S03]  /*1fbc0*/  IADD3 R30, P2, P3, R55, R35, R38 ;  /* 0x00000023371e7210 */ /* 0x000fc60007b5e026 */
[----:B------:R-:W-:Y:S02]  /*1fbd0*/  IMAD R35, R24, R39, RZ ;  /* 0x0000002718237224 */ /* 0x000fe400078e02ff */
[----:B------:R-:W-:Y:S01]  /*1fbe0*/  IMAD.HI.U32 R38, R4, R18, R32 ;  /* 0x0000001204267227 */ /* 0x000fe200078e0020 */
[----:B------:R-:W-:Y:S02]  /*1fbf0*/  IADD3.X R33, PT, PT, RZ, RZ, RZ, P5, P6 ;  /* 0x000000ffff217210 */ /* 0x000fe40002fec4ff */
[----:B------:R-:W-:Y:S01]  /*1fc00*/  IADD3 R35, P0, P1, R35, R30, R40 ;  /* 0x0000001e23237210 */ /* 0x000fe2000791e028 */
[----:B------:R-:W-:Y:S02]  /*1fc10*/  IMAD.X R31, RZ, RZ, RZ, P4 ;  /* 0x000000ffff1f7224 */ /* 0x000fe400020e06ff */
[----:B------:R-:W-:Y:S02]  /*1fc20*/  IMAD.MOV.U32 R30, RZ, RZ, RZ ;  /* 0x000000ffff1e7224 */ /* 0x000fe400078e00ff */
[----:B------:R-:W-:-:S02]  /*1fc30*/  IMAD R55, R26, R37, RZ ;  /* 0x000000251a377224 */ /* 0x000fc400078e02ff */
[----:B------:R-:W-:Y:S01]  /*1fc40*/  IMAD.HI.U32 R34, R3, R16, R30 ;  /* 0x0000001003227227 */ /* 0x000fe200078e001e */
[----:B------:R-:W-:Y:S02]  /*1fc50*/  IADD3.X R31, PT, PT, RZ, RZ, RZ, P2, P3 ;  /* 0x000000ffff1f7210 */ /* 0x000fe400017e64ff */
[----:B------:R-:W-:Y:S01]  /*1fc60*/  IADD3 R52, P4, P5, R55, R35, R52 ;  /* 0x0000002337347210 */ /* 0x000fe20007d9e034 */
[----:B------:R-:W-:-:S04]  /*1fc70*/  IMAD.HI.U32 R33, R41, R20, R32 ;  /* 0x0000001429217227 */ /* 0x000fc800078e0020 */
[----:B------:R-:W-:Y:S02]  /*1fc80*/  IMAD R32, R16, R41, RZ ;  /* 0x0000002910207224 */ /* 0x000fe400078e02ff */
[----:B------:R-:W-:Y:S01]  /*1fc90*/  IMAD.HI.U32 R30, R9, R22, R30 ;  /* 0x00000016091e7227 */ /* 0x000fe200078e001e */
[----:B------:R-:W-:Y:S02]  /*1fca0*/  IADD3.X R31, PT, PT, RZ, RZ, RZ, P4, P5 ;  /* 0x000000ffff1f7210 */ /* 0x000fe400027ea4ff */
[----:B------:R-:W-:Y:S01]  /*1fcb0*/  IADD3 R32, P2, P3, R32, R34, R33 ;  /* 0x0000002220207210 */ /* 0x000fe20007b5e021 */
[----:B------:R-:W-:Y:S01]  /*1fcc0*/  IMAD R35, R20, R9, RZ ;  /* 0x0000000914237224 */ /* 0x000fe200078e02ff */
[----:B------:R-:W-:Y:S01]  /*1fcd0*/  IADD3.X R33, PT, PT, RZ, RZ, RZ, P0, P1 ;  /* 0x000000ffff217210 */ /* 0x000fe200007e24ff */
[----:B------:R-:W-:Y:S02]  /*1fce0*/  IMAD R55, R28, R12, RZ ;  /* 0x0000000c1c377224 */ /* 0x000fe400078e02ff */
[----:B------:R-:W-:Y:S01]  /*1fcf0*/  IMAD.MOV.U32 R34, RZ, RZ, RZ ;  /* 0x000000ffff227224 */ /* 0x000fe200078e00ff */
[----:B------:R-:W-:Y:S01]  /*1fd00*/  IADD3 R30, P5, P6, R35, R32, R30 ;  /* 0x00000020231e7210 */ /* 0x000fe20007ebe01e */
[----:B------:R-:W-:Y:S01]  /*1fd10*/  IMAD.MOV.U32 R32, RZ, RZ, RZ ;  /* 0x000000ffff207224 */ /* 0x000fe200078e00ff */
[----:B------:R-:W-:Y:S01]  /*1fd20*/  IADD3 R54, P0, P1, R55, R52, R54 ;  /* 0x0000003437367210 */ /* 0x000fe2000791e036 */
[----:B------:R-:W-:-:S02]  /*1fd30*/  IMAD R35, R36, R4, RZ ;  /* 0x0000000424237224 */ /* 0x000fc400078e02ff */
[----:B------:R-:W-:Y:S01]  /*1fd40*/  IMAD.HI.U32 R32, R39, R24, R32 ;  /* 0x0000001827207227 */ /* 0x000fe200078e0020 */
[----:B------:R-:W-:Y:S02]  /*1fd50*/  IADD3.X R33, PT, PT, RZ, RZ, RZ, P2, P3 ;  /* 0x000000ffff217210 */ /* 0x000fe400017e64ff */
[----:B------:R-:W-:Y:S01]  /*1fd60*/  IADD3 R38, P2, P3, R35, R54, R38 ;  /* 0x0000003623267210 */ /* 0x000fe20007b5e026 */
[----:B------:R-:W-:Y:S01]  /*1fd70*/  IMAD R55, R22, R39, RZ ;  /* 0x0000002716377224 */ /* 0x000fe200078e02ff */
[----:B------:R-:W-:Y:S01]  /*1fd80*/  IADD3.X R35, PT, PT, RZ, RZ, RZ, P0, P1 ;  /* 0x000000ffff237210 */ /* 0x000fe200007e24ff */
[----:B------:R-:W-:-:S03]  /*1fd90*/  IMAD R57, R18, R29, RZ ;  /* 0x0000001d12397224 */ /* 0x000fc600078e02ff */
[----:B------:R-:W-:Y:S01]  /*1fda0*/  IADD3 R32, P0, P1, R55, R30, R32 ;  /* 0x0000001e37207210 */ /* 0x000fe2000791e020 */
[----:B------:R-:W-:Y:S01]  /*1fdb0*/  IMAD.MOV.U32 R30, RZ, RZ, RZ ;  /* 0x000000ffff1e7224 */ /* 0x000fe200078e00ff */
[----:B------:R-:W-:Y:S01]  /*1fdc0*/  IADD3 R38, P4, PT, R57, R38, RZ ;  /* 0x0000002639267210 */ /* 0x000fe20007f9e0ff */
[----:B------:R-:W-:Y:S02]  /*1fdd0*/  IMAD R55, R24, R37, RZ ;  /* 0x0000002518377224 */ /* 0x000fe400078e02ff */
[----:B------:R-:W-:Y:S01]  /*1fde0*/  IMAD.HI.U32 R30, R37, R26, R30 ;  /* 0x0000001a251e7227 */ /* 0x000fe200078e001e */
[----:B------:R-:W-:-:S03]  /*1fdf0*/  IADD3.X R31, PT, PT, RZ, RZ, RZ, P5, P6 ;  /* 0x000000ffff1f7210 */ /* 0x000fc60002fec4ff */
[----:B------:R-:W-:Y:S01]  /*1fe00*/  IMAD.HI.U32 R34, R12, R28, R34 ;  /* 0x0000001c0c227227 */ /* 0x000fe200078e0022 */
[----:B------:R-:W-:-:S03]  /*1fe10*/  IADD3 R30, P5, P6, R55, R32, R30 ;  /* 0x00000020371e7210 */ /* 0x000fc60007ebe01e */
        /* <DEDUP_REMOVED lines=8> */
[----:B------:R-:W-:Y:S02]  /*1fea0*/  IMAD R55, R28, R4, RZ ;  /* 0x000000041c377224 */ /* 0x000fe400078e02ff */
        /* <DEDUP_REMOVED lines=8> */
[----:B------:R-:W-:Y:S02]  /*1ff30*/  IMAD.MOV.U32 R34, RZ, RZ, RZ ;  /* 0x000000ffff227224 */ /* 0x000fe400078e00ff */
[----:B------:R-:W-:-:S04]  /*1ff40*/  IMAD.HI.U32 R40, R29, R18, R32 ;  /* 0x000000121d287227 */ /* 0x000fc800078e0020 */
        /* <DEDUP_REMOVED lines=8> */
[----:B------:R-:W-:Y:S02]  /*1ffd0*/  IADD3 R40, P0, P1, R35, R55, R40 ;  /* 0x0000003723287210 */ /* 0x000fe4000791e028 */
[----:B------:R-:W-:Y:S02]  /*1ffe0*/  IADD3.X R35, PT, PT, RZ, RZ, RZ, P5, P4 ;  /* 0x000000ffff237210 */ /* 0x000fe40002fe84ff */
        /* <DEDUP_REMOVED lines=10> */
[----:B------:R-:W-:Y:S02]  /*20090*/  IMAD.MOV.U32 R30, RZ, RZ, RZ ;  /* 0x000000ffff1e7224 */ /* 0x000fe400078e00ff */
        /* <DEDUP_REMOVED lines=12> */
[----:B------:R-:W-:Y:S01]  /*20160*/  IMAD.HI.U32 R9, R29, R36, R30 ;  /* 0x000000241d097227 */ /* 0x000fe200078e001e */
[----:B------:R-:W-:-:S03]  /*20170*/  IADD3.X R31, PT, PT, RZ, RZ, RZ, P5, P4 ;  /* 0x000000ffff1f7210 */ /* 0x000fc60002fe84ff */
[----:B------:R-:W-:Y:S02]  /*20180*/  IMAD.MOV.U32 R32, RZ, RZ, RZ ;  /* 0x000000ffff207224 */ /* 0x000fe400078e00ff */
[----:B------:R-:W-:Y:S02]  /*20190*/  IMAD R30, R28, R29, RZ ;  /* 0x0000001d1c1e7224 */ /* 0x000fe400078e02ff */
[----:B------:R-:W-:Y:S01]  /*201a0*/  IMAD.HI.U32 R32, R12, R24, R32 ;  /* 0x000000180c207227 */ /* 0x000fe200078e0020 */
[----:B------:R-:W-:Y:S02]  /*201b0*/  IADD3.X R33, PT, PT, RZ, RZ, RZ, P1, P0 ;  /* 0x000000ffff217210 */ /* 0x000fe40000fe04ff */
[----:B------:R-:W-:Y:S01]  /*201c0*/  IADD3 R9, P4, P5, R30, R41, R9 ;  /* 0x000000291e097210 */ /* 0x000fe20007d9e009 */
[----:B------:R-:W-:Y:S02]  /*201d0*/  IMAD R35, R22, R12, RZ ;  /* 0x0000000c16237224 */ /* 0x000fe400078e02ff */
[----:B------:R-:W-:-:S03]  /*201e0*/  IMAD.MOV.U32 R30, RZ, RZ, RZ ;  /* 0x000000ffff1e7224 */ /* 0x000fc600078e00ff */
        /* <DEDUP_REMOVED lines=8> */
[----:B------:R-:W-:Y:S02]  /*20270*/  IMAD.MOV.U32 R30, RZ, RZ, RZ ;  /* 0x000000ffff1e7224 */ /* 0x000fe400078e00ff */
[----:B------:R-:W-:Y:S01]  /*20280*/  IMAD.HI.U32 R32, R37, R20, R32 ;  /* 0x0000001425207227 */ /* 0x000fe200078e0020 */
[----:B------:R-:W-:-:S03]  /*20290*/  IADD3.X R33, PT, PT, RZ, RZ, RZ, P1, P0 ;  /* 0x000000ffff217210 */ /* 0x000fc60000fe04ff */
[----:B------:R-:W-:-:S04]  /*202a0*/  IMAD.HI.U32 R28, R29, R28, R30 ;  /* 0x0000001c1d1c7227 */ /* 0x000fc800078e001e */
[----:B------:R-:W-:Y:S02]  /*202b0*/  IMAD R30, R16, R37, RZ ;  /* 0x00000025101e7224 */ /* 0x000fe400078e02ff */
[----:B------:R-:W-:-:S03]  /*202c0*/  IMAD R31, R26, R29, RZ ;  /* 0x0000001d1a1f7224 */ /* 0x000fc600078e02ff */
[----:B------:R-:W-:Y:S01]  /*202d0*/  IADD3 R39, P0, P1, R30, R39, R32 ;  /* 0x000000271e277210 */ /* 0x000fe2000791e020 */
[----:B------:R-:W-:Y:S01]  /*202e0*/  IMAD.MOV.U32 R32, RZ, RZ, RZ ;  /* 0x000000ffff207224 */ /* 0x000fe200078e00ff */
[----:B------:R-:W-:Y:S01]  /*202f0*/  IADD3 R28, P4, P5, R31, R35, R28 ;  /* 0x000000231f1c7210 */ /* 0x000fe20007d9e01c */
[----:B------:R-:W-:Y:S01]  /*20300*/  IMAD.MOV.U32 R30, RZ, RZ, RZ ;  /* 0x000000ffff1e7224 */ /* 0x000fe200078e00ff */
[----:B------:R-:W-:Y:S01]  /*20310*/  IADD3.X R31, PT, PT, RZ, RZ, RZ, P2, P3 ;  /* 0x000000ffff1f7210 */ /* 0x000fe200017e64ff */
[----:B------:R-:W-:-:S04]  /*20320*/  IMAD.HI.U32 R32, R12, R22, R32 ;  /* 0x000000160c207227 */ /* 0x000fc800078e0020 */
[----:B------:R-:W-:Y:S02]  /*20330*/  IMAD R33, R20, R12, RZ ;  /* 0x0000000c14217224 */ /* 0x000fe400078e02ff */
[----:B------:R-:W-:Y:S01]  /*20340*/  IMAD.HI.U32 R34, R4, R24, R30 ;  /* 0x0000001804227227 */ /* 0x000fe200078e001e */
[----:B------:R-:W-:Y:S02]  /*20350*/  IADD3.X R31, PT, PT, RZ, RZ, RZ, P4, P5 ;  /* 0x000000ffff1f7210 */ /* 0x000fe400027ea4ff */
[----:B------:R-:W-:Y:S01]  /*20360*/  IADD3 R32, P2, P3, R33, R39, R32 ;  /* 0x0000002721207210 */ /* 0x000fe20007b5e020 */
[----:B------:R-:W-:Y:S01]  /*20370*/  IMAD R35, R22, R4, RZ ;  /* 0x0000000416237224 */ /* 0x000fe200078e02ff */
[----:B------:R-:W-:Y:S01]  /*20380*/  IADD3.X R33, PT, PT, RZ, RZ, RZ, P0, P1 ;  /* 0x000000ffff217210 */ /* 0x000fe200007e24ff */
        /* <DEDUP_REMOVED lines=22> */
[----:B------:R-:W-:-:S04]  /*204f0*/  IMAD.WIDE.U32 R32, R40, 0x3d1, RZ ;  /* 0x000003d128207825 */ /* 0x000fc800078e00ff */
[----:B------:R-:W-:Y:S02]  /*20500*/  IMAD.MOV.U32 R34, RZ, RZ, RZ ;  /* 0x000000ffff227224 */ /* 0x000fe400078e00ff */
[----:B------:R-:W-:Y:S01]  /*20510*/  IMAD.HI.U32 R12, R12, R16, R30 ;  /* 0x000000100c0c7227 */ /* 0x000fe200078e001e */
[----:B------:R-:W-:-:S03]  /*20520*/  IADD3.X R31, PT, PT, RZ, RZ, RZ, P0, P1 ;  /* 0x000000ffff1f7210 */ /* 0x000fc600007e24ff */
[----:B------:R-:W-:Y:S01]  /*20530*/  IMAD.HI.U32 R3, R4, R20, R34 ;  /* 0x0000001404037227 */ /* 0x000fe200078e0022 */
[----:B------:R-:W-:-:S03]  /*20540*/  IADD3 R35, P0, PT, R39, R32, RZ ;  /* 0x0000002027237210 */ /* 0x000fc60007f1e0ff */
[----:B------:R-:W-:Y:S01]  /*20550*/  IMAD.MOV.U32 R32, RZ, RZ, R33 ;  /* 0x000000ffff207224 */ /* 0x000fe200078e0021 */
[----:B------:R-:W-:Y:S01]  /*20560*/  IADD3 RZ, P1, PT, RZ, R35, RZ ;  /* 0x00000023ffff7210 */ /* 0x000fe20007f3e0ff */
[----:B------:R-:W-:Y:S02]  /*20570*/  IMAD.MOV.U32 R33, RZ, RZ, RZ ;  /* 0x000000ffff217224 */ /* 0x000fe400078e00ff */
[----:B------:R-:W-:-:S04]  /*20580*/  IMAD.HI.U32 R24, R29, R22, R30 ;  /* 0x000000161d187227 */ /* 0x000fc800078e001e */
[----:B------:R-:W-:-:S04]  /*20590*/  IMAD.WIDE.U32 R32, R9, 0x3d1, R32 ;  /* 0x000003d109207825 */ /* 0x000fc800078e0020 */
[----:B------:R-:W-:Y:S01]  /*205a0*/  IMAD.MOV.U32 R30, RZ, RZ, R33 ;  /* 0x000000ffff1e7224 */ /* 0x000fe200078e0021 */
[----:B------:R-:W-:Y:S01]  /*205b0*/  IADD3.X R37, P0, PT, R32, R8, RZ, P0, !PT ;  /* 0x0000000820257210 */ /* 0x000fe2000071e4ff */
[----:B------:R-:W-:Y:S02]  /*205c0*/  IMAD.MOV.U32 R31, RZ, RZ, RZ ;  /* 0x000000ffff1f7224 */ /* 0x000fe400078e00ff */
[----:B------:R-:W-:Y:S01]  /*205d0*/  IMAD R22, R16, R4, RZ ;  /* 0x0000000410167224 */ /* 0x000fe200078e02ff */
[----:B------:R-:W-:Y:S01]  /*205e0*/  IADD3.X R40, P1, PT, R37, R40, RZ, P1, !PT ;  /* 0x0000002825287210 */ /* 0x000fe20000f3e4ff */
        /* <DEDUP_REMOVED lines=22> */
[----:B------:R-:W-:Y:S02]  /*20750*/  IMAD.MOV.U32 R5, RZ, RZ, RZ ;  /* 0x000000ffff057224 */ /* 0x000fe400078e00ff */
[----:B------:R-:W-:Y:S01]  /*20760*/  IMAD.MOV.U32 R2, RZ, RZ, RZ ;  /* 0x000000ffff027224 */ /* 0x000fe200078e00ff */
[----:B------:R-:W-:Y:S01]  /*20770*/  IADD3 R37, P2, P3, R8, R4, R9 ;  /* 0x0000000408257210 */ /* 0x000fe20007b5e009 */
[----:B------:R-:W-:Y:S01]  /*20780*/  IMAD.MOV.U32 R4, RZ, RZ, R3 ;  /* 0x000000ffff047224 */ /* 0x000fe200078e0003 */
[----:B------:R-:W-:Y:S02]  /*20790*/  IADD3.X R9, P1, PT, R31, R26, RZ, P1, !PT ;  /* 0x0000001a1f097210 */ /* 0x000fe40000f3e4ff */
[----:B------:R-:W-:Y:S01]  /*207a0*/  IADD3.X R3, PT, PT, RZ, RZ, RZ, P2, P3 ;  /* 0x000000ffff037210 */ /* 0x000fe200017e64ff */
        /* <DEDUP_REMOVED lines=44> */
.L_x_112:
        /* <DEDUP_REMOVED lines=27> */
.L_x_113:
        /* <DEDUP_REMOVED lines=12> */
.L_x_114:
        /* <DEDUP_REMOVED lines=27> */
.L_x_115:
        /* <DEDUP_REMOVED lines=12> */
.L_x_116:
[----:B------:R0:W-:Y:S01]  /*20f50*/  STG.E desc[UR36][R50.64], R42 ;  /* 0x0000002a32007986 */ /* 0x0001e2000c101924 */
[----:B------:R-:W1:Y:S03]  /*20f60*/  LDCU UR4, c[0x3][0x1c] ;  /* 0x00c00380ff0477ac */ /* 0x000e660008000800 */
[----:B------:R0:W-:Y:S04]  /*20f70*/  STG.E desc[UR36][R50.64+0x4], R43 ;  /* 0x0000042b32007986 */ /* 0x0001e8000c101924 */
[----:B------:R0:W-:Y:S04]  /*20f80*/  STG.E desc[UR36][R50.64+0x8], R44 ;  /* 0x0000082c32007986 */ /* 0x0001e8000c101924 */
[----:B------:R0:W-:Y:S04]  /*20f90*/  STG.E desc[UR36][R50.64+0xc], R45 ;  /* 0x00000c2d32007986 */ /* 0x0001e8000c101924 */
[----:B------:R0:W-:Y:S01]  /*20fa0*/  STG.E desc[UR36][R50.64+0x10], R48 ;  /* 0x0000103032007986 */ /* 0x0001e2000c101924 */
[----:B-1----:R-:W-:-:S03]  /*20fb0*/  UMOV UR47, UR4 ;  /* 0x00000004002f7c82 */ /* 0x002fc60008000000 */
        /* <DEDUP_REMOVED lines=19> */
[----:B------:R0:W-:Y:S01]  /*210f0*/  STG.E.U8 desc[UR36][R50.64+0x60], RZ ;  /* 0x000060ff32007986 */ /* 0x0001e2000c101124 */
[----:B------:R-:W-:Y:S05]  /*21100*/  BRA `(.L_x_1) ;  /* 0x0000010400587947 */ /* 0x000fea0003800000 */
.L_x_46:
[----:B------:R-:W-:Y:S02]  /*21110*/  IMAD.MOV.U32 R25, RZ, RZ, 0x1 ;  /* 0x00000001ff197424 */ /* 0x000fe400078e00ff */
[----:B------:R-:W-:-:S03]  /*21120*/  IMAD.U32 R11, RZ, RZ, UR48 ;  /* 0x00000030ff0b7e24 */ /* 0x000fc6000f8e00ff */
[----:B------:R2:W-:Y:S01]  /*21130*/  STG.E.U8 desc[UR36][R50.64+0x60], R25 ;  /* 0x0000601932007986 */ /* 0x0005e2000c101124 */
[----:B------:R-:W-:Y:S05]  /*21140*/  BRA `(.L_x_1) ;  /* 0x0000010400487947 */ /* 0x000fea0003800000 */
.L_x_43:
[----:B------:R-:W-:-:S13]  /*21150*/  ISETP.GT.U32.AND P0, PT, R13, R34, PT ;  /* 0x000000220d00720c */ /* 0x000fda0003f04070 */
[----:B------:R-:W-:Y:S05]  /*21160*/  @P0 BRA `(.L_x_117) ;  /* 0x0000000000640947 */ /* 0x000fea0003800000 */
[----:B------:R-:W-:-:S13]  /*21170*/  ISETP.GT.U32.AND P0, PT, R34, R13, PT ;  /* 0x0000000d2200720c */ /* 0x000fda0003f04070 */
[----:B------:R-:W-:Y:S05]  /*21180*/  @P0 BRA `(.L_x_118) ;  /* 0x0000000000800947 */ /* 0x000fea0003800000 */
        /* <DEDUP_REMOVED lines=23> */
.L_x_117:
        /* <DEDUP_REMOVED lines=9> */
.L_x_118:
[----:B------:R-:W0:Y:S08]  /*21390*/  LDC.64 R28, c[0x3][RZ] ;  /* 0x00c00000ff1c7b82 */ /* 0x000e300000000a00 */
[----:B------:R-:W1:Y:S08]  /*213a0*/  LDC.64 R4, c[0x3][0x8] ;  /* 0x00c00200ff047b82 */ /* 0x000e700000000a00 */
[----:B------:R-:W2:Y:S01]  /*213b0*/  LDC.64 R26, c[0x3][0x10] ;  /* 0x00c00400ff1a7b82 */ /* 0x000ea20000000a00 */
[----:B0-----:R-:W-:-:S07]  /*213c0*/  IADD3 R28, P0, PT, R3, R28, RZ ;  /* 0x0000001c031c7210 */ /* 0x001fce0007f1e0ff */
[----:B------:R-:W0:Y:S01]  /*213d0*/  LDC.64 R22, c[0x3][0x18] ;  /* 0x00c00600ff167b82 */ /* 0x000e220000000a00 */
        /* <DEDUP_REMOVED lines=14> */
.L_x_119:
        /* <DEDUP_REMOVED lines=27> */
.L_x_120:
        /* <DEDUP_REMOVED lines=9> */
.L_x_121:
        /* <DEDUP_REMOVED lines=19> */
.L_x_122:
        /* <DEDUP_REMOVED lines=10> */
[C---:B------:R-:W-:Y:S02]  /*218d0*/  IMAD R19, R4.reuse, R4, RZ ;  /* 0x0000000404137224 */ /* 0x040fe400078e02ff */
[----:B------:R-:W-:-:S04]  /*218e0*/  IMAD.HI.U32 R20, R4, R3, R20 ;  /* 0x0000000304147227 */ /* 0x000fc800078e0014 */
[----:B------:R-:W-:Y:S01]  /*218f0*/  IMAD.X R21, RZ, RZ, RZ, P0 ;  /* 0x000000ffff157224 */ /* 0x000fe200000e06ff */
[----:B------:R-:W-:Y:S01]  /*21900*/  IADD3 R20, P1, P2, R19, R22, R20 ;  /* 0x0000001613147210 */ /* 0x000fe20007a3e014 */
[----:B------:R-:W-:Y:S02]  /*21910*/  IMAD R61, R6, R3, RZ ;  /* 0x00000003063d7224 */ /* 0x000fe400078e02ff */
[----:B------:R-:W-:Y:S01]  /*21920*/  IMAD.MOV.U32 R22, RZ, RZ, RZ ;  /* 0x000000ffff167224 */ /* 0x000fe200078e00ff */
[----:B------:R-:W-:Y:S01]  /*21930*/  IADD3 R65, P0, PT, R65, R20, RZ ;  /* 0x0000001441417210 */ /* 0x000fe20007f1e0ff */
[----:B------:R-:W-:Y:S01]  /*21940*/  IMAD.MOV.U32 R20, RZ, RZ, RZ ;  /* 0x000000ffff147224 */ /* 0x000fe200078e00ff */
[----:B------:R-:W-:Y:S01]  /*21950*/  IADD3.X R23, PT, PT, RZ, RZ, RZ, P1, P2 ;  /* 0x000000ffff177210 */ /* 0x000fe20000fe44ff */
[----:B------:R-:W-:Y:S02]  /*21960*/  IMAD R19, R5, R4, RZ ;  /* 0x0000000405137224 */ /* 0x000fe400078e02ff */
        /* <DEDUP_REMOVED lines=23> */
[----:B------:R-:W-:Y:S02]  /*21ae0*/  IMAD R23, R5, R5, RZ ;  /* 0x0000000505177224 */ /* 0x000fe400078e02ff */
[----:B------:R-:W-:Y:S02]  /*21af0*/  IMAD.MOV.U32 R20, RZ, RZ, RZ ;  /* 0x000000ffff147224 */ /* 0x000fe400078e00ff */
[-C--:B------:R-:W-:Y:S01]  /*21b00*/  IMAD R27, R8, R3.reuse, RZ ;  /* 0x00000003081b7224 */ /* 0x080fe200078e02ff */
[----:B------:R-:W-:Y:S01]  /*21b10*/  IADD3 R22, P1, P2, R23, R24, R22 ;  /* 0x0000001817167210 */ /* 0x000fe20007a3e016 */
[----:B------:R-:W-:Y:S01]  /*21b20*/  IMAD.HI.U32 R20, R6, R3, R20 ;  /* 0x0000000306147227 */ /* 0x000fe200078e0014 */
[----:B------:R-:W-:-:S03]  /*21b30*/  IADD3.X R23, PT, PT, RZ, RZ, RZ, P5, P6 ;  /* 0x000000ffff177210 */ /* 0x000fc60002fec4ff */
[----:B------:R-:W-:Y:S01]  /*21b40*/  IMAD.X R21, RZ, RZ, RZ, P0 ;  /* 0x000000ffff157224 */ /* 0x000fe200000e06ff */
        /* <DEDUP_REMOVED lines=9> */
[----:B------:R-:W-:Y:S01]  /*21be0*/  IMAD.HI.U32 R22, R4, R6, R22 ;  /* 0x0000000604167227 */ /* 0x000fe200078e0016 */
[----:B------:R-:W-:-:S03]  /*21bf0*/  IADD3.X R23, PT, PT, RZ, RZ, RZ, P3, P4 ;  /* 0x000000ffff177210 */ /* 0x000fc60001fe84ff */
[----:B------:R-:W-:Y:S01]  /*21c00*/  IMAD.HI.U32 R20, R5, R5, R20 ;  /* 0x0000000505147227 */ /* 0x000fe200078e0014 */
[----:B------:R-:W-:-:S03]  /*21c10*/  IADD3 R24, P4, P5, R25, R24, R22 ;  /* 0x0000001819187210 */ /* 0x000fc60007d9e016 */
        /* <DEDUP_REMOVED lines=16> */
[----:B------:R-:W-:Y:S01]  /*21d20*/  IADD3 R19, P1, PT, R19, R26, RZ ;  /* 0x0000001a13137210 */ /* 0x000fe20007f3e0ff */
[----:B------:R-:W-:Y:S02]  /*21d30*/  IMAD R28, R8, R4, RZ ;  /* 0x00000004081c7224 */ /* 0x000fe400078e02ff */
[----:B------:R-:W-:Y:S01]  /*21d40*/  IMAD.HI.U32 R25, R4, R7, R20 ;  /* 0x0000000704197227 */ /* 0x000fe200078e0014 */
[----:B------:R-:W-:-:S03]  /*21d50*/  IADD3.X R21, PT, PT, RZ, RZ, RZ, P0, P2 ;  /* 0x000000ffff157210 */ /* 0x000fc600007e44ff */
[----:B------:R-:W-:Y:S01]  /*21d60*/  IMAD.HI.U32 R22, R5, R6, R22 ;  /* 0x0000000605167227 */ /* 0x000fe200078e0016 */
[----:B------:R-:W-:-:S03]  /*21d70*/  IADD3 R25, P0, P2, R28, R19, R25 ;  /* 0x000000131c197210 */ /* 0x000fc60007a1e019 */
[-C--:B------:R-:W-:Y:S01]  /*21d80*/  IMAD R29, R7, R5.reuse, RZ ;  /* 0x00000005071d7224 */ /* 0x080fe200078e02ff */
[----:B------:R-:W-:Y:S01]  /*21d90*/  IADD3.X R23, PT, PT, RZ, RZ, RZ, P0, P2 ;  /* 0x000000ffff177210 */ /* 0x000fe200007e44ff */
[C---:B------:R-:W-:Y:S01]  /*21da0*/  IMAD.HI.U32 R20, R6.reuse, R5, R20 ;  /* 0x0000000506147227 */ /* 0x040fe200078e0014 */
[----:B------:R-:W-:Y:S02]  /*21db0*/  IADD3.X R21, PT, PT, RZ, RZ, RZ, P5, P6 ;  /* 0x000000ffff157210 */ /* 0x000fe40002fec4ff */
[----:B------:R-:W-:Y:S01]  /*21dc0*/  IADD3 R22, P3, P4, R29, R25, R22 ;  /* 0x000000191d167210 */ /* 0x000fe20007c7e016 */
[----:B------:R-:W-:Y:S01]  /*21dd0*/  IMAD R19, R6, R6, RZ ;  /* 0x0000000606137224 */ /* 0x000fe200078e02ff */
[----:B------:R-:W-:Y:S01]  /*21de0*/  IADD3 R27, P5, PT, R27, R24, RZ ;  /* 0x000000181b1b7210 */ /* 0x000fe20007fbe0ff */
[----:B------:R-:W-:Y:S02]  /*21df0*/  IMAD.X R25, RZ, RZ, RZ, P1 ;  /* 0x000000ffff197224 */ /* 0x000fe400008e06ff */
[----:B------:R-:W-:Y:S01]  /*21e00*/  IMAD.MOV.U32 R24, RZ, RZ, RZ ;  /* 0x000000ffff187224 */ /* 0x000fe200078e00ff */
[----:B------:R-:W-:Y:S01]  /*21e10*/  IADD3 R32, P1, P6, R19, R22, R20 ;  /* 0x0000001613207210 */ /* 0x000fe20007e3e014 */
[----:B------:R-:W-:-:S02]  /*21e20*/  IMAD.MOV.U32 R20, RZ, RZ, RZ ;  /* 0x000000ffff147224 */ /* 0x000fc400078e00ff */
[----:B------:R-:W-:Y:S02]  /*21e30*/  IMAD R19, R10, R3, RZ ;  /* 0x000000030a137224 */ /* 0x000fe400078e02ff */
[----:B------:R-:W-:-:S04]  /*21e40*/  IMAD.HI.U32 R30, R7, R4, R20 ;  /* 0x00000004071e7227 */ /* 0x000fc800078e0014 */
[----:B------:R-:W-:-:S04]  /*21e50*/  IMAD.HI.U32 R20, R3, R9, R24 ;  /* 0x0000000903147227 */ /* 0x000fc800078e0018 */
[----:B------:R-:W-:Y:S02]  /*21e60*/  IMAD.MOV.U32 R22, RZ, RZ, RZ ;  /* 0x000000ffff167224 */ /* 0x000fe400078e00ff */
[----:B------:R-:W-:Y:S02]  /*21e70*/  IMAD.X R21, RZ, RZ, RZ, P5 ;  /* 0x000000ffff157224 */ /* 0x000fe400028e06ff */
[----:B------:R-:W-:Y:S01]  /*21e80*/  IMAD.HI.U32 R25, R4, R8, R22 ;  /* 0x0000000804197227 */ /* 0x000fe200078e0016 */
[----:B------:R-:W-:Y:S02]  /*21e90*/  IADD3 R22, P0, PT, R20, R19, RZ ;  /* 0x0000001314167210 */ /* 0x000fe40007f1e0ff */
[----:B------:R-:W-:Y:S01]  /*21ea0*/  IADD3.X R23, PT, PT, RZ, RZ, RZ, P3, P4 ;  /* 0x000000ffff177210 */ /* 0x000fe20001fe84ff */
[----:B------:R-:W-:Y:S01]  /*21eb0*/  IMAD R24, R9, R4, RZ ;  /* 0x0000000409187224 */ /* 0x000fe200078e02ff */
[----:B------:R-:W-:Y:S01]  /*21ec0*/  IADD3 R30, P4, P5, R29, R32, R30 ;  /* 0x000000201d1e7210 */ /* 0x000fe20007d9e01e */
[----:B------:R-:W-:-:S02]  /*21ed0*/  IMAD.MOV.U32 R20, RZ, RZ, RZ ;  /* 0x000000ffff147224 */ /* 0x000fc400078e00ff */
[C---:B------:R-:W-:Y:S02]  /*21ee0*/  IMAD R29, R8.reuse, R5, RZ ;  /* 0x00000005081d7224 */ /* 0x040fe400078e02ff */
        /* <DEDUP_REMOVED lines=8> */
[----:B------:R-:W-:Y:S01]  /*21f70*/  IMAD R58, R10, R4, RZ ;  /* 0x000000040a3a7224 */ /* 0x000fe200078e02ff */
[----:B------:R-:W-:Y:S01]  /*21f80*/  IADD3 R30, P4, P5, R29, R20, R22 ;  /* 0x000000141d1e7210 */ /* 0x000fe20007d9e016 */
[----:B------:R-:W-:Y:S02]  /*21f90*/  IMAD.MOV.U32 R20, RZ, RZ, RZ ;  /* 0x000000ffff147224 */ /* 0x000fe400078e00ff */
[----:B------:R-:W-:Y:S02]  /*21fa0*/  IMAD.MOV.U32 R22, RZ, RZ, RZ ;  /* 0x000000ffff167224 */ /* 0x000fe400078e00ff */
[----:B------:R-:W-:-:S04]  /*21fb0*/  IMAD.HI.U32 R20, R6, R6, R20 ;  /* 0x0000000606147227 */ /* 0x000fc800078e0014 */
[----:B------:R-:W-:Y:S01]  /*21fc0*/  IMAD.HI.U32 R28, R7, R5, R22 ;  /* 0x00000005071c7227 */ /* 0x000fe200078e0016 */
[----:B------:R-:W-:Y:S02]  /*21fd0*/  IADD3.X R23, PT, PT, RZ, RZ, RZ, P1, P6 ;  /* 0x000000ffff177210 */ /* 0x000fe40000fec4ff */
[----:B------:R-:W-:Y:S01]  /*21fe0*/  IADD3 R30, P1, P6, R33, R30, R20 ;  /* 0x0000001e211e7210 */ /* 0x000fe20007e3e014 */
[----:B------:R-:W-:Y:S01]  /*21ff0*/  IMAD.X R21, RZ, RZ, RZ, P0 ;  /* 0x000000ffff157224 */ /* 0x000fe200000e06ff */
[----:B------:R-:W-:Y:S01]  /*22000*/  IADD3 R26, P0, PT, R26, R25, RZ ;  /* 0x000000191a1a7210 */ /* 0x000fe20007f1e0ff */
        /* <DEDUP_REMOVED lines=10> */
[----:B------:R-:W-:Y:S02]  /*220b0*/  IMAD.X R21, RZ, RZ, RZ, P0 ;  /* 0x000000ffff157224 */ /* 0x000fe400000e06ff */
[----:B------:R-:W-:Y:S01]  /*220c0*/  IMAD.HI.U32 R29, R5, R8, R22 ;  /* 0x00000008051d7227 */ /* 0x000fe200078e0016 */
[----:B------:R-:W-:Y:S02]  /*220d0*/  IADD3.X R23, PT, PT, RZ, RZ, RZ, P1, P6 ;  /* 0x000000ffff177210 */ /* 0x000fe40000fec4ff */
[----:B------:R-:W-:Y:S01]  /*220e0*/  IADD3 R25, P0, P1, R58, R25, R20 ;  /* 0x000000193a197210 */ /* 0x000fe2000791e014 */
[----:B------:R-:W-:Y:S02]  /*220f0*/  IMAD.MOV.U32 R20, RZ, RZ, RZ ;  /* 0x000000ffff147224 */ /* 0x000fe400078e00ff */
[----:B------:R-:W-:-:S02]  /*22100*/  IMAD R28, R9, R5, RZ ;  /* 0x00000005091c7224 */ /* 0x000fc400078e02ff */
[----:B------:R-:W-:Y:S01]  /*22110*/  IMAD.HI.U32 R63, R9, R3, R20 ;  /* 0x00000003093f7227 */ /* 0x000fe200078e0014 */
[----:B------:R-:W-:Y:S02]  /*22120*/  IADD3.X R21, PT, PT, RZ, RZ, RZ, P2, P3 ;  /* 0x000000ffff157210 */ /* 0x000fe400017e64ff */
[----:B------:R-:W-:Y:S01]  /*22130*/  IADD3 R25, P2, P3, R28, R25, R29 ;  /* 0x000000191c197210 */ /* 0x000fe20007b5e01d */
[----:B------:R-:W-:-:S03]  /*22140*/  IMAD.HI.U32 R22, R6, R7, R22 ;  /* 0x0000000706167227 */ /* 0x000fc600078e0016 */
[----:B------:R-:W-:Y:S01]  /*22150*/  IADD3.X R23, PT, PT, RZ, RZ, RZ, P2, P3 ;  /* 0x000000ffff177210 */ /* 0x000fe200017e64ff */
[-C--:B------:R-:W-:Y:S02]  /*22160*/  IMAD R29, R8, R6.reuse, RZ ;  /* 0x00000006081d7224 */ /* 0x080fe400078e02ff */
[----:B------:R-:W-:Y:S01]  /*22170*/  IMAD.HI.U32 R20, R7, R6, R20 ;  /* 0x0000000607147227 */ /* 0x000fe200078e0014 */
[----:B------:R-:W-:Y:S02]  /*22180*/  IADD3.X R21, PT, PT, RZ, RZ, RZ, P4, P5 ;  /* 0x000000ffff157210 */ /* 0x000fe400027ea4ff */
[----:B------:R-:W-:Y:S01]  /*22190*/  IADD3 R22, P4, P5, R29, R25, R22 ;  /* 0x000000191d167210 */ /* 0x000fe20007d9e016 */
[-C--:B------:R-:W-:Y:S01]  /*221a0*/  IMAD R69, R9, R8.reuse, RZ ;  /* 0x0000000809457224 */ /* 0x080fe200078e02ff */
[----:B------:R-:W-:Y:S01]  /*221b0*/  IADD3.X R25, PT, PT, RZ, RZ, RZ, P0, P1 ;  /* 0x000000ffff197210 */ /* 0x000fe200007e24ff */
[----:B------:R-:W-:Y:S01]  /*221c0*/  IMAD R40, R10, R8, RZ ;  /* 0x000000080a287224 */ /* 0x000fe200078e02ff */
[----:B------:R-:W-:Y:S01]  /*221d0*/  IADD3 R33, P3, P2, R33, R22, R20 ;  /* 0x0000001621217210 */ /* 0x000fe20007a7e014 */
[----:B------:R-:W-:Y:S01]  /*221e0*/  IMAD.MOV.U32 R20, RZ, RZ, RZ ;  /* 0x000000ffff147224 */ /* 0x000fe200078e00ff */
[----:B------:R-:W-:Y:S01]  /*221f0*/  IADD3 R24, P0, P1, R24, R30, R63 ;  /* 0x0000001e18187210 */ /* 0x000fe2000791e03f */
[----:B------:R-:W-:-:S02]  /*22200*/  IMAD.MOV.U32 R22, RZ, RZ, RZ ;  /* 0x000000ffff167224 */ /* 0x000fc400078e00ff */
[----:B------:R-:W-:Y:S01]  /*22210*/  IMAD.HI.U32 R20, R8, R5, R20 ;  /* 0x0000000508147227 */ /* 0x000fe200078e0014 */
[----:B------:R-:W-:Y:S02]  /*22220*/  IADD3.X R21, PT, PT, RZ, RZ, RZ, P0, P1 ;  /* 0x000000ffff157210 */ /* 0x000fe400007e24ff */
[----:B------:R-:W-:Y:S01]  /*22230*/  IADD3 R19, P6, PT, R19, R24, RZ ;  /* 0x0000001813137210 */ /* 0x000fe20007fde0ff */
[----:B------:R-:W-:Y:S01]  /*22240*/  IMAD.MOV.U32 R24, RZ, RZ, RZ ;  /* 0x000000ffff187224 */ /* 0x000fe200078e00ff */
[----:B------:R-:W-:Y:S01]  /*22250*/  IADD3 R29, P0, P1, R29, R33, R20 ;  /* 0x000000211d1d7210 */ /* 0x000fe2000791e014 */
[----:B------:R-:W-:Y:S02]  /*22260*/  IMAD.MOV.U32 R20, RZ, RZ, RZ ;  /* 0x000000ffff147224 */ /* 0x000fe400078e00ff */
[----:B------:R-:W-:-:S04]  /*22270*/  IMAD.HI.U32 R24, R4, R10, R24 ;  /* 0x0000000a04187227 */ /* 0x000fc800078e0018 */
[----:B------:R-:W-:-:S04]  /*22280*/  IMAD.HI.U32 R25, R9, R4, R20 ;  /* 0x0000000409197227 */ /* 0x000fc800078e0014 */
[----:B------:R-:W-:Y:S02]  /*22290*/  IMAD.X R21, RZ, RZ, RZ, P6 ;  /* 0x000000ffff157224 */ /* 0x000fe400030e06ff */
[----:B------:R-:W-:Y:S01]  /*222a0*/  IMAD.HI.U32 R22, R5, R9, R22 ;  /* 0x0000000905167227 */ /* 0x000fe200078e0016 */
[----:B------:R-:W-:Y:S02]  /*222b0*/  IADD3.X R23, PT, PT, RZ, RZ, RZ, P4, P5 ;  /* 0x000000ffff177210 */ /* 0x000fe400027ea4ff */
[----:B------:R-:W-:Y:S01]  /*222c0*/  IADD3 R28, P4, P5, R28, R29, R25 ;  /* 0x0000001d1c1c7210 */ /* 0x000fe20007d9e019 */
[C---:B------:R-:W-:Y:S02]  /*222d0*/  IMAD R63, R10.reuse, R5, RZ ;  /* 0x000000050a3f7224 */ /* 0x040fe400078e02ff */
        /* <DEDUP_REMOVED lines=8> */
[-C--:B------:R-:W-:Y:S01]  /*22360*/  IMAD.HI.U32 R20, R7, R7.reuse, R20 ;  /* 0x0000000707147227 */ /* 0x080fe200078e0014 */
[----:B------:R-:W-:Y:S02]  /*22370*/  IADD3.X R21, PT, PT, RZ, RZ, RZ, P4, P5 ;  /* 0x000000ffff157210 */ /* 0x000fe400027ea4ff */
[----:B------:R-:W-:Y:S01]  /*22380*/  IADD3 R24, P4, P5, R29, R24, R22 ;  /* 0x000000181d187210 */ /* 0x000fe20007d9e016 */
[----:B------:R-:W-:Y:S01]  /*22390*/  IMAD R33, R8, R7, RZ ;  /* 0x0000000708217224 */ /* 0x000fe200078e02ff */
[----:B------:R-:W-:Y:S01]  /*223a0*/  IADD3.X R25, PT, PT, RZ, RZ, RZ, P3, P2 ;  /* 0x000000ffff197210 */ /* 0x000fe20001fe44ff */
[----:B------:R-:W-:-:S02]  /*223b0*/  IMAD.MOV.U32 R22, RZ, RZ, RZ ;  /* 0x000000ffff167224 */ /* 0x000fc400078e00ff */
[----:B------:R-:W-:Y:S02]  /*223c0*/  IMAD R38, R10, R9, RZ ;  /* 0x000000090a267224 */ /* 0x000fe400078e02ff */
        /* <DEDUP_REMOVED lines=17> */
[----:B------:R-:W-:Y:S02]  /*224e0*/  IMAD R33, R10, R6, RZ ;  /* 0x000000060a217224 */ /* 0x000fe400078e02ff */
[----:B------:R-:W-:Y:S02]  /*224f0*/  IMAD.MOV.U32 R20, RZ, RZ, RZ ;  /* 0x000000ffff147224 */ /* 0x000fe400078e00ff */
[----:B------:R-:W-:Y:S01]  /*22500*/  IMAD.HI.U32 R22, R8, R7, R22 ;  /* 0x0000000708167227 */ /* 0x000fe200078e0016 */
[----:B------:R-:W-:Y:S02]  /*22510*/  IADD3 R24, P0, P1, R33, R24, R25 ;  /* 0x0000001821187210 */ /* 0x000fe4000791e019 */
[----:B------:R-:W-:Y:S01]  /*22520*/  IADD3.X R23, PT, PT, RZ, RZ, RZ, P2, P3 ;  /* 0x000000ffff177210 */ /* 0x000fe200017e64ff */
[----:B------:R-:W-:Y:S01]  /*22530*/  IMAD.HI.U32 R20, R7, R8, R20 ;  /* 0x0000000807147227 */ /* 0x000fe200078e0014 */
[----:B------:R-:W-:-:S03]  /*22540*/  IADD3.X R21, PT, PT, RZ, RZ, RZ, P5, P4 ;  /* 0x000000ffff157210 */ /* 0x000fc60002fe84ff */
[----:B------:R-:W-:Y:S02]  /*22550*/  IMAD R25, R9, R7, RZ ;  /* 0x0000000709197224 */ /* 0x000fe400078e02ff */
[----:B------:R-:W-:-:S03]  /*22560*/  IMAD R29, R8, R8, RZ ;  /* 0x00000008081d7224 */ /* 0x000fc600078e02ff */
[----:B------:R-:W-:Y:S01]  /*22570*/  IADD3 R24, P5, P4, R25, R24, R20 ;  /* 0x0000001819187210 */ /* 0x000fe20007cbe014 */
        /* <DEDUP_REMOVED lines=51> */
[----:B------:R-:W-:Y:S01]  /*228b0*/  IADD3.X R67, P0, PT, R22, R67, RZ, P0, !PT ;  /* 0x0000004316437210 */ /* 0x000fe2000071e4ff */
[----:B------:R-:W-:Y:S01]  /*228c0*/  IMAD.HI.U32 R28, R8, R10, R24 ;  /* 0x0000000a081c7227 */ /* 0x000fe200078e0018 */
[----:B------:R-:W-:-:S03]  /*228d0*/  IADD3 RZ, P1, PT, RZ, R42, RZ ;  /* 0x0000002affff7210 */ /* 0x000fc60007f3e0ff */
        /* <DEDUP_REMOVED lines=23> */
[----:B------:R-:W-:Y:S01]  /*22a50*/  IADD3.X R52, P0, PT, R20, R31, RZ, P0, !PT ;  /* 0x0000001f14347210 */ /* 0x000fe2000071e4ff */
[----:B------:R-:W-:Y:S01]  /*22a60*/  IMAD.MOV.U32 R20, RZ, RZ, RZ ;  /* 0x000000ffff147224 */ /* 0x000fe200078e00ff */
[----:B------:R-:W-:Y:S01]  /*22a70*/  IADD3 R31, P2, P3, R24, R22, R23 ;  /* 0x00000016181f7210 */ /* 0x000fe20007b5e017 */
[----:B------:R-:W-:Y:S01]  /*22a80*/  IMAD.MOV.U32 R22, RZ, RZ, R21 ;  /* 0x000000ffff167224 */ /* 0x000fe200078e0015 */
        /* <DEDUP_REMOVED lines=15> */
[----:B------:R-:W-:Y:S02]  /*22b80*/  IADD3.X R36, P0, PT, R20, R19, RZ, P0, !PT ;  /* 0x0000001314247210 */ /* 0x000fe4000071e4ff */
[----:B------:R-:W0:Y:S02]  /*22b90*/  LDC R19, c[0x3][0x1c] ;  /* 0x00c00700ff137b82 */ /* 0x000e240000000800 */
        /* <DEDUP_REMOVED lines=31> */
.L_x_123:
[----:B0-----:R-:W-:-:S13]  /*22d90*/  ISETP.GT.U32.OR P0, PT, R36, R19, P0 ;  /* 0x000000132400720c */ /* 0x001fda0000704470 */
        /* <DEDUP_REMOVED lines=26> */
.L_x_124:
        /* <DEDUP_REMOVED lines=12> */
.L_x_125:
        /* <DEDUP_REMOVED lines=27> */
.L_x_126:
        /* <DEDUP_REMOVED lines=12> */
.L_x_127:
[----:B------:R-:W-:Y:S02]  /*23270*/  IMAD R21, R42, R4, RZ ;  /* 0x000000042a157224 */ /* 0x000fe400078e02ff */
[----:B------:R-:W-:Y:S02]  /*23280*/  IMAD.MOV.U32 R20, RZ, RZ, RZ ;  /* 0x000000ffff147224 */ /* 0x000fe400078e00ff */
[-C--:B------:R-:W-:Y:S02]  /*23290*/  IMAD R22, R58, R3.reuse, RZ ;  /* 0x000000033a167224 */ /* 0x080fe400078e02ff */
[----:B------:R-:W-:-:S04]  /*232a0*/  IMAD.HI.U32 R29, P0, R42, R3, R20 ;  /* 0x000000032a1d7227 */ /* 0x000fc80007800014 */
[----:B------:R-:W-:Y:S01]  /*232b0*/  IMAD.X R23, RZ, RZ, RZ, P0 ;  /* 0x000000ffff177224 */ /* 0x000fe200000e06ff */
[----:B------:R-:W-:Y:S01]  /*232c0*/  IADD3 R29, P1, PT, R22, R29, RZ ;  /* 0x0000001d161d7210 */ /* 0x000fe20007f3e0ff */
[----:B------:R-:W-:Y:S02]  /*232d0*/  IMAD.MOV.U32 R22, RZ, RZ, RZ ;  /* 0x000000ffff167224 */ /* 0x000fe400078e00ff */
[C---:B------:R-:W-:Y:S02]  /*232e0*/  IMAD R25, R42.reuse, R5, RZ ;  /* 0x000000052a197224 */ /* 0x040fe400078e02ff */
        /* <DEDUP_REMOVED lines=9> */
[C---:B------:R-:W-:Y:S01]  /*23380*/  IMAD R25, R42.reuse, R6, RZ ;  /* 0x000000062a197224 */ /* 0x040fe200078e02ff */
[----:B------:R-:W-:Y:S01]  /*23390*/  IADD3.X R21, PT, PT, RZ, RZ, RZ, P1, P2 ;  /* 0x000000ffff157210 */ /* 0x000fe20000fe44ff */
[----:B------:R-:W-:Y:S01]  /*233a0*/  IMAD.HI.U32 R22, R42, R5, R22 ;  /* 0x000000052a167227 */ /* 0x000fe200078e0016 */
[----:B------:R-:W-:-:S03]  /*233b0*/  IADD3 R27, P0, PT, R27, R20, RZ ;  /* 0x000000141b1b7210 */ /* 0x000fc60007f1e0ff */
[----:B------:R-:W-:Y:S02]  /*233c0*/  IMAD.MOV.U32 R20, RZ, RZ, RZ ;  /* 0x000000ffff147224 */ /* 0x000fe400078e00ff */
[C---:B------:R-:W-:Y:S02]  /*233d0*/  IMAD R24, R58.reuse, R5, RZ ;  /* 0x000000053a187224 */ /* 0x040fe400078e02ff */
[----:B------:R-:W-:-:S04]  /*233e0*/  IMAD.HI.U32 R23, R58, R4, R20 ;  /* 0x000000043a177227 */ /* 0x000fc800078e0014 */
[----:B------:R-:W-:Y:S01]  /*233f0*/  IMAD.X R21, RZ, RZ, RZ, P0 ;  /* 0x000000ffff157224 */ /* 0x000fe200000e06ff */
[----:B------:R-:W-:Y:S01]  /*23400*/  IADD3 R22, P0, PT, R25, R22, RZ ;  /* 0x0000001619167210 */ /* 0x000fe20007f1e0ff */
[C---:B------:R-:W-:Y:S02]  /*23410*/  IMAD R25, R56.reuse, R4, RZ ;  /* 0x0000000438197224 */ /* 0x040fe400078e02ff */
[----:B------:R-:W-:Y:S01]  /*23420*/  IMAD.HI.U32 R20, R56, R3, R20 ;  /* 0x0000000338147227 */ /* 0x000fe200078e0014 */
[----:B------:R-:W-:-:S03]  /*23430*/  IADD3 R23, P1, P2, R24, R22, R23 ;  /* 0x0000001618177210 */ /* 0x000fc60007a3e017 */
[----:B------:R-:W-:Y:S01]  /*23440*/  IMAD.X R21, RZ, RZ, RZ, P0 ;  /* 0x000000ffff157224 */ /* 0x000fe200000e06ff */
[----:B------:R-:W-:Y:S01]  /*23450*/  IADD3 R25, P0, P3, R25, R23, R20 ;  /* 0x0000001719197210 */ /* 0x000fe20007b1e014 */
[----:B------:R-:W-:Y:S01]  /*23460*/  IMAD R22, R54, R3, RZ ;  /* 0x0000000336167224 */ /* 0x000fe200078e02ff */
[----:B------:R-:W-:Y:S01]  /*23470*/  IADD3.X R23, PT, PT, RZ, RZ, RZ, P1, P2 ;  /* 0x000000ffff177210 */ /* 0x000fe20000fe44ff */
        /* <DEDUP_REMOVED lines=19> */
[C---:B------:R-:W-:Y:S02]  /*235b0*/  IMAD R25, R42.reuse, R8, RZ ;  /* 0x000000082a197224 */ /* 0x040fe400078e02ff */
        /* <DEDUP_REMOVED lines=12> */
[-C--:B------:R-:W-:Y:S01]  /*23680*/  IMAD R31, R54, R5.reuse, RZ ;  /* 0x00000005361f7224 */ /* 0x080fe200078e02ff */
        /* <DEDUP_REMOVED lines=18> */
[C---:B------:R-:W-:Y:S01]  /*237b0*/  IMAD.HI.U32 R22, R58.reuse, R7, R22 ;  /* 0x000000073a167227 */ /* 0x040fe200078e0016 */
        /* <DEDUP_REMOVED lines=12> */
[----:B------:R-:W-:Y:S01]  /*23880*/  IADD3.X R23, PT, PT, RZ, RZ, RZ, P1, P3 ;  /* 0x000000ffff177210 */ /* 0x000fe20000fe64ff */
[----:B------:R-:W-:Y:S01]  /*23890*/  IMAD R61, R38, R4, RZ ;  /* 0x00000004263d7224 */ /* 0x000fe200078e02ff */
[----:B------:R-:W-:Y:S01]  /*238a0*/  IADD3 R24, P3, P4, R25, R22, R20 ;  /* 0x0000001619187210 */ /* 0x000fe20007c7e014 */
[----:B------:R-:W-:-:S02]  /*238b0*/  IMAD.MOV.U32 R20, RZ, RZ, RZ ;  /* 0x000000ffff147224 */ /* 0x000fc400078e00ff */
[C---:B------:R-:W-:Y:S02]  /*238c0*/  IMAD R25, R54.reuse, R6, RZ ;  /* 0x0000000636197224 */ /* 0x040fe400078e02ff */
        /* <DEDUP_REMOVED lines=9> */
[----:B------:R-:W-:-:S04]  /*23960*/  IMAD.HI.U32 R20, R42, R9, R20 ;  /* 0x000000092a147227 */ /* 0x000fc800078e0014 */
        /* <DEDUP_REMOVED lines=10> */
[----:B------:R-:W-:Y:S02]  /*23a10*/  IMAD R21, R40, R4, RZ ;  /* 0x0000000428157224 */ /* 0x000fe400078e02ff */
[C---:B------:R-:W-:Y:S01]  /*23a20*/  IMAD.HI.U32 R22, R56.reuse, R7, R22 ;  /* 0x0000000738167227 */ /* 0x040fe200078e0016 */
[----:B------:R-:W-:Y:S02]  /*23a30*/  IADD3.X R23, PT, PT, RZ, RZ, RZ, P0, P1 ;  /* 0x000000ffff177210 */ /* 0x000fe400007e24ff */
[----:B------:R-:W-:Y:S01]  /*23a40*/  IADD3 R20, P0, P1, R21, R31, R20 ;  /* 0x0000001f15147210 */ /* 0x000fe2000791e014 */
[----:B------:R-:W-:Y:S01]  /*23a50*/  IMAD R25, R56, R8, RZ ;  /* 0x0000000838197224 */ /* 0x000fe200078e02ff */
[----:B------:R-:W-:Y:S01]  /*23a60*/  IADD3.X R21, PT, PT, RZ, RZ, RZ, P5, P6 ;  /* 0x000000ffff157210 */ /* 0x000fe20002fec4ff */
[----:B------:R-:W-:Y:S02]  /*23a70*/  IMAD R31, R38, R3, RZ ;  /* 0x00000003261f7224 */ /* 0x000fe400078e02ff */
[----:B------:R-:W-:Y:S01]  /*23a80*/  IMAD.MOV.U32 R24, RZ, RZ, RZ ;  /* 0x000000ffff187224 */ /* 0x000fe200078e00ff */
[----:B------:R-:W-:Y:S01]  /*23a90*/  IADD3 R28, P5, P6, R25, R28, R22 ;  /* 0x0000001c191c7210 */ /* 0x000fe20007ebe016 */
[----:B------:R-:W-:-:S02]  /*23aa0*/  IMAD.MOV.U32 R22, RZ, RZ, RZ ;  /* 0x000000ffff167224 */ /* 0x000fc400078e00ff */
[----:B------:R-:W-:Y:S02]  /*23ab0*/  IMAD.X R25, RZ, RZ, RZ, P2 ;  /* 0x000000ffff197224 */ /* 0x000fe400010e06ff */
[----:B------:R-:W-:Y:S01]  /*23ac0*/  IMAD.HI.U32 R22, R54, R6, R22 ;  /* 0x0000000636167227 */ /* 0x000fe200078e0016 */
[----:B------:R-:W-:Y:S02]  /*23ad0*/  IADD3.X R23, PT, PT, RZ, RZ, RZ, P3, P4 ;  /* 0x000000ffff177210 */ /* 0x000fe40001fe84ff */
[----:B------:R-:W-:Y:S01]  /*23ae0*/  IADD3 R31, P4, PT, R31, R20, RZ ;  /* 0x000000141f1f7210 */ /* 0x000fe20007f9e0ff */
[----:B------:R-:W-:Y:S01]  /*23af0*/  IMAD.MOV.U32 R20, RZ, RZ, RZ ;  /* 0x000000ffff147224 */ /* 0x000fe200078e00ff */
[----:B------:R-:W-:Y:S01]  /*23b00*/  IADD3 R28, P2, P3, R33, R28, R22 ;  /* 0x0000001c211c7210 */ /* 0x000fe20007b5e016 */
[C---:B------:R-:W-:Y:S02]  /*23b10*/  IMAD R33, R52.reuse, R6, RZ ;  /* 0x0000000634217224 */ /* 0x040fe400078e02ff */
[----:B------:R-:W-:Y:S01]  /*23b20*/  IMAD.HI.U32 R20, R52, R5, R20 ;  /* 0x0000000534147227 */ /* 0x000fe200078e0014 */
[----:B------:R-:W-:-:S03]  /*23b30*/  IADD3.X R21, PT, PT, RZ, RZ, RZ, P0, P1 ;  /* 0x000000ffff157210 */ /* 0x000fc600007e24ff */
[----:B------:R-:W-:Y:S01]  /*23b40*/  IMAD.MOV.U32 R22, RZ, RZ, RZ ;  /* 0x000000ffff167224 */ /* 0x000fe200078e00ff */
[----:B------:R-:W-:Y:S01]  /*23b50*/  IADD3 R28, P0, P1, R33, R28, R20 ;  /* 0x0000001c211c7210 */ /* 0x000fe2000791e014 */
[----:B------:R-:W-:-:S04]  /*23b60*/  IMAD.HI.U32 R24, R42, R10, R24 ;  /* 0x0000000a2a187227 */ /* 0x000fc800078e0018 */
[----:B------:R-:W-:Y:S01]  /*23b70*/  IMAD.HI.U32 R25, R58, R9, R22 ;  /* 0x000000093a197227 */ /* 0x000fe200078e0016 */
[----:B------:R-:W-:-:S03]  /*23b80*/  IADD3.X R23, PT, PT, RZ, RZ, RZ, P5, P6 ;  /* 0x000000ffff177210 */ /* 0x000fc60002fec4ff */
[----:B------:R-:W-:Y:S02]  /*23b90*/  IMAD.MOV.U32 R20, RZ, RZ, RZ ;  /* 0x000000ffff147224 */ /* 0x000fe400078e00ff */
[----:B------:R-:W-:Y:S02]  /*23ba0*/  IMAD R22, R58, R10, RZ ;  /* 0x0000000a3a167224 */ /* 0x000fe400078e02ff */
[----:B------:R-:W-:-:S04]  /*23bb0*/  IMAD.HI.U32 R26, R40, R4, R20 ;  /* 0x00000004281a7227 */ /* 0x000fc800078e0014 */
[----:B------:R-:W-:Y:S01]  /*23bc0*/  IMAD.X R21, RZ, RZ, RZ, P4 ;  /* 0x000000ffff157224 */ /* 0x000fe200020e06ff */
[----:B------:R-:W-:Y:S01]  /*23bd0*/  IADD3 R24, P4, P5, R22, R24, R25 ;  /* 0x0000001816187210 */ /* 0x000fe20007d9e019 */
[----:B------:R-:W-:Y:S02]  /*23be0*/  IMAD.MOV.U32 R22, RZ, RZ, RZ ;  /* 0x000000ffff167224 */ /* 0x000fe400078e00ff */
[----:B------:R-:W-:Y:S02]  /*23bf0*/  IMAD R33, R40, R5, RZ ;  /* 0x0000000528217224 */ /* 0x000fe400078e02ff */
[C---:B------:R-:W-:Y:S01]  /*23c00*/  IMAD.HI.U32 R22, R56.reuse, R8, R22 ;  /* 0x0000000838167227 */ /* 0x040fe200078e0016 */
        /* <DEDUP_REMOVED lines=8> */
[-C--:B------:R-:W-:Y:S01]  /*23c90*/  IMAD R33, R52, R7.reuse, RZ ;  /* 0x0000000734217224 */ /* 0x080fe200078e02ff */
        /* <DEDUP_REMOVED lines=9> */
[----:B------:R-:W-:Y:S01]  /*23d30*/  IMAD R61, R36, R3, RZ ;  /* 0x00000003243d7224 */ /* 0x000fe200078e02ff */
[----:B------:R-:W-:Y:S01]  /*23d40*/  IADD3 R26, P1, P6, R33, R22, R20 ;  /* 0x00000016211a7210 */ /* 0x000fe20007e3e014 */
[----:B------:R-:W-:-:S02]  /*23d50*/  IMAD.MOV.U32 R20, RZ, RZ, RZ ;  /* 0x000000ffff147224 */ /* 0x000fc400078e00ff */
[----:B------:R-:W-:Y:S01]  /*23d60*/  IMAD.MOV.U32 R22, RZ, RZ, RZ ;  /* 0x000000ffff167224 */ /* 0x000fe200078e00ff */
[----:B------:R-:W-:Y:S01]  /*23d70*/  IADD3 R30, P0, PT, R61, R30, RZ ;  /* 0x0000001e3d1e7210 */ /* 0x000fe20007f1e0ff */
        /* <DEDUP_REMOVED lines=19> */
[C---:B------:R-:W-:Y:S01]  /*23eb0*/  IMAD.HI.U32 R26, R36.reuse, R3, R20 ;  /* 0x00000003241a7227 */ /* 0x040fe200078e0014 */
[----:B------:R-:W-:Y:S02]  /*23ec0*/  IADD3.X R21, PT, PT, RZ, RZ, RZ, P4, P5 ;  /* 0x000000ffff157210 */ /* 0x000fe400027ea4ff */
[----:B------:R-:W-:Y:S01]  /*23ed0*/  IADD3 R28, P4, P5, R25, R28, R22 ;  /* 0x0000001c191c7210 */ /* 0x000fe20007d9e016 */
[----:B------:R-:W-:Y:S01]  /*23ee0*/  IMAD.MOV.U32 R22, RZ, RZ, RZ ;  /* 0x000000ffff167224 */ /* 0x000fe200078e00ff */
[----:B------:R-:W-:Y:S01]  /*23ef0*/  IADD3.X R25, PT, PT, RZ, RZ, RZ, P3, P2 ;  /* 0x000000ffff197210 */ /* 0x000fe20001fe44ff */
[----:B------:R-:W-:-:S02]  /*23f00*/  IMAD R61, R36, R4, RZ ;  /* 0x00000004243d7224 */ /* 0x000fc400078e02ff */
[----:B------:R-:W-:-:S04]  /*23f10*/  IMAD.HI.U32 R22, R52, R7, R22 ;  /* 0x0000000734167227 */ /* 0x000fc800078e0016 */
[----:B------:R-:W-:Y:S02]  /*23f20*/  IMAD R23, R52, R8, RZ ;  /* 0x0000000834177224 */ /* 0x000fe400078e02ff */
[C---:B------:R-:W-:Y:S01]  /*23f30*/  IMAD.HI.U32 R20, R40.reuse, R6, R20 ;  /* 0x0000000628147227 */ /* 0x040fe200078e0014 */
[----:B------:R-:W-:Y:S02]  /*23f40*/  IADD3.X R21, PT, PT, RZ, RZ, RZ, P0, P1 ;  /* 0x000000ffff157210 */ /* 0x000fe400007e24ff */
[----:B------:R-:W-:Y:S01]  /*23f50*/  IADD3 R22, P3, P2, R23, R28, R22 ;  /* 0x0000001c17167210 */ /* 0x000fe20007a7e016 */
[----:B------:R-:W-:Y:S01]  /*23f60*/  IMAD R33, R40, R7, RZ ;  /* 0x0000000728217224 */ /* 0x000fe200078e02ff */
[----:B------:R-:W-:Y:S01]  /*23f70*/  IADD3 R26, P1, P0, R61, R24, R26 ;  /* 0x000000183d1a7210 */ /* 0x000fe2000783e01a */
[----:B------:R-:W-:Y:S01]  /*23f80*/  IMAD.MOV.U32 R24, RZ, RZ, RZ ;  /* 0x000000ffff187224 */ /* 0x000fe200078e00ff */
[----:B------:R-:W-:Y:S01]  /*23f90*/  IADD3.X R23, PT, PT, RZ, RZ, RZ, P4, P5 ;  /* 0x000000ffff177210 */ /* 0x000fe200027ea4ff */
[----:B------:R-:W-:Y:S01]  /*23fa0*/  IMAD R69, R42, R3, RZ ;  /* 0x000000032a457224 */ /* 0x000fe200078e02ff */
[----:B------:R-:W-:Y:S01]  /*23fb0*/  IADD3 R28, P4, P5, R33, R22, R20 ;  /* 0x00000016211c7210 */ /* 0x000fe20007d9e014 */
[----:B------:R-:W-:-:S02]  /*23fc0*/  IMAD.MOV.U32 R22, RZ, RZ, RZ ;  /* 0x000000ffff167224 */ /* 0x000fc400078e00ff */
[----:B------:R-:W-:-:S04]  /*23fd0*/  IMAD.HI.U32 R24, R56, R10, R24 ;  /* 0x0000000a38187227 */ /* 0x000fc800078e0018 */
        /* <DEDUP_REMOVED lines=8> */
[----:B------:R-:W-:Y:S02]  /*24060*/  IMAD.MOV.U32 R22, RZ, RZ, RZ ;  /* 0x000000ffff167224 */ /* 0x000fe400078e00ff */
[----:B------:R-:W-:Y:S01]  /*24070*/  IMAD R25, R52, R9, RZ ;  /* 0x0000000934197224 */ /* 0x000fe200078e02ff */
        /* <DEDUP_REMOVED lines=8> */
[----:B------:R-:W-:Y:S02]  /*24100*/  IMAD.MOV.U32 R22, RZ, RZ, RZ ;  /* 0x000000ffff167224 */ /* 0x000fe400078e00ff */
[----:B------:R-:W-:Y:S01]  /*24110*/  IMAD R25, R40, R8, RZ ;  /* 0x0000000828197224 */ /* 0x000fe200078e02ff */
[----:B------:R-:W-:Y:S01]  /*24120*/  IADD3 R65, P5, P4, R20, R33, R65 ;  /* 0x0000002114417210 */ /* 0x000fe20007cbe041 */
[----:B------:R-:W-:-:S03]  /*24130*/  IMAD.HI.U32 R22, R40, R7, R22 ;  /* 0x0000000728167227 */ /* 0x000fc600078e0016 */
[----:B------:R-:W-:Y:S01]  /*24140*/  IADD3.X R23, PT, PT, RZ, RZ, RZ, P5, P4 ;  /* 0x000000ffff177210 */ /* 0x000fe20002fe84ff */
        /* <DEDUP_REMOVED lines=28> */
[----:B------:R-:W-:Y:S02]  /*24310*/  IADD3 R25, P0, P1, R25, R33, R22 ;  /* 0x0000002119197210 */ /* 0x000fe4000791e016 */
[----:B------:R-:W-:Y:S01]  /*24320*/  IADD3.X R21, PT, PT, RZ, RZ, RZ, P2, P3 ;  /* 0x000000ffff157210 */ /* 0x000fe200017e64ff */
[----:B------:R-:W-:Y:S02]  /*24330*/  IMAD R20, R36, R7, RZ ;  /* 0x0000000724147224 */ /* 0x000fe400078e02ff */
[----:B------:R-:W-:-:S03]  /*24340*/  IMAD.MOV.U32 R22, RZ, RZ, RZ ;  /* 0x000000ffff167224 */ /* 0x000fc600078e00ff */
        /* <DEDUP_REMOVED lines=9> */
[----:B------:R-:W-:Y:S02]  /*243e0*/  IMAD.MOV.U32 R20, RZ, RZ, RZ ;  /* 0x000000ffff147224 */ /* 0x000fe400078e00ff */
[----:B------:R-:W-:Y:S02]  /*243f0*/  IMAD R23, R38, R9, RZ ;  /* 0x0000000926177224 */ /* 0x000fe400078e02ff */
[----:B------:R-:W-:-:S03]  /*24400*/  IMAD.HI.U32 R33, R36, R7, R20 ;  /* 0x0000000724217227 */ /* 0x000fc600078e0014 */
[----:B------:R-:W-:Y:S01]  /*24410*/  IADD3 R22, P2, P3, R23, R24, R22 ;  /* 0x0000001817167210 */ /* 0x000fe20007b5e016 */
[----:B------:R-:W-:Y:S01]  /*24420*/  IMAD R20, R36, R8, RZ ;  /* 0x0000000824147224 */ /* 0x000fe200078e02ff */
[----:B------:R-:W-:Y:S01]  /*24430*/  IADD3.X R23, PT, PT, RZ, RZ, RZ, P0, P1 ;  /* 0x000000ffff177210 */ /* 0x000fe200007e24ff */
[----:B------:R-:W-:Y:S01]  /*24440*/  IMAD.WIDE.U32 R24, R26, 0x3d1, RZ ;  /* 0x000003d11a187825 */ /* 0x000fe200078e00ff */
[----:B------:R-:W-:Y:S02]  /*24450*/  IADD3.X R21, PT, PT, RZ, RZ, RZ, P2, P3 ;  /* 0x000000ffff157210 */ /* 0x000fe400017e64ff */
[----:B------:R-:W-:Y:S01]  /*24460*/  IADD3 R33, P0, P1, R20, R22, R33 ;  /* 0x0000001614217210 */ /* 0x000fe2000791e021 */
[----:B------:R-:W-:Y:S02]  /*24470*/  IMAD.MOV.U32 R22, RZ, RZ, RZ ;  /* 0x000000ffff167224 */ /* 0x000fe400078e00ff */
        /* <DEDUP_REMOVED lines=8> */
[----:B------:R-:W-:Y:S02]  /*24500*/  IMAD R20, R38, R10, RZ ;  /* 0x0000000a26147224 */ /* 0x000fe400078e02ff */
[----:B------:R-:W-:-:S03]  /*24510*/  IMAD.WIDE.U32 R24, R65, 0x3d1, R24 ;  /* 0x000003d141187825 */ /* 0x000fc600078e0018 */
[----:B------:R-:W-:Y:S01]  /*24520*/  IADD3 R64, P3, P2, R20, R64, R67 ;  /* 0x0000004014407210 */ /* 0x000fe20007a7e043 */
[----:B------:R-:W-:Y:S01]  /*24530*/  IMAD.MOV.U32 R28, RZ, RZ, R25 ;  /* 0x000000ffff1c7224 */ /* 0x000fe200078e0019 */
[----:B------:R-:W-:Y:S01]  /*24540*/  IADD3.X R69, P0, PT, R24, R29, RZ, P0, !PT ;  /* 0x0000001d18457210 */ /* 0x000fe2000071e4ff */
[----:B------:R-:W-:Y:S02]  /*24550*/  IMAD.MOV.U32 R29, RZ, RZ, RZ ;  /* 0x000000ffff1d7224 */ /* 0x000fe400078e00ff */
[----:B------:R-:W-:Y:S01]  /*24560*/  IMAD.HI.U32 R22, R36, R8, R22 ;  /* 0x0000000824167227 */ /* 0x000fe200078e0016 */
[----:B------:R-:W-:-:S03]  /*24570*/  IADD3.X R20, P1, PT, R69, R26, RZ, P1, !PT ;  /* 0x0000001a45147210 */ /* 0x000fc60000f3e4ff */
[----:B------:R-:W-:-:S04]  /*24580*/  IMAD.WIDE.U32 R28, R62, 0x3d1, R28 ;  /* 0x000003d13e1c7825 */ /* 0x000fc800078e001c */
        /* <DEDUP_REMOVED lines=13> */
[----:B------:R-:W-:Y:S01]  /*24660*/  IMAD.HI.U32 R27, R36, R9, R24 ;  /* 0x00000009241b7227 */ /* 0x000fe200078e0018 */
[----:B------:R-:W-:-:S03]  /*24670*/  IADD3.X R22, P1, PT, R65, R62, RZ, P1, !PT ;  /* 0x0000003e41167210 */ /* 0x000fc60000f3e4ff */
[----:B------:R-:W-:Y:S02]  /*24680*/  IMAD.MOV.U32 R24, RZ, RZ, R29 ;  /* 0x000000ffff187224 */ /* 0x000fe400078e001d */
[----:B------:R-:W-:Y:S02]  /*24690*/  IMAD.MOV.U32 R25, RZ, RZ, RZ ;  /* 0x000000ffff197224 */ /* 0x000fe400078e00ff */
[----:B------:R-:W-:Y:S02]  /*246a0*/  IMAD.MOV.U32 R29, RZ, RZ, RZ ;  /* 0x000000ffff1d7224 */ /* 0x000fe400078e00ff */
[----:B------:R-:W-:-:S04]  /*246b0*/  IMAD.WIDE.U32 R24, R33, 0x3d1, R24 ;  /* 0x000003d121187825 */ /* 0x000fc800078e0018 */
[----:B------:R-:W-:Y:S01]  /*246c0*/  IMAD.MOV.U32 R28, RZ, RZ, R25 ;  /* 0x000000ffff1c7224 */ /* 0x000fe200078e0019 */
[----:B------:R-:W-:Y:S01]  /*246d0*/  IADD3.X R60, P0, PT, R24, R60, RZ, P0, !PT ;  /* 0x0000003c183c7210 */ /* 0x000fe2000071e4ff */
[----:B------:R-:W-:Y:S02]  /*246e0*/  IMAD R63, R36, R10, RZ ;  /* 0x0000000a243f7224 */ /* 0x000fe400078e02ff */
        /* <DEDUP_REMOVED lines=48> */
.L_x_128:
        /* <DEDUP_REMOVED lines=27> */
.L_x_129:
        /* <DEDUP_REMOVED lines=12> */
.L_x_130:
        /* <DEDUP_REMOVED lines=27> */
.L_x_131:
        /* <DEDUP_REMOVED lines=12> */
.L_x_132:
        /* <DEDUP_REMOVED lines=61> */
[----:B------:R-:W-:Y:S02]  /*252a0*/  IMAD R32, R42, R43, RZ ;  /* 0x0000002b2a207224 */ /* 0x000fe400078e02ff */
[----:B------:R-:W-:Y:S01]  /*252b0*/  IMAD.HI.U32 R28, R57, R54, R28 ;  /* 0x00000036391c7227 */ /* 0x000fe200078e001c */
[----:B------:R-:W-:-:S02]  /*252c0*/  IADD3.X R29, PT, PT, RZ, RZ, RZ, P1, P2 ;  /* 0x000000ffff1d7210 */ /* 0x000fc40000fe44ff */
[----:B------:R-:W-:Y:S01]  /*252d0*/  IADD3 R63, P5, PT, R32, R63, RZ ;  /* 0x0000003f203f7210 */ /* 0x000fe20007fbe0ff */
        /* <DEDUP_REMOVED lines=24> */
[----:B------:R-:W-:Y:S02]  /*25460*/  IMAD.MOV.U32 R28, RZ, RZ, RZ ;  /* 0x000000ffff1c7224 */ /* 0x000fe400078e00ff */
[----:B------:R-:W-:Y:S01]  /*25470*/  IMAD R33, R52, R55, RZ ;  /* 0x0000003734217224 */ /* 0x000fe200078e02ff */
[----:B------:R-:W-:Y:S01]  /*25480*/  IADD3 R30, P4, P5, R31, R32, R30 ;  /* 0x000000201f1e7210 */ /* 0x000fe20007d9e01e */
[----:B------:R-:W-:Y:S01]  /*25490*/  IMAD R32, R42, R41, RZ ;  /* 0x000000292a207224 */ /* 0x000fe200078e02ff */
[----:B------:R-:W-:Y:S01]  /*254a0*/  IADD3.X R31, PT, PT, RZ, RZ, RZ, P2, P3 ;  /* 0x000000ffff1f7210 */ /* 0x000fe200017e64ff */
[----:B------:R-:W-:Y:S01]  /*254b0*/  IMAD.HI.U32 R28, R55, R54, R28 ;  /* 0x00000036371c7227 */ /* 0x000fe200078e001c */
[----:B------:R-:W-:Y:S02]  /*254c0*/  IADD3.X R29, PT, PT, RZ, RZ, RZ, P0, P6 ;  /* 0x000000ffff1d7210 */ /* 0x000fe400007ec4ff */
[----:B------:R-:W-:Y:S01]  /*254d0*/  IADD3 R61, P0, PT, R32, R61, RZ ;  /* 0x0000003d203d7210 */ /* 0x000fe20007f1e0ff */
[----:B------:R-:W-:Y:S01]  /*254e0*/  IMAD R69, R42, R39, RZ ;  /* 0x000000272a457224 */ /* 0x000fe200078e02ff */
        /* <DEDUP_REMOVED lines=64> */
[----:B------:R-:W-:-:S02]  /*258f0*/  IMAD.MOV.U32 R28, RZ, RZ, RZ ;  /* 0x000000ffff1c7224 */ /* 0x000fc400078e00ff */
[----:B------:R-:W-:Y:S01]  /*25900*/  IMAD R67, R40, R53, RZ ;  /* 0x0000003528437224 */ /* 0x000fe200078e02ff */
[----:B------:R-:W-:Y:S01]  /*25910*/  IADD3 R62, P4, P5, R69, R62, R30 ;  /* 0x0000003e453e7210 */ /* 0x000fe20007d9e01e */
        /* <DEDUP_REMOVED lines=10> */
[----:B------:R-:W-:Y:S01]  /*259c0*/  IMAD R67, R54, R41, RZ ;  /* 0x0000002936437224 */ /* 0x000fe200078e02ff */
[----:B------:R-:W-:Y:S01]  /*259d0*/  IADD3.X R31, PT, PT, RZ, RZ, RZ, P4, P5 ;  /* 0x000000ffff1f7210 */ /* 0x000fe200027ea4ff */
[----:B------:R-:W-:Y:S02]  /*259e0*/  IMAD.MOV.U32 R32, RZ, RZ, RZ ;  /* 0x000000ffff207224 */ /* 0x000fe400078e00ff */
[----:B------:R-:W-:-:S02]  /*259f0*/  IMAD R69, R42, R34, RZ ;  /* 0x000000222a457224 */ /* 0x000fc400078e02ff */
[----:B------:R-:W-:Y:S01]  /*25a00*/  IMAD.HI.U32 R57, R57, R36, R32 ;  /* 0x0000002439397227 */ /* 0x000fe200078e0020 */
[----:B------:R-:W-:Y:S02]  /*25a10*/  IADD3 R32, P4, P5, R67, R30, R28 ;  /* 0x0000001e43207210 */ /* 0x000fe40007d9e01c */
[----:B------:R-:W-:Y:S01]  /*25a20*/  IADD3 R62, P0, PT, R69, R62, RZ ;  /* 0x0000003e453e7210 */ /* 0x000fe20007f1e0ff */
[----:B------:R-:W-:Y:S01]  /*25a30*/  IMAD.MOV.U32 R28, RZ, RZ, RZ ;  /* 0x000000ffff1c7224 */ /* 0x000fe200078e00ff */
[----:B------:R-:W-:Y:S01]  /*25a40*/  IADD3.X R33, PT, PT, RZ, RZ, RZ, P6, P3 ;  /* 0x000000ffff217210 */ /* 0x000fe200037e64ff */
[----:B------:R-:W-:Y:S02]  /*25a50*/  IMAD.MOV.U32 R30, RZ, RZ, RZ ;  /* 0x000000ffff1e7224 */ /* 0x000fe400078e00ff */
[----:B------:R-:W-:-:S04]  /*25a60*/  IMAD.HI.U32 R28, R55, R38, R28 ;  /* 0x00000026371c7227 */ /* 0x000fc800078e001c */
[----:B------:R-:W-:Y:S02]  /*25a70*/  IMAD R29, R36, R55, RZ ;  /* 0x00000037241d7224 */ /* 0x000fe400078e02ff */
[----:B------:R-:W-:Y:S01]  /*25a80*/  IMAD.HI.U32 R67, R39, R58, R30 ;  /* 0x0000003a27437227 */ /* 0x000fe200078e001e */
[----:B------:R-:W-:Y:S02]  /*25a90*/  IADD3.X R31, PT, PT, RZ, RZ, RZ, P2, P1 ;  /* 0x000000ffff1f7210 */ /* 0x000fe400017e24ff */
[----:B------:R-:W-:Y:S01]  /*25aa0*/  IADD3 R57, P6, P3, R29, R57, R28 ;  /* 0x000000391d397210 */ /* 0x000fe20007bde01c */
[----:B------:R-:W-:Y:S02]  /*25ab0*/  IMAD R30, R56, R39, RZ ;  /* 0x00000027381e7224 */ /* 0x000fe400078e02ff */
[----:B------:R-:W-:Y:S02]  /*25ac0*/  IMAD.X R29, RZ, RZ, RZ, P0 ;  /* 0x000000ffff1d7224 */ /* 0x000fe400000e06ff */
[----:B------:R-:W-:Y:S01]  /*25ad0*/  IMAD.MOV.U32 R28, RZ, RZ, RZ ;  /* 0x000000ffff1c7224 */ /* 0x000fe200078e00ff */
[----:B------:R-:W-:Y:S01]  /*25ae0*/  IADD3 R67, P1, P0, R30, R32, R67 ;  /* 0x000000201e437210 */ /* 0x000fe2000783e043 */
[----:B------:R-:W-:-:S02]  /*25af0*/  IMAD.MOV.U32 R32, RZ, RZ, RZ ;  /* 0x000000ffff207224 */ /* 0x000fc400078e00ff */
[----:B------:R-:W-:-:S04]  /*25b00*/  IMAD.HI.U32 R68, R34, R42, R28 ;  /* 0x0000002a22447227 */ /* 0x000fc800078e001c */
[----:B------:R-:W-:Y:S02]  /*25b10*/  IMAD.MOV.U32 R30, RZ, RZ, RZ ;  /* 0x000000ffff1e7224 */ /* 0x000fe400078e00ff */
[----:B------:R-:W-:Y:S01]  /*25b20*/  IMAD.HI.U32 R32, R53, R40, R32 ;  /* 0x0000002835207227 */ /* 0x000fe200078e0020 */
[----:B------:R-:W-:-:S03]  /*25b30*/  IADD3.X R33, PT, PT, RZ, RZ, RZ, P6, P3 ;  /* 0x000000ffff217210 */ /* 0x000fc600037e64ff */
[----:B------:R-:W-:Y:S02]  /*25b40*/  IMAD R28, R38, R53, RZ ;  /* 0x00000035261c7224 */ /* 0x000fe400078e02ff */
[----:B------:R-:W-:Y:S02]  /*25b50*/  IMAD R29, R58, R34, RZ ;  /* 0x000000223a1d7224 */ /* 0x000fe400078e02ff */
[----:B------:R-:W-:Y:S01]  /*25b60*/  IMAD.HI.U32 R30, R43, R52, R30 ;  /* 0x000000342b1e7227 */ /* 0x000fe200078e001e */
[----:B------:R-:W-:Y:S02]  /*25b70*/  IADD3.X R31, PT, PT, RZ, RZ, RZ, P4, P5 ;  /* 0x000000ffff1f7210 */ /* 0x000fe400027ea4ff */
[----:B------:R-:W-:Y:S01]  /*25b80*/  IADD3 R28, P2, P4, R28, R57, R32 ;  /* 0x000000391c1c7210 */ /* 0x000fe20007c5e020 */
[----:B------:R-:W-:Y:S01]  /*25b90*/  IMAD R69, R40, R43, RZ ;  /* 0x0000002b28457224 */ /* 0x000fe200078e02ff */
[----:B------:R-:W-:Y:S01]  /*25ba0*/  IADD3 R57, P3, P5, R29, R67, R68 ;  /* 0x000000431d397210 */ /* 0x000fe20007d7e044 */
[----:B------:R-:W-:Y:S01]  /*25bb0*/  IMAD R67, R54, R39, RZ ;  /* 0x0000002736437224 */ /* 0x000fe200078e02ff */
[----:B------:R-:W-:Y:S01]  /*25bc0*/  IADD3.X R29, PT, PT, RZ, RZ, RZ, P1, P0 ;  /* 0x000000ffff1d7210 */ /* 0x000fe20000fe04ff */
[----:B------:R-:W-:Y:S01]  /*25bd0*/  IMAD.MOV.U32 R32, RZ, RZ, RZ ;  /* 0x000000ffff207224 */ /* 0x000fe200078e00ff */
[----:B------:R-:W-:Y:S01]  /*25be0*/  IADD3 R69, P1, P0, R69, R28, R30 ;  /* 0x0000001c45457210 */ /* 0x000fe2000783e01e */
[----:B------:R-:W-:-:S02]  /*25bf0*/  IMAD.MOV.U32 R30, RZ, RZ, RZ ;  /* 0x000000ffff1e7224 */ /* 0x000fc400078e00ff */
[----:B------:R-:W-:Y:S02]  /*25c00*/  IMAD.MOV.U32 R28, RZ, RZ, RZ ;  /* 0x000000ffff1c7224 */ /* 0x000fe400078e00ff */
[----:B------:R-:W-:-:S04]  /*25c10*/  IMAD.HI.U32 R30, R41, R54, R30 ;  /* 0x00000036291e7227 */ /* 0x000fc800078e001e */
[----:B------:R-:W-:Y:S02]  /*25c20*/  IMAD R31, R52, R41, RZ ;  /* 0x00000029341f7224 */ /* 0x000fe400078e02ff */
[----:B------:R-:W-:Y:S01]  /*25c30*/  IMAD.HI.U32 R28, R39, R56, R28 ;  /* 0x00000038271c7227 */ /* 0x000fe200078e001c */
[----:B------:R-:W-:Y:S02]  /*25c40*/  IADD3.X R29, PT, PT, RZ, RZ, RZ, P2, P4 ;  /* 0x000000ffff1d7210 */ /* 0x000fe400017e84ff */
[----:B------:R-:W-:Y:S01]  /*25c50*/  IADD3 R30, P2, P4, R31, R69, R30 ;  /* 0x000000451f1e7210 */ /* 0x000fe20007c5e01e */
[----:B------:R-:W-:Y:S01]  /*25c60*/  IMAD.HI.U32 R33, R55, R36, R32 ;  /* 0x0000002437217227 */ /* 0x000fe200078e0020 */
[----:B------:R-:W-:Y:S02]  /*25c70*/  IADD3.X R31, PT, PT, RZ, RZ, RZ, P1, P0 ;  /* 0x000000ffff1f7210 */ /* 0x000fe40000fe04ff */
[----:B------:R-:W-:Y:S01]  /*25c80*/  IADD3 R32, P1, P0, R67, R30, R28 ;  /* 0x0000001e43207210 */ /* 0x000fe2000783e01c */
[----:B------:R-:W-:-:S02]  /*25c90*/  IMAD.MOV.U32 R28, RZ, RZ, RZ ;  /* 0x000000ffff1c7224 */ /* 0x000fc400078e00ff */
        /* <DEDUP_REMOVED lines=21> */
[----:B------:R-:W-:Y:S01]  /*25df0*/  IMAD.HI.U32 R28, R39, R54, R28 ;  /* 0x00000036271c7227 */ /* 0x000fe200078e001c */
[----:B------:R-:W-:-:S03]  /*25e00*/  IADD3.X R29, PT, PT, RZ, RZ, RZ, P0, P1 ;  /* 0x000000ffff1d7210 */ /* 0x000fc600007e24ff */
[----:B------:R-:W-:Y:S02]  /*25e10*/  IMAD R33, R52, R39, RZ ;  /* 0x0000002734217224 */ /* 0x000fe400078e02ff */
[----:B------:R-:W-:Y:S02]  /*25e20*/  IMAD.MOV.U32 R30, RZ, RZ, RZ ;  /* 0x000000ffff1e7224 */ /* 0x000fe400078e00ff */
[----:B------:R-:W-:Y:S01]  /*25e30*/  IMAD.MOV.U32 R42, RZ, RZ, RZ ;  /* 0x000000ffff2a7224 */ /* 0x000fe200078e00ff */
        /* <DEDUP_REMOVED lines=8> */
[----:B------:R-:W-:Y:S02]  /*25ec0*/  IMAD R56, R54, R34, RZ ;  /* 0x0000002236387224 */ /* 0x000fe400078e02ff */
[----:B------:R-:W-:-:S03]  /*25ed0*/  IMAD R28, R36, R43, RZ ;  /* 0x0000002b241c7224 */ /* 0x000fc600078e02ff */
[----:B------:R-:W-:Y:S01]  /*25ee0*/  IADD3 R33, P2, P3, R56, R55, R33 ;  /* 0x0000003738217210 */ /* 0x000fe20007b5e021 */
[----:B------:R-:W-:Y:S01]  /*25ef0*/  IMAD R56, R40, R39, RZ ;  /* 0x0000002728387224 */ /* 0x000fe200078e02ff */
        /* <DEDUP_REMOVED lines=29> */
[----:B------:R-:W-:Y:S01]  /*260d0*/  IMAD.MOV.U32 R52, RZ, RZ, RZ ;  /* 0x000000ffff347224 */ /* 0x000fe200078e00ff */
[----:B------:R-:W-:Y:S01]  /*260e0*/  IADD3 R55, P0, P1, R56, R30, R55 ;  /* 0x0000001e38377210 */ /* 0x000fe2000791e037 */
[----:B------:R-:W-:-:S03]  /*260f0*/  IMAD.WIDE.U32 R30, R57, 0x3d1, RZ ;  /* 0x000003d1391e7825 */ /* 0x000fc600078e00ff */
[----:B------:R-:W-:Y:S01]  /*26100*/  IADD3.X R53, PT, PT, RZ, RZ, RZ, P0, P1 ;  /* 0x000000ffff357210 */ /* 0x000fe200007e24ff */
[----:B------:R-:W-:Y:S01]  /*26110*/  IMAD.HI.U32 R28, R41, R36, R28 ;  /* 0x00000024291c7227 */ /* 0x000fe200078e001c */
[----:B------:R-:W-:-:S03]  /*26120*/  IADD3 R29, P0, PT, R59, R30, RZ ;  /* 0x0000001e3b1d7210 */ /* 0x000fc60007f1e0ff */
[----:B------:R-:W-:Y:S01]  /*26130*/  IMAD.MOV.U32 R30, RZ, RZ, R31 ;  /* 0x000000ffff1e7224 */ /* 0x000fe200078e001f */
[----:B------:R-:W-:Y:S01]  /*26140*/  IADD3 RZ, P1, PT, RZ, R29, RZ ;  /* 0x0000001dffff7210 */ /* 0x000fe20007f3e0ff */
[----:B------:R-:W-:Y:S02]  /*26150*/  IMAD.MOV.U32 R31, RZ, RZ, RZ ;  /* 0x000000ffff1f7224 */ /* 0x000fe400078e00ff */
[----:B------:R-:W-:-:S04]  /*26160*/  IMAD.HI.U32 R43, R39, R38, R42 ;  /* 0x00000026272b7227 */ /* 0x000fc800078e002a */
[----:B------:R-:W-:-:S04]  /*26170*/  IMAD.WIDE.U32 R30, R32, 0x3d1, R30 ;  /* 0x000003d1201e7825 */ /* 0x000fc800078e001e */
[----:B------:R-:W-:Y:S01]  /*26180*/  IMAD.HI.U32 R56, R34, R40, R52 ;  /* 0x0000002822387227 */ /* 0x000fe200078e0034 */
[----:B------:R-:W-:-:S03]  /*26190*/  IADD3.X R66, P0, PT, R30, R66, RZ, P0, !PT ;  /* 0x000000421e427210 */ /* 0x000fc6000071e4ff */
[----:B------:R-:W-:Y:S02]  /*261a0*/  IMAD R42, R36, R39, RZ ;  /* 0x00000027242a7224 */ /* 0x000fe400078e02ff */
[----:B------:R-:W-:Y:S02]  /*261b0*/  IMAD.MOV.U32 R40, RZ, RZ, R31 ;  /* 0x000000ffff287224 */ /* 0x000fe400078e001f */
[----:B------:R-:W-:Y:S01]  /*261c0*/  IMAD.MOV.U32 R41, RZ, RZ, RZ ;  /* 0x000000ffff297224 */ /* 0x000fe200078e00ff */
[----:B------:R-:W-:Y:S01]  /*261d0*/  IADD3 R42, P3, P2, R42, R28, R43 ;  /* 0x0000001c2a2a7210 */ /* 0x000fe20007a7e02b */
[----:B------:R-:W-:Y:S01]  /*261e0*/  IMAD R31, R38, R34, RZ ;  /* 0x00000022261f7224 */ /* 0x000fe200078e02ff */
[----:B------:R-:W-:Y:S01]  /*261f0*/  IADD3.X R28, P1, PT, R66, R57, RZ, P1, !PT ;  /* 0x00000039421c7210 */ /* 0x000fe20000f3e4ff */
[----:B------:R-:W-:Y:S01]  /*26200*/  IMAD.WIDE.U32 R40, R33, 0x3d1, R40 ;  /* 0x000003d121287825 */ /* 0x000fe200078e0028 */
[----:B------:R-:W-:Y:S02]  /*26210*/  IADD3.X R43, PT, PT, RZ, RZ, RZ, P3, P2 ;  /* 0x000000ffff2b7210 */ /* 0x000fe40001fe44ff */
[----:B------:R-:W-:Y:S01]  /*26220*/  IADD3 R56, P4, P5, R31, R42, R56 ;  /* 0x0000002a1f387210 */ /* 0x000fe20007d9e038 */
        /* <DEDUP_REMOVED lines=66> */
.L_x_133:
        /* <DEDUP_REMOVED lines=27> */
.L_x_134:
        /* <DEDUP_REMOVED lines=12> */
.L_x_135:
        /* <DEDUP_REMOVED lines=27> */
.L_x_136:
        /* <DEDUP_REMOVED lines=12> */
.L_x_137:
        /* <DEDUP_REMOVED lines=13> */
[----:B------:R-:W-:Y:S02]  /*26c00*/  IMAD R43, R13, R12, RZ ;  /* 0x0000000c0d2b7224 */ /* 0x000fe400078e02ff */
[-C--:B------:R-:W-:Y:S01]  /*26c10*/  IMAD R55, R15, R11.reuse, RZ ;  /* 0x0000000b0f377224 */ /* 0x080fe200078e02ff */
        /* <DEDUP_REMOVED lines=50> */
[----:B------:R-:W-:Y:S01]  /*26f40*/  IMAD.MOV.U32 R40, RZ, RZ, RZ ;  /* 0x000000ffff287224 */ /* 0x000fe200078e00ff */
[----:B------:R-:W-:Y:S01]  /*26f50*/  IADD3 R42, P1, P3, R43, R42, R38 ;  /* 0x0000002a2b2a7210 */ /* 0x000fe20007b3e026 */
[----:B------:R-:W-:Y:S02]  /*26f60*/  IMAD.X R39, RZ, RZ, RZ, P0 ;  /* 0x000000ffff277224 */ /* 0x000fe400000e06ff */
        /* <DEDUP_REMOVED lines=18> */
[-C--:B------:R-:W-:Y:S01]  /*27090*/  IMAD R57, R15, R13.reuse, RZ ;  /* 0x0000000d0f397224 */ /* 0x080fe200078e02ff */
[----:B------:R-:W-:Y:S01]  /*270a0*/  IADD3 R53, P5, PT, R53, R42, RZ ;  /* 0x0000002a35357210 */ /* 0x000fe20007fbe0ff */
[----:B------:R-:W-:-:S03]  /*270b0*/  IMAD.HI.U32 R38, R14, R13, R38 ;  /* 0x0000000d0e267227 */ /* 0x000fc600078e0026 */
[----:B------:R-:W-:Y:S01]  /*270c0*/  IADD3 R40, P3, P4, R57, R59, R40 ;  /* 0x0000003b39287210 */ /* 0x000fe20007c7e028 */
[----:B------:R-:W-:Y:S02]  /*270d0*/  IMAD R39, R14, R14, RZ ;  /* 0x0000000e0e277224 */ /* 0x000fe400078e02ff */
[----:B------:R-:W-:Y:S02]  /*270e0*/  IMAD.X R43, RZ, RZ, RZ, P1 ;  /* 0x000000ffff2b7224 */ /* 0x000fe400008e06ff */
[----:B------:R-:W-:Y:S01]  /*270f0*/  IMAD.MOV.U32 R42, RZ, RZ, RZ ;  /* 0x000000ffff2a7224 */ /* 0x000fe200078e00ff */
[----:B------:R-:W-:Y:S01]  /*27100*/  IADD3 R58, P1, P6, R39, R40, R38 ;  /* 0x00000028273a7210 */ /* 0x000fe20007e3e026 */
[----:B------:R-:W-:Y:S01]  /*27110*/  IMAD.MOV.U32 R40, RZ, RZ, RZ ;  /* 0x000000ffff287224 */ /* 0x000fe200078e00ff */
[----:B------:R-:W-:Y:S01]  /*27120*/  IADD3.X R39, PT, PT, RZ, RZ, RZ, P0, P2 ;  /* 0x000000ffff277210 */ /* 0x000fe200007e44ff */
[----:B------:R-:W-:Y:S02]  /*27130*/  IMAD.MOV.U32 R38, RZ, RZ, RZ ;  /* 0x000000ffff267224 */ /* 0x000fe400078e00ff */
[----:B------:R-:W-:Y:S01]  /*27140*/  IMAD.HI.U32 R40, R15, R12, R40 ;  /* 0x0000000c0f287227 */ /* 0x000fe200078e0028 */
[----:B------:R-:W-:-:S03]  /*27150*/  IADD3.X R41, PT, PT, RZ, RZ, RZ, P3, P4 ;  /* 0x000000ffff297210 */ /* 0x000fc60001fe84ff */
[----:B------:R-:W-:-:S04]  /*27160*/  IMAD.HI.U32 R43, R11, R17, R42 ;  /* 0x000000110b2b7227 */ /* 0x000fc800078e002a */
[----:B------:R-:W-:Y:S02]  /*27170*/  IMAD R54, R18, R11, RZ ;  /* 0x0000000b12367224 */ /* 0x000fe400078e02ff */
[----:B------:R-:W-:-:S03]  /*27180*/  IMAD.HI.U32 R59, R12, R16, R38 ;  /* 0x000000100c3b7227 */ /* 0x000fc600078e0026 */
[----:B------:R-:W-:Y:S01]  /*27190*/  IADD3 R43, P0, PT, R43, R54, RZ ;  /* 0x000000362b2b7210 */ /* 0x000fe20007f1e0ff */
[----:B------:R-:W-:Y:S01]  /*271a0*/  IMAD.X R39, RZ, RZ, RZ, P5 ;  /* 0x000000ffff277224 */ /* 0x000fe200028e06ff */
[----:B------:R-:W-:Y:S01]  /*271b0*/  IADD3 R58, P4, P5, R57, R58, R40 ;  /* 0x0000003a393a7210 */ /* 0x000fe20007d9e028 */
[----:B------:R-:W-:Y:S02]  /*271c0*/  IMAD R42, R17, R12, RZ ;  /* 0x0000000c112a7224 */ /* 0x000fe400078e02ff */
[----:B------:R-:W-:Y:S02]  /*271d0*/  IMAD.MOV.U32 R40, RZ, RZ, RZ ;  /* 0x000000ffff287224 */ /* 0x000fe400078e00ff */
[----:B------:R-:W-:Y:S01]  /*271e0*/  IMAD.HI.U32 R57, R16, R11, R38 ;  /* 0x0000000b10397227 */ /* 0x000fe200078e0026 */
[----:B------:R-:W-:Y:S02]  /*271f0*/  IADD3 R38, P2, P3, R42, R43, R59 ;  /* 0x0000002b2a267210 */ /* 0x000fe40007b5e03b */
[----:B------:R-:W-:Y:S01]  /*27200*/  IADD3.X R39, PT, PT, RZ, RZ, RZ, P1, P6 ;  /* 0x000000ffff277210 */ /* 0x000fe20000fec4ff */
[----:B------:R-:W-:Y:S01]  /*27210*/  IMAD.HI.U32 R40, R13, R15, R40 ;  /* 0x0000000f0d287227 */ /* 0x000fe200078e0028 */
[----:B------:R-:W-:-:S02]  /*27220*/  IADD3 R59, P1, P6, R56, R58, R57 ;  /* 0x0000003a383b7210 */ /* 0x000fc40007e3e039 */
[----:B------:R-:W-:Y:S01]  /*27230*/  IADD3.X R41, PT, PT, RZ, RZ, RZ, P4, P5 ;  /* 0x000000ffff297210 */ /* 0x000fe200027ea4ff */
[----:B------:R-:W-:Y:S02]  /*27240*/  IMAD R43, R16, R13, RZ ;  /* 0x0000000d102b7224 */ /* 0x000fe400078e02ff */
[----:B------:R-:W-:Y:S02]  /*27250*/  IMAD R57, R15, R14, RZ ;  /* 0x0000000e0f397224 */ /* 0x000fe400078e02ff */
        /* <DEDUP_REMOVED lines=29> */
[----:B------:R-:W-:-:S04]  /*27430*/  IMAD.HI.U32 R41, R14, R15, R40 ;  /* 0x0000000f0e297227 */ /* 0x000fc800078e0028 */
[-C--:B------:R-:W-:Y:S02]  /*27440*/  IMAD R40, R16, R14.reuse, RZ ;  /* 0x0000000e10287224 */ /* 0x080fe400078e02ff */
[C---:B------:R-:W-:Y:S01]  /*27450*/  IMAD.HI.U32 R38, R15.reuse, R14, R38 ;  /* 0x0000000e0f267227 */ /* 0x040fe200078e0026 */
[----:B------:R-:W-:Y:S02]  /*27460*/  IADD3.X R39, PT, PT, RZ, RZ, RZ, P4, P5 ;  /* 0x000000ffff277210 */ /* 0x000fe400027ea4ff */
[----:B------:R-:W-:Y:S01]  /*27470*/  IADD3 R62, P4, P5, R40, R43, R41 ;  /* 0x0000002b283e7210 */ /* 0x000fe20007d9e029 */
[----:B------:R-:W-:Y:S01]  /*27480*/  IMAD R59, R15, R15, RZ ;  /* 0x0000000f0f3b7224 */ /* 0x000fe200078e02ff */
[----:B------:R-:W-:Y:S02]  /*27490*/  IADD3.X R41, PT, PT, RZ, RZ, RZ, P2, P3 ;  /* 0x000000ffff297210 */ /* 0x000fe400017e64ff */
[----:B------:R-:W-:Y:S02]  /*274a0*/  IADD3.X R43, PT, PT, RZ, RZ, RZ, P0, P1 ;  /* 0x000000ffff2b7210 */ /* 0x000fe400007e24ff */
[----:B------:R-:W-:Y:S01]  /*274b0*/  IADD3 R59, P3, P2, R59, R62, R38 ;  /* 0x0000003e3b3b7210 */ /* 0x000fe20007a7e026 */
[----:B------:R-:W-:Y:S01]  /*274c0*/  IMAD.MOV.U32 R38, RZ, RZ, RZ ;  /* 0x000000ffff267224 */ /* 0x000fe200078e00ff */
[----:B------:R-:W-:Y:S01]  /*274d0*/  IADD3 R61, P0, P1, R42, R57, R60 ;  /* 0x000000392a3d7210 */ /* 0x000fe2000791e03c */
[----:B------:R-:W-:-:S02]  /*274e0*/  IMAD.MOV.U32 R42, RZ, RZ, RZ ;  /* 0x000000ffff2a7224 */ /* 0x000fc400078e00ff */
[----:B------:R-:W-:Y:S01]  /*274f0*/  IMAD.HI.U32 R57, R16, R13, R38 ;  /* 0x0000000d10397227 */ /* 0x000fe200078e0026 */
[----:B------:R-:W-:Y:S02]  /*27500*/  IADD3.X R39, PT, PT, RZ, RZ, RZ, P0, P1 ;  /* 0x000000ffff277210 */ /* 0x000fe400007e24ff */
[----:B------:R-:W-:Y:S01]  /*27510*/  IADD3 R54, P6, PT, R54, R61, RZ ;  /* 0x0000003d36367210 */ /* 0x000fe20007fde0ff */
[----:B------:R-:W-:Y:S01]  /*27520*/  IMAD.HI.U32 R42, R12, R18, R42 ;  /* 0x000000120c2a7227 */ /* 0x000fe200078e002a */
[----:B------:R-:W-:-:S03]  /*27530*/  IADD3 R59, P0, P1, R40, R59, R57 ;  /* 0x0000003b283b7210 */ /* 0x000fc6000791e039 */
[----:B------:R-:W-:Y:S02]  /*27540*/  IMAD.MOV.U32 R40, RZ, RZ, RZ ;  /* 0x000000ffff287224 */ /* 0x000fe400078e00ff */
        /* <DEDUP_REMOVED lines=20> */
[-C--:B------:R-:W-:Y:S02]  /*27690*/  IMAD R56, R18, R14.reuse, RZ ;  /* 0x0000000e12387224 */ /* 0x080fe400078e02ff */
        /* <DEDUP_REMOVED lines=40> */
[----:B------:R-:W-:Y:S01]  /*27920*/  IMAD.HI.U32 R43, R15, R17, R40 ;  /* 0x000000110f2b7227 */ /* 0x000fe200078e0028 */
[----:B------:R-:W-:-:S03]  /*27930*/  IADD3.X R41, PT, PT, RZ, RZ, RZ, P0, P1 ;  /* 0x000000ffff297210 */ /* 0x000fc600007e24ff */
[----:B------:R-:W-:Y:S01]  /*27940*/  IMAD.HI.U32 R38, R16, R16, R38 ;  /* 0x0000001010267227 */ /* 0x000fe200078e0026 */
[----:B------:R-:W-:Y:S02]  /*27950*/  IADD3 R42, P0, P1, R61, R42, R43 ;  /* 0x0000002a3d2a7210 */ /* 0x000fe4000791e02b */
[----:B------:R-:W-:Y:S01]  /*27960*/  IADD3.X R39, PT, PT, RZ, RZ, RZ, P5, P4 ;  /* 0x000000ffff277210 */ /* 0x000fe20002fe84ff */
[C---:B------:R-:W-:Y:S02]  /*27970*/  IMAD R59, R17.reuse, R16, RZ ;  /* 0x00000010113b7224 */ /* 0x040fe400078e02ff */
[----:B------:R-:W-:Y:S01]  /*27980*/  IMAD.HI.U32 R40, R17, R15, R40 ;  /* 0x0000000f11287227 */ /* 0x000fe200078e0028 */
[----:B------:R-:W-:Y:S02]  /*27990*/  IADD3.X R41, PT, PT, RZ, RZ, RZ, P0, P1 ;  /* 0x000000ffff297210 */ /* 0x000fe400007e24ff */
[----:B------:R-:W-:Y:S01]  /*279a0*/  IADD3 R42, P2, P3, R59, R42, R38 ;  /* 0x0000002a3b2a7210 */ /* 0x000fe20007b5e026 */
[----:B------:R-:W-:-:S02]  /*279b0*/  IMAD.MOV.U32 R38, RZ, RZ, RZ ;  /* 0x000000ffff267224 */ /* 0x000fc400078e00ff */
[C---:B------:R-:W-:Y:S01]  /*279c0*/  IMAD R60, R18.reuse, R16, RZ ;  /* 0x00000010123c7224 */ /* 0x040fe200078e02ff */
        /* <DEDUP_REMOVED lines=16> */
[----:B------:R-:W-:Y:S02]  /*27ad0*/  IMAD R59, R11, R11, RZ ;  /* 0x0000000b0b3b7224 */ /* 0x000fe400078e02ff */
[----:B------:R-:W-:Y:S01]  /*27ae0*/  IMAD.WIDE.U32 R40, R58, 0x3d1, RZ ;  /* 0x000003d13a287825 */ /* 0x000fe200078e00ff */
[----:B------:R-:W-:Y:S02]  /*27af0*/  IADD3 R60, P1, P4, R60, R38, R39 ;  /* 0x000000263c3c7210 */ /* 0x000fe40007c3e027 */
[----:B------:R-:W-:Y:S01]  /*27b00*/  IADD3.X R39, PT, PT, RZ, RZ, RZ, P2, P3 ;  /* 0x000000ffff277210 */ /* 0x000fe200017e64ff */
[----:B------:R-:W-:Y:S01]  /*27b10*/  IMAD.MOV.U32 R38, RZ, RZ, RZ ;  /* 0x000000ffff267224 */ /* 0x000fe200078e00ff */
[----:B------:R-:W-:Y:S01]  /*27b20*/  IADD3 R59, P0, PT, R59, R40, RZ ;  /* 0x000000283b3b7210 */ /* 0x000fe20007f1e0ff */
[----:B------:R-:W-:Y:S02]  /*27b30*/  IMAD.MOV.U32 R40, RZ, RZ, R41 ;  /* 0x000000ffff287224 */ /* 0x000fe400078e0029 */
[----:B------:R-:W-:-:S02]  /*27b40*/  IMAD.MOV.U32 R41, RZ, RZ, RZ ;  /* 0x000000ffff297224 */ /* 0x000fc400078e00ff */
        /* <DEDUP_REMOVED lines=82> */
.L_x_138:
        /* <DEDUP_REMOVED lines=27> */
.L_x_139:
        /* <DEDUP_REMOVED lines=12> */
.L_x_140:
        /* <DEDUP_REMOVED lines=27> */
.L_x_141:
        /* <DEDUP_REMOVED lines=12> */
.L_x_142:
        /* <DEDUP_REMOVED lines=39> */
[----:B------:R-:W-:Y:S01]  /*287c0*/  IADD3 R39, P1, PT, R39, R40, RZ ;  /* 0x0000002827277210 */ /* 0x000fe20007f3e0ff */
[----:B------:R-:W-:Y:S01]  /*287d0*/  IMAD.X R40, RZ, RZ, RZ, P2 ;  /* 0x000000ffff287224 */ /* 0x000fe200010e06ff */
        /* <DEDUP_REMOVED lines=35> */
[----:B------:R-:W-:-:S02]  /*28a10*/  IMAD.X R40, RZ, RZ, RZ, P1 ;  /* 0x000000ffff287224 */ /* 0x000fc400008e06ff */
[----:B------:R-:W-:Y:S01]  /*28a20*/  IMAD.X R75, RZ, RZ, RZ, P0 ;  /* 0x000000ffff4b7224 */ /* 0x000fe200000e06ff */
[----:B------:R-:W-:Y:S02]  /*28a30*/  IADD3 R65, P2, PT, R65, R42, RZ ;  /* 0x0000002a41417210 */ /* 0x000fe40007f5e0ff */
[----:B------:R-:W-:Y:S02]  /*28a40*/  LEA R41, P4, R36, R39, 0x1 ;  /* 0x0000002724297211 */ /* 0x000fe400078808ff */
[----:B------:R-:W-:Y:S01]  /*28a50*/  IADD3 R40, P1, PT, R40, R63, RZ ;  /* 0x0000003f28287210 */ /* 0x000fe20007f3e0ff */
[----:B------:R-:W-:Y:S02]  /*28a60*/  IMAD.X R63, RZ, RZ, RZ, P3 ;  /* 0x000000ffff3f7224 */ /* 0x000fe400018e06ff */
        /* <DEDUP_REMOVED lines=9> */
[----:B------:R-:W-:Y:S02]  /*28b00*/  IADD3 R66, P3, PT, R66, R63, RZ ;  /* 0x0000003f42427210 */ /* 0x000fe40007f7e0ff */
[----:B------:R-:W-:Y:S02]  /*28b10*/  IADD3 R38, P2, PT, R38, R65, RZ ;  /* 0x0000004126267210 */ /* 0x000fe40007f5e0ff */
[----:B------:R-:W-:Y:S01]  /*28b20*/  IADD3 R63, P1, PT, R39, R40, RZ ;  /* 0x00000028273f7210 */ /* 0x000fe20007f3e0ff */
[----:B------:R-:W-:Y:S02]  /*28b30*/  IMAD.X R65, RZ, RZ, RZ, P3 ;  /* 0x000000ffff417224 */ /* 0x000fe400018e06ff */
[----:B------:R-:W-:-:S02]  /*28b40*/  IMAD.X R39, RZ, RZ, RZ, P0 ;  /* 0x000000ffff277224 */ /* 0x000fc400000e06ff */
[----:B------:R-:W-:Y:S02]  /*28b50*/  IMAD.X R42, RZ, RZ, RZ, P2 ;  /* 0x000000ffff2a7224 */ /* 0x000fe400010e06ff */
[----:B------:R-:W-:Y:S01]  /*28b60*/  IMAD.X R40, RZ, RZ, RZ, P1 ;  /* 0x000000ffff287224 */ /* 0x000fe200008e06ff */
[----:B------:R-:W-:Y:S02]  /*28b70*/  IADD3 R65, P1, PT, R65, R38, RZ ;  /* 0x0000002641417210 */ /* 0x000fe40007f3e0ff */
[----:B------:R-:W-:Y:S02]  /*28b80*/  IADD3 R42, P0, PT, R42, R67, RZ ;  /* 0x000000432a2a7210 */ /* 0x000fe40007f1e0ff */
[----:B------:R-:W-:Y:S01]  /*28b90*/  IADD3 R40, P4, PT, R40, R39, RZ ;  /* 0x0000002728287210 */ /* 0x000fe20007f9e0ff */
[----:B------:R-:W-:-:S04]  /*28ba0*/  IMAD.WIDE.U32 R38, R66, 0x3d1, RZ ;  /* 0x000003d142267825 */ /* 0x000fc800078e00ff */
[----:B------:R-:W-:Y:S02]  /*28bb0*/  IMAD.X R75, RZ, RZ, RZ, P1 ;  /* 0x000000ffff4b7224 */ /* 0x000fe400008e06ff */
[----:B------:R-:W-:Y:S01]  /*28bc0*/  IMAD.X R60, RZ, RZ, RZ, P0 ;  /* 0x000000ffff3c7224 */ /* 0x000fe200000e06ff */
[----:B------:R-:W-:Y:S01]  /*28bd0*/  LEA R67, P0, R29, R38, 0x1 ;  /* 0x000000261d437211 */ /* 0x000fe200078008ff */
[----:B------:R-:W-:Y:S01]  /*28be0*/  IMAD.MOV.U32 R38, RZ, RZ, R39 ;  /* 0x000000ffff267224 */ /* 0x000fe200078e0027 */
[----:B------:R-:W-:Y:S01]  /*28bf0*/  IADD3 R75, P2, PT, R75, R42, RZ ;  /* 0x0000002a4b4b7210 */ /* 0x000fe20007f5e0ff */
[----:B------:R-:W-:Y:S01]  /*28c00*/  IMAD.MOV.U32 R39, RZ, RZ, RZ ;  /* 0x000000ffff277224 */ /* 0x000fe200078e00ff */
[----:B------:R-:W-:Y:S01]  /*28c10*/  IADD3 R60, P1, PT, R60, R63, RZ ;  /* 0x0000003f3c3c7210 */ /* 0x000fe20007f3e0ff */
[----:B------:R-:W-:-:S04]  /*28c20*/  IMAD.WIDE.U32 R38, R65, 0x3d1, R38 ;  /* 0x000003d141267825 */ /* 0x000fc800078e0026 */
        /* <DEDUP_REMOVED lines=11> */
[----:B------:R-:W-:-:S03]  /*28ce0*/  IMAD.WIDE.U32 R38, R75, 0x3d1, R38 ;  /* 0x000003d14b267825 */ /* 0x000fc600078e0026 */
[----:B------:R-:W-:Y:S01]  /*28cf0*/  IADD3 R61, P3, PT, R40, R42, RZ ;  /* 0x0000002a283d7210 */ /* 0x000fe20007f7e0ff */
[----:B------:R-:W-:Y:S01]  /*28d00*/  IMAD.X R42, RZ, RZ, RZ, P2 ;  /* 0x000000ffff2a7224 */ /* 0x000fe200010e06ff */
[----:B------:R-:W-:Y:S01]  /*28d10*/  IADD3.X R40, P0, PT, R38, R77, RZ, P0, !PT ;  /* 0x0000004d26287210 */ /* 0x000fe2000071e4ff */
[----:B------:R-:W-:Y:S02]  /*28d20*/  IMAD.MOV.U32 R38, RZ, RZ, R39 ;  /* 0x000000ffff267224 */ /* 0x000fe400078e0027 */
[----:B------:R-:W-:Y:S01]  /*28d30*/  IMAD.MOV.U32 R39, RZ, RZ, RZ ;  /* 0x000000ffff277224 */ /* 0x000fe200078e00ff */
[----:B------:R-:W-:Y:S02]  /*28d40*/  IADD3.X R65, P1, PT, R40, R65, RZ, P1, !PT ;  /* 0x0000004128417210 */ /* 0x000fe40000f3e4ff */
[----:B------:R-:W-:Y:S01]  /*28d50*/  IADD3 R40, P2, PT, R42, R60, RZ ;  /* 0x0000003c2a287210 */ /* 0x000fe20007f5e0ff */
[----:B------:R-:W-:-:S04]  /*28d60*/  IMAD.WIDE.U32 R38, R63, 0x3d1, R38 ;  /* 0x000003d13f267825 */ /* 0x000fc800078e0026 */
        /* <DEDUP_REMOVED lines=58> */
.L_x_143:
        /* <DEDUP_REMOVED lines=27> */
.L_x_144:
        /* <DEDUP_REMOVED lines=12> */
.L_x_145:
        /* <DEDUP_REMOVED lines=27> */
.L_x_146:
        /* <DEDUP_REMOVED lines=12> */
.L_x_147:
        /* <DEDUP_REMOVED lines=27> */
.L_x_148:
        /* <DEDUP_REMOVED lines=9> */
.L_x_149:
        /* <DEDUP_REMOVED lines=19> */
.L_x_150:
        /* <DEDUP_REMOVED lines=27> */
.L_x_151:
        /* <DEDUP_REMOVED lines=9> */
.L_x_152:
        /* <DEDUP_REMOVED lines=19> */
.L_x_153:
        /* <DEDUP_REMOVED lines=27> */
.L_x_154:
        /* <DEDUP_REMOVED lines=9> */
.L_x_155:
        /* <DEDUP_REMOVED lines=19> */
.L_x_156:
        /* <DEDUP_REMOVED lines=131> */
[----:B------:R-:W-:Y:S01]  /*2a870*/  IMAD.X R33, RZ, RZ, RZ, P0 ;  /* 0x000000ffff217224 */ /* 0x000fe200000e06ff */
[----:B------:R-:W-:Y:S01]  /*2a880*/  IADD3 R58, P0, PT, R71, R28, RZ ;  /* 0x0000001c473a7210 */ /* 0x000fe20007f1e0ff */
        /* <DEDUP_REMOVED lines=38> */
[----:B------:R-:W-:Y:S02]  /*2aaf0*/  IADD3.X R29, PT, PT, RZ, RZ, RZ, P2, P1 ;  /* 0x000000ffff1d7210 */ /* 0x000fe400017e24ff */
[----:B------:R-:W-:Y:S01]  /*2ab00*/  IADD3 R64, P0, PT, R71, R64, RZ ;  /* 0x0000004047407210 */ /* 0x000fe20007f1e0ff */
[----:B------:R-:W-:Y:S02]  /*2ab10*/  IMAD R69, R43, R15, RZ ;  /* 0x0000000f2b457224 */ /* 0x000fe400078e02ff */
        /* <DEDUP_REMOVED lines=11> */
[----:B------:R-:W-:Y:S02]  /*2abd0*/  IMAD R28, R67, R13, RZ ;  /* 0x0000000d431c7224 */ /* 0x000fe400078e02ff */
[----:B------:R-:W-:Y:S02]  /*2abe0*/  IMAD.MOV.U32 R30, RZ, RZ, RZ ;  /* 0x000000ffff1e7224 */ /* 0x000fe400078e00ff */
[----:B------:R-:W-:Y:S01]  /*2abf0*/  IMAD R69, R41, R17, RZ ;  /* 0x0000001129457224 */ /* 0x000fe200078e02ff */
[----:B------:R-:W-:Y:S01]  /*2ac00*/  IADD3 R12, P6, P3, R28, R12, R29 ;  /* 0x0000000c1c0c7210 */ /* 0x000fe20007bde01d */
[----:B------:R-:W-:Y:S02]  /*2ac10*/  IMAD.X R29, RZ, RZ, RZ, P0 ;  /* 0x000000ffff1d7224 */ /* 0x000fe400000e06ff */
[----:B------:R-:W-:Y:S02]  /*2ac20*/  IMAD.MOV.U32 R28, RZ, RZ, RZ ;  /* 0x000000ffff1c7224 */ /* 0x000fe400078e00ff */
[----:B------:R-:W-:Y:S01]  /*2ac30*/  IMAD.HI.U32 R66, R17, R38, R30 ;  /* 0x0000002611427227 */ /* 0x000fe200078e001e */
[----:B------:R-:W-:-:S03]  /*2ac40*/  IADD3.X R31, PT, PT, RZ, RZ, RZ, P2, P1 ;  /* 0x000000ffff1f7210 */ /* 0x000fc600017e24ff */
[----:B------:R-:W-:Y:S01]  /*2ac50*/  IMAD.HI.U32 R29, R18, R39, R28 ;  /* 0x00000027121d7227 */ /* 0x000fe200078e001c */
[----:B------:R-:W-:-:S03]  /*2ac60*/  IADD3 R66, P1, P0, R69, R71, R66 ;  /* 0x0000004745427210 */ /* 0x000fc6000783e042 */
[----:B------:R-:W-:-:S04]  /*2ac70*/  IMAD.HI.U32 R33, R14, R65, R32 ;  /* 0x000000410e217227 */ /* 0x000fc800078e0020 */
[----:B------:R-:W-:Y:S02]  /*2ac80*/  IMAD R28, R34, R14, RZ ;  /* 0x0000000e221c7224 */ /* 0x000fe400078e02ff */
[----:B------:R-:W-:Y:S02]  /*2ac90*/  IMAD R32, R38, R18, RZ ;  /* 0x0000001226207224 */ /* 0x000fe400078e02ff */
[----:B------:R-:W-:Y:S01]  /*2aca0*/  IMAD.HI.U32 R30, R15, R43, R30 ;  /* 0x0000002b0f1e7227 */ /* 0x000fe200078e001e */
[----:B------:R-:W-:Y:S02]  /*2acb0*/  IADD3.X R31, PT, PT, RZ, RZ, RZ, P4, P5 ;  /* 0x000000ffff1f7210 */ /* 0x000fe400027ea4ff */
[----:B------:R-:W-:Y:S01]  /*2acc0*/  IADD3 R12, P2, P4, R28, R12, R33 ;  /* 0x0000000c1c0c7210 */ /* 0x000fe20007c5e021 */
[----:B------:R-:W-:Y:S01]  /*2acd0*/  IMAD R69, R65, R15, RZ ;  /* 0x0000000f41457224 */ /* 0x000fe200078e02ff */
[----:B------:R-:W-:Y:S01]  /*2ace0*/  IADD3.X R33, PT, PT, RZ, RZ, RZ, P6, P3 ;  /* 0x000000ffff217210 */ /* 0x000fe200037e64ff */
[----:B------:R-:W-:Y:S01]  /*2acf0*/  IMAD.MOV.U32 R28, RZ, RZ, RZ ;  /* 0x000000ffff1c7224 */ /* 0x000fe200078e00ff */
[----:B------:R-:W-:Y:S01]  /*2ad00*/  IADD3 R66, P3, P5, R32, R66, R29 ;  /* 0x0000004220427210 */ /* 0x000fe20007d7e01d */
[----:B------:R-:W-:Y:S01]  /*2ad10*/  IMAD.MOV.U32 R32, RZ, RZ, RZ ;  /* 0x000000ffff207224 */ /* 0x000fe200078e00ff */
[----:B------:R-:W-:-:S02]  /*2ad20*/  IADD3.X R29, PT, PT, RZ, RZ, RZ, P1, P0 ;  /* 0x000000ffff1d7210 */ /* 0x000fc40000fe04ff */
        /* <DEDUP_REMOVED lines=8> */
[----:B------:R-:W-:Y:S02]  /*2adb0*/  IADD3 R30, P2, P4, R31, R12, R30 ;  /* 0x0000000c1f1e7210 */ /* 0x000fe40007c5e01e */
[----:B------:R-:W-:Y:S01]  /*2adc0*/  IADD3.X R13, PT, PT, RZ, RZ, RZ, P1, P0 ;  /* 0x000000ffff0d7210 */ /* 0x000fe20000fe04ff */
[----:B------:R-:W-:Y:S01]  /*2add0*/  IMAD.MOV.U32 R12, RZ, RZ, RZ ;  /* 0x000000ffff0c7224 */ /* 0x000fe200078e00ff */
[----:B------:R-:W-:Y:S01]  /*2ade0*/  IADD3 R30, P1, P0, R69, R30, R28 ;  /* 0x0000001e451e7210 */ /* 0x000fe2000783e01c */
[----:B------:R-:W-:-:S02]  /*2adf0*/  IMAD.MOV.U32 R28, RZ, RZ, RZ ;  /* 0x000000ffff1c7224 */ /* 0x000fc400078e00ff */
[----:B------:R-:W-:Y:S01]  /*2ae00*/  IMAD.HI.U32 R12, R15, R65, R12 ;  /* 0x000000410f0c7227 */ /* 0x000fe200078e000c */
[----:B------:R-:W-:-:S03]  /*2ae10*/  IADD3.X R13, PT, PT, RZ, RZ, RZ, P2, P4 ;  /* 0x000000ffff0d7210 */ /* 0x000fc600017e84ff */
[----:B------:R-:W-:Y:S01]  /*2ae20*/  IMAD.HI.U32 R31, R14, R34, R28 ;  /* 0x000000220e1f7227 */ /* 0x000fe200078e001c */
[----:B------:R-:W-:-:S03]  /*2ae30*/  IADD3.X R29, PT, PT, RZ, RZ, RZ, P3, P5 ;  /* 0x000000ffff1d7210 */ /* 0x000fc60001fea4ff */
[----:B------:R-:W-:Y:S02]  /*2ae40*/  IMAD R28, R67, R14, RZ ;  /* 0x0000000e431c7224 */ /* 0x000fe400078e02ff */
[----:B------:R-:W-:-:S03]  /*2ae50*/  IMAD R33, R34, R15, RZ ;  /* 0x0000000f22217224 */ /* 0x000fc600078e02ff */
[----:B------:R-:W-:Y:S01]  /*2ae60*/  IADD3 R31, P5, P3, R28, R32, R31 ;  /* 0x000000201c1f7210 */ /* 0x000fe20007bbe01f */
        /* <DEDUP_REMOVED lines=20> */
[----:B------:R-:W-:-:S04]  /*2afb0*/  IMAD.MOV.U32 R12, RZ, RZ, RZ ;  /* 0x000000ffff0c7224 */ /* 0x000fc800078e00ff */
        /* <DEDUP_REMOVED lines=23> */
[----:B------:R-:W-:-:S03]  /*2b130*/  IMAD.HI.U32 R29, R16, R34, R12 ;  /* 0x00000022101d7227 */ /* 0x000fc600078e000c */
[----:B------:R-:W-:Y:S01]  /*2b140*/  IADD3.X R13, PT, PT, RZ, RZ, RZ, P0, P1 ;  /* 0x000000ffff0d7210 */ /* 0x000fe200007e24ff */
[----:B------:R-:W-:Y:S02]  /*2b150*/  IMAD R12, R67, R16, RZ ;  /* 0x00000010430c7224 */ /* 0x000fe400078e02ff */
        /* <DEDUP_REMOVED lines=9> */
[----:B------:R-:W-:Y:S02]  /*2b1f0*/  IADD3.X R13, PT, PT, RZ, RZ, RZ, P0, P1 ;  /* 0x000000ffff0d7210 */ /* 0x000fe400007e24ff */
[----:B------:R-:W-:Y:S02]  /*2b200*/  IADD3.X R15, PT, PT, RZ, RZ, RZ, P2, P3 ;  /* 0x000000ffff0f7210 */ /* 0x000fe400017e64ff */
[----:B------:R-:W-:Y:S01]  /*2b210*/  IADD3 R11, P0, P1, R29, R14, R12 ;  /* 0x0000000e1d0b7210 */ /* 0x000fe2000791e00c */
[----:B------:R-:W-:-:S02]  /*2b220*/  IMAD.MOV.U32 R14, RZ, RZ, RZ ;  /* 0x000000ffff0e7224 */ /* 0x000fc400078e00ff */
[----:B------:R-:W-:-:S04]  /*2b230*/  IMAD.WIDE.U32 R28, R66, 0x3d1, RZ ;  /* 0x000003d1421c7825 */ /* 0x000fc800078e00ff */
[----:B------:R-:W-:Y:S02]  /*2b240*/  IMAD.MOV.U32 R12, RZ, RZ, RZ ;  /* 0x000000ffff0c7224 */ /* 0x000fe400078e00ff */
        /* <DEDUP_REMOVED lines=29> */
[----:B------:R-:W-:Y:S02]  /*2b420*/  IMAD.MOV.U32 R13, RZ, RZ, RZ ;  /* 0x000000ffff0d7224 */ /* 0x000fe400078e00ff */
[----:B------:R-:W-:-:S04]  /*2b430*/  IMAD.HI.U32 R14, R17, R67, R14 ;  /* 0x00000043110e7227 */ /* 0x000fc800078e000e */
        /* <DEDUP_REMOVED lines=55> */
.L_x_157:
[----:B------:R-:W0:Y:S01]  /*2b7b0*/  LDCU UR4, c[0x3][0x1c] ;  /* 0x00c00380ff0477ac */ /* 0x000e220008000800 */
[----:B------:R-:W-:Y:S01]  /*2b7c0*/  ISETP.GT.U32.OR P0, PT, R32, R19, P0 ;  /* 0x000000132000720c */ /* 0x000fe20000704470 */
[----:B0-----:R-:W-:-:S12]  /*2b7d0*/  IMAD.U32 R11, RZ, RZ, UR4 ;  /* 0x00000004ff0b7e24 */ /* 0x001fd8000f8e00ff */
        /* <DEDUP_REMOVED lines=26> */
.L_x_158:
        /* <DEDUP_REMOVED lines=12> */
.L_x_159:
        /* <DEDUP_REMOVED lines=27> */
.L_x_160:
        /* <DEDUP_REMOVED lines=12> */
.L_x_161:
        /* <DEDUP_REMOVED lines=236> */
[----:B------:R-:W-:Y:S02]  /*2cb70*/  IADD3.X R15, PT, PT, RZ, RZ, RZ, P5, P3 ;  /* 0x000000ffff0f7210 */ /* 0x000fe40002fe64ff */
[----:B------:R-:W-:Y:S01]  /*2cb80*/  IADD3 R16, P0, P1, R45, R63, R16 ;  /* 0x0000003f2d107210 */ /* 0x000fe2000791e010 */
[----:B------:R-:W-:-:S02]  /*2cb90*/  IMAD R17, R24, R44, RZ ;  /* 0x0000002c18117224 */ /* 0x000fc400078e02ff */
[----:B------:R-:W-:-:S03]  /*2cba0*/  IMAD R20, R22, R2, RZ ;  /* 0x0000000216147224 */ /* 0x000fc600078e02ff */
        /* <DEDUP_REMOVED lines=47> */
[----:B------:R-:W-:-:S02]  /*2cea0*/  IMAD.MOV.U32 R14, RZ, RZ, RZ ;  /* 0x000000ffff0e7224 */ /* 0x000fc400078e00ff */
        /* <DEDUP_REMOVED lines=25> */
[----:B------:R-:W-:-:S02]  /*2d040*/  IADD3.X R21, PT, PT, RZ, RZ, RZ, P4, P5 ;  /* 0x000000ffff157210 */ /* 0x000fc400027ea4ff */
[----:B------:R-:W-:Y:S01]  /*2d050*/  IADD3.X R15, PT, PT, RZ, RZ, RZ, P3, P2 ;  /* 0x000000ffff0f7210 */ /* 0x000fe20001fe44ff */
[----:B------:R-:W-:Y:S01]  /*2d060*/  IMAD.MOV.U32 R14, RZ, RZ, RZ ;  /* 0x000000ffff0e7224 */ /* 0x000fe200078e00ff */
[----:B------:R-:W-:Y:S01]  /*2d070*/  IADD3.X R16, P0, PT, R12, R41, RZ, P0, !PT ;  /* 0x000000290c107210 */ /* 0x000fe2000071e4ff */
[----:B------:R-:W-:Y:S02]  /*2d080*/  IMAD.MOV.U32 R12, RZ, RZ, R13 ;  /* 0x000000ffff0c7224 */ /* 0x000fe400078e000d */
[----:B------:R-:W-:Y:S02]  /*2d090*/  IMAD.MOV.U32 R13, RZ, RZ, RZ ;  /* 0x000000ffff0d7224 */ /* 0x000fe400078e00ff */
[----:B------:R-:W-:Y:S01]  /*2d0a0*/  IMAD.HI.U32 R27, R2, R27, R20 ;  /* 0x0000001b021b7227 */ /* 0x000fe200078e0014 */
[----:B------:R-:W-:-:S03]  /*2d0b0*/  IADD3.X R21, P1, PT, R16, R17, RZ, P1, !PT ;  /* 0x0000001110157210 */ /* 0x000fc60000f3e4ff */
        /* <DEDUP_REMOVED lines=54> */
.L_x_162:
        /* <DEDUP_REMOVED lines=27> */
.L_x_163:
        /* <DEDUP_REMOVED lines=12> */
.L_x_164:
        /* <DEDUP_REMOVED lines=27> */
.L_x_165:
        /* <DEDUP_REMOVED lines=12> */
.L_x_166:
        /* <DEDUP_REMOVED lines=27> */
.L_x_167:
        /* <DEDUP_REMOVED lines=9> */
.L_x_168:
        /* <DEDUP_REMOVED lines=19> */
.L_x_169:
        /* <DEDUP_REMOVED lines=16> */
[----:B----4-:R-:W-:Y:S01]  /*2dd70*/  IMAD R45, R65, UR28, RZ ;  /* 0x0000001c412d7c24 */ /* 0x010fe2000f8e02ff */
[----:B------:R-:W-:Y:S01]  /*2dd80*/  IADD3 R37, P0, PT, R2, R37, RZ ;  /* 0x0000002502257210 */ /* 0x000fe20007f1e0ff */
[----:B------:R-:W-:-:S04]  /*2dd90*/  IMAD.HI.U32 R24, R22, UR29, R24 ;  /* 0x0000001d16187c27 */ /* 0x000fc8000f8e0018 */
[----:B------:R-:W-:Y:S01]  /*2dda0*/  IMAD.X R25, RZ, RZ, RZ, P0 ;  /* 0x000000ffff197224 */ /* 0x000fe200000e06ff */
[----:B------:R-:W-:Y:S01]  /*2ddb0*/  IADD3 R2, P0, PT, R27, R24, RZ ;  /* 0x000000181b027210 */ /* 0x000fe20007f1e0ff */
[----:B------:R-:W-:Y:S02]  /*2ddc0*/  IMAD.MOV.U32 R24, RZ, RZ, RZ ;  /* 0x000000ffff187224 */ /* 0x000fe400078e00ff */
[C---:B------:R-:W-:Y:S02]  /*2ddd0*/  IMAD R31, R67.reuse, UR30, RZ ;  /* 0x0000001e431f7c24 */ /* 0x040fe4000f8e02ff */
[----:B------:R-:W-:-:S04]  /*2dde0*/  IMAD.HI.U32 R24, R67, UR28, R24 ;  /* 0x0000001c43187c27 */ /* 0x000fc8000f8e0018 */
[----:B------:R-:W-:Y:S02]  /*2ddf0*/  IMAD R25, R67, UR29, RZ ;  /* 0x0000001d43197c24 */ /* 0x000fe4000f8e02ff */
[----:B------:R-:W-:Y:S02]  /*2de00*/  IMAD.X R27, RZ, RZ, RZ, P0 ;  /* 0x000000ffff1b7224 */ /* 0x000fe400000e06ff */
[----:B-----5:R-:W-:Y:S01]  /*2de10*/  IMAD R63, R43, UR28, RZ ;  /* 0x0000001c2b3f7c24 */ /* 0x020fe2000f8e02ff */
[----:B------:R-:W-:Y:S01]  /*2de20*/  IADD3 R24, P0, P1, R25, R2, R24 ;  /* 0x0000000219187210 */ /* 0x000fe2000791e018 */
[----:B------:R-:W-:-:S03]  /*2de30*/  IMAD.HI.U32 R26, R22, UR30, R26 ;  /* 0x0000001e161a7c27 */ /* 0x000fc6000f8e001a */
[----:B------:R-:W-:Y:S01]  /*2de40*/  IADD3.X R25, PT, PT, RZ, RZ, RZ, P0, P1 ;  /* 0x000000ffff197210 */ /* 0x000fe200007e24ff */
[C---:B------:R-:W-:Y:S01]  /*2de50*/  IMAD R27, R22.reuse, UR31, RZ ;  /* 0x0000001f161b7c24 */ /* 0x040fe2000f8e02ff */
[----:B------:R-:W-:Y:S01]  /*2de60*/  IADD3 R45, P1, PT, R45, R24, RZ ;  /* 0x000000182d2d7210 */ /* 0x000fe20007f3e0ff */
[----:B------:R-:W-:Y:S02]  /*2de70*/  IMAD.MOV.U32 R24, RZ, RZ, RZ ;  /* 0x000000ffff187224 */ /* 0x000fe400078e00ff */
[----:B------:R-:W-:Y:S01]  /*2de80*/  IMAD R69, R22, UR33, RZ ;  /* 0x0000002116457c24 */ /* 0x000fe2000f8e02ff */
[----:B------:R-:W-:Y:S01]  /*2de90*/  IADD3 R2, P0, PT, R27, R26, RZ ;  /* 0x0000001a1b027210 */ /* 0x000fe20007f1e0ff */
[----:B------:R-:W-:-:S04]  /*2dea0*/  IMAD.HI.U32 R24, R67, UR29, R24 ;  /* 0x0000001d43187c27 */ /* 0x000fc8000f8e0018 */
[----:B------:R-:W-:Y:S02]  /*2deb0*/  IMAD.X R27, RZ, RZ, RZ, P0 ;  /* 0x000000ffff1b7224 */ /* 0x000fe400000e06ff */
[----:B------:R-:W-:Y:S01]  /*2dec0*/  IMAD.X R25, RZ, RZ, RZ, P1 ;  /* 0x000000ffff197224 */ /* 0x000fe200008e06ff */
[----:B------:R-:W-:Y:S01]  /*2ded0*/  IADD3 R2, P0, P1, R31, R2, R24 ;  /* 0x000000021f027210 */ /* 0x000fe2000791e018 */
[----:B------:R-:W-:Y:S02]  /*2dee0*/  IMAD.MOV.U32 R26, RZ, RZ, RZ ;  /* 0x000000ffff1a7224 */ /* 0x000fe400078e00ff */
[----:B------:R-:W-:Y:S02]  /*2def0*/  IMAD.MOV.U32 R24, RZ, RZ, RZ ;  /* 0x000000ffff187224 */ /* 0x000fe400078e00ff */
[----:B------:R-:W-:-:S04]  /*2df00*/  IMAD.HI.U32 R26, R22, UR31, R26 ;  /* 0x0000001f161a7c27 */ /* 0x000fc8000f8e001a */
[----:B------:R-:W-:Y:S01]  /*2df10*/  IMAD.HI.U32 R24, R65, UR28, R24 ;  /* 0x0000001c41187c27 */ /* 0x000fe2000f8e0018 */
[----:B------:R-:W-:-:S03]  /*2df20*/  IADD3.X R25, PT, PT, RZ, RZ, RZ, P0, P1 ;  /* 0x000000ffff197210 */ /* 0x000fc600007e24ff */
[----:B------:R-:W-:Y:S02]  /*2df30*/  IMAD R27, R65, UR29, RZ ;  /* 0x0000001d411b7c24 */ /* 0x000fe4000f8e02ff */
[----:B------:R-:W-:Y:S02]  /*2df40*/  IMAD R31, R22, UR32, RZ ;  /* 0x00000020161f7c24 */ /* 0x000fe4000f8e02ff */
[----:B------:R-:W-:Y:S01]  /*2df50*/  IMAD R71, R47, UR28, RZ ;  /* 0x0000001c2f477c24 */ /* 0x000fe2000f8e02ff */
[----:B------:R-:W-:Y:S01]  /*2df60*/  IADD3 R2, P1, P2, R27, R2, R24 ;  /* 0x000000021b027210 */ /* 0x000fe20007a3e018 */
[----:B------:R-:W-:Y:S01]  /*2df70*/  IMAD.MOV.U32 R24, RZ, RZ, RZ ;  /* 0x000000ffff187224 */ /* 0x000fe200078e00ff */
[----:B------:R-:W-:Y:S01]  /*2df80*/  IADD3 R12, P0, PT, R31, R26, RZ ;  /* 0x0000001a1f0c7210 */ /* 0x000fe20007f1e0ff */
[C---:B------:R-:W-:Y:S02]  /*2df90*/  IMAD R31, R67.reuse, UR31, RZ ;  /* 0x0000001f431f7c24 */ /* 0x040fe4000f8e02ff */
[----:B------:R-:W-:Y:S01]  /*2dfa0*/  IMAD.HI.U32 R24, R67, UR30, R24 ;  /* 0x0000001e43187c27 */ /* 0x000fe2000f8e0018 */
[----:B------:R-:W-:-:S03]  /*2dfb0*/  IADD3.X R25, PT, PT, RZ, RZ, RZ, P1, P2 ;  /* 0x000000ffff197210 */ /* 0x000fc60000fe44ff */
[----:B------:R-:W-:Y:S01]  /*2dfc0*/  IMAD.X R27, RZ, RZ, RZ, P0 ;  /* 0x000000ffff1b7224 */ /* 0x000fe200000e06ff */
[----:B------:R-:W-:Y:S01]  /*2dfd0*/  IADD3 R12, P0, P1, R31, R12, R24 ;  /* 0x0000000c1f0c7210 */ /* 0x000fe2000791e018 */
[----:B------:R-:W-:Y:S01]  /*2dfe0*/  IMAD.MOV.U32 R24, RZ, RZ, RZ ;  /* 0x000000ffff187224 */ /* 0x000fe200078e00ff */
[----:B------:R-:W-:Y:S01]  /*2dff0*/  IADD3 R31, P2, PT, R63, R2, RZ ;  /* 0x000000023f1f7210 */ /* 0x000fe20007f5e0ff */
[----:B------:R-:W-:Y:S02]  /*2e000*/  IMAD.MOV.U32 R26, RZ, RZ, RZ ;  /* 0x000000ffff1a7224 */ /* 0x000fe400078e00ff */
[----:B------:R-:W-:-:S04]  /*2e010*/  IMAD.HI.U32 R24, R65, UR29, R24 ;  /* 0x0000001d41187c27 */ /* 0x000fc8000f8e0018 */
[----:B------:R-:W-:Y:S02]  /*2e020*/  IMAD R63, R65, UR30, RZ ;  /* 0x0000001e413f7c24 */ /* 0x000fe4000f8e02ff */
[----:B------:R-:W-:Y:S01]  /*2e030*/  IMAD.HI.U32 R26, R22, UR32, R26 ;  /* 0x00000020161a7c27 */ /* 0x000fe2000f8e001a */
[----:B------:R-:W-:-:S03]  /*2e040*/  IADD3.X R27, PT, PT, RZ, RZ, RZ, P0, P1 ;  /* 0x000000ffff1b7210 */ /* 0x000fc600007e24ff */
        /* <DEDUP_REMOVED lines=9> */
[----:B------:R-:W-:Y:S01]  /*2e0e0*/  IADD3 R20, P2, P3, R69, R12, R20 ;  /* 0x0000000c45147210 */ /* 0x000fe20007b5e014 */
[----:B------:R-:W-:Y:S02]  /*2e0f0*/  IMAD R63, R67, UR32, RZ ;  /* 0x00000020433f7c24 */ /* 0x000fe4000f8e02ff */
[----:B------:R-:W-:Y:S02]  /*2e100*/  IMAD.X R27, RZ, RZ, RZ, P0 ;  /* 0x000000ffff1b7224 */ /* 0x000fe400000e06ff */
[C---:B------:R-:W-:Y:S01]  /*2e110*/  IMAD R69, R22.reuse, UR34, RZ ;  /* 0x0000002216457c24 */ /* 0x040fe2000f8e02ff */
[----:B------:R-:W-:Y:S01]  /*2e120*/  IADD3 R14, P0, P1, R63, R14, R2 ;  /* 0x0000000e3f0e7210 */ /* 0x000fe2000791e002 */
[----:B------:R-:W-:-:S03]  /*2e130*/  IMAD.HI.U32 R26, R22, UR33, R26 ;  /* 0x00000021161a7c27 */ /* 0x000fc6000f8e001a */
[----:B------:R-:W-:Y:S01]  /*2e140*/  IADD3.X R27, PT, PT, RZ, RZ, RZ, P0, P1 ;  /* 0x000000ffff1b7210 */ /* 0x000fe200007e24ff */
        /* <DEDUP_REMOVED lines=34> */
[----:B------:R-:W-:Y:S01]  /*2e370*/  IMAD R69, R65, UR33, RZ ;  /* 0x0000002141457c24 */ /* 0x000fe2000f8e02ff */
[----:B------:R-:W-:Y:S01]  /*2e380*/  IADD3.X R27, PT, PT, RZ, RZ, RZ, P1, P2 ;  /* 0x000000ffff1b7210 */ /* 0x000fe20000fe44ff */
[----:B------:R-:W-:Y:S01]  /*2e390*/  IMAD.X R63, RZ, RZ, RZ, P0 ;  /* 0x000000ffff3f7224 */ /* 0x000fe200000e06ff */
        /* <DEDUP_REMOVED lines=8> */
[----:B------:R-:W-:Y:S02]  /*2e420*/  IMAD R63, R43, UR32, RZ ;  /* 0x000000202b3f7c24 */ /* 0x000fe4000f8e02ff */
[----:B------:R-:W-:-:S03]  /*2e430*/  IMAD.HI.U32 R27, R67, UR34, R26 ;  /* 0x00000022431b7c27 */ /* 0x000fc6000f8e001a */
[----:B------:R-:W-:Y:S01]  /*2e440*/  IADD3 R16, P2, P3, R63, R69, R16 ;  /* 0x000000453f107210 */ /* 0x000fe20007b5e010 */
[----:B------:R-:W-:Y:S02]  /*2e450*/  IMAD R12, R67, UR35, RZ ;  /* 0x00000023430c7c24 */ /* 0x000fe4000f8e02ff */
[----:B------:R-:W-:-:S03]  /*2e460*/  IMAD.HI.U32 R24, R65, UR33, R24 ;  /* 0x0000002141187c27 */ /* 0x000fc6000f8e0018 */
[----:B------:R-:W-:Y:S01]  /*2e470*/  IADD3 R12, P0, P1, R12, R62, R27 ;  /* 0x0000003e0c0c7210 */ /* 0x000fe2000791e01b */
[----:B------:R-:W-:Y:S01]  /*2e480*/  IMAD R63, R65, UR34, RZ ;  /* 0x00000022413f7c24 */ /* 0x000fe2000f8e02ff */
[----:B------:R-:W-:Y:S01]  /*2e490*/  IADD3.X R27, PT, PT, RZ, RZ, RZ, P2, P3 ;  /* 0x000000ffff1b7210 */ /* 0x000fe200017e64ff */
[----:B------:R-:W-:Y:S02]  /*2e4a0*/  IMAD.X R25, RZ, RZ, RZ, P4 ;  /* 0x000000ffff197224 */ /* 0x000fe400020e06ff */
[----:B------:R-:W-:Y:S01]  /*2e4b0*/  IMAD R69, R43, UR33, RZ ;  /* 0x000000212b457c24 */ /* 0x000fe2000f8e02ff */
[----:B------:R-:W-:Y:S01]  /*2e4c0*/  IADD3 R30, P2, P3, R63, R12, R24 ;  /* 0x0000000c3f1e7210 */ /* 0x000fe20007b5e018 */
[----:B------:R-:W-:Y:S02]  /*2e4d0*/  IMAD.MOV.U32 R24, RZ, RZ, RZ ;  /* 0x000000ffff187224 */ /* 0x000fe400078e00ff */
[----:B------:R-:W-:Y:S01]  /*2e4e0*/  IMAD.HI.U32 R28, R43, UR32, R26 ;  /* 0x000000202b1c7c27 */ /* 0x000fe2000f8e001a */
[----:B------:R-:W-:-:S03]  /*2e4f0*/  IADD3.X R27, PT, PT, RZ, RZ, RZ, P0, P1 ;  /* 0x000000ffff1b7210 */ /* 0x000fc600007e24ff */
[----:B------:R-:W-:Y:S01]  /*2e500*/  IMAD.HI.U32 R71, R47, UR28, R24 ;  /* 0x0000001c2f477c27 */ /* 0x000fe2000f8e0018 */
[----:B------:R-:W-:Y:S02]  /*2e510*/  IADD3.X R25, PT, PT, RZ, RZ, RZ, P2, P3 ;  /* 0x000000ffff197210 */ /* 0x000fe400017e64ff */
[----:B------:R-:W-:Y:S01]  /*2e520*/  IADD3 R28, P0, P1, R69, R30, R28 ;  /* 0x0000001e451c7210 */ /* 0x000fe2000791e01c */
[----:B------:R-:W-:Y:S02]  /*2e530*/  IMAD R12, R47, UR29, RZ ;  /* 0x0000001d2f0c7c24 */ /* 0x000fe4000f8e02ff */
[----:B------:R-:W-:Y:S01]  /*2e540*/  IMAD.HI.U32 R26, R67, UR35, R26 ;  /* 0x00000023431a7c27 */ /* 0x000fe2000f8e001a */
[----:B------:R-:W-:Y:S02]  /*2e550*/  IADD3.X R27, PT, PT, RZ, RZ, RZ, P0, P1 ;  /* 0x000000ffff1b7210 */ /* 0x000fe400007e24ff */
[----:B------:R-:W-:Y:S01]  /*2e560*/  IADD3 R12, P2, P3, R12, R2, R71 ;  /* 0x000000020c0c7210 */ /* 0x000fe20007b5e047 */
[----:B------:R-:W-:-:S03]  /*2e570*/  IMAD.HI.U32 R63, R65, UR34, R24 ;  /* 0x00000022413f7c27 */ /* 0x000fc6000f8e0018 */
[----:B------:R-:W-:Y:S01]  /*2e580*/  IADD3.X R25, PT, PT, RZ, RZ, RZ, P2, P3 ;  /* 0x000000ffff197210 */ /* 0x000fe200017e64ff */
[----:B------:R-:W-:Y:S02]  /*2e590*/  IMAD R2, R65, UR35, RZ ;  /* 0x0000002341027c24 */ /* 0x000fe4000f8e02ff */
[----:B------:R-:W-:-:S03]  /*2e5a0*/  IMAD R67, R35, UR28, RZ ;  /* 0x0000001c23437c24 */ /* 0x000fc6000f8e02ff */
[----:B------:R-:W-:Y:S01]  /*2e5b0*/  IADD3 R32, P0, P1, R2, R26, R63 ;  /* 0x0000001a02207210 */ /* 0x000fe2000791e03f */
[----:B------:R-:W-:Y:S01]  /*2e5c0*/  IMAD.MOV.U32 R26, RZ, RZ, RZ ;  /* 0x000000ffff1a7224 */ /* 0x000fe200078e00ff */
[----:B------:R-:W-:Y:S01]  /*2e5d0*/  IADD3 R12, P2, PT, R67, R12, RZ ;  /* 0x0000000c430c7210 */ /* 0x000fe20007f5e0ff */
[----:B------:R-:W-:-:S04]  /*2e5e0*/  IMAD.HI.U32 R63, R47, UR29, R24 ;  /* 0x0000001d2f3f7c27 */ /* 0x000fc8000f8e0018 */
[----:B------:R-:W-:-:S04]  /*2e5f0*/  IMAD.HI.U32 R30, R43, UR33, R26 ;  /* 0x000000212b1e7c27 */ /* 0x000fc8000f8e001a */
[----:B------:R-:W-:Y:S02]  /*2e600*/  IMAD R27, R43, UR34, RZ ;  /* 0x000000222b1b7c24 */ /* 0x000fe4000f8e02ff */
[----:B------:R-:W-:Y:S02]  /*2e610*/  IMAD R2, R47, UR30, RZ ;  /* 0x0000001e2f027c24 */ /* 0x000fe4000f8e02ff */
[----:B------:R-:W-:Y:S01]  /*2e620*/  IMAD.X R25, RZ, RZ, RZ, P2 ;  /* 0x000000ffff197224 */ /* 0x000fe200010e06ff */
[----:B------:R-:W-:Y:S02]  /*2e630*/  IADD3 R30, P2, P3, R27, R32, R30 ;  /* 0x000000201b1e7210 */ /* 0x000fe40007b5e01e */
        /* <DEDUP_REMOVED lines=21> */
[----:B------:R-:W-:Y:S02]  /*2e790*/  IMAD.MOV.U32 R24, RZ, RZ, RZ ;  /* 0x000000ffff187224 */ /* 0x000fe400078e00ff */
        /* <DEDUP_REMOVED lines=14> */
[C---:B------:R-:W-:Y:S01]  /*2e880*/  IMAD.HI.U32 R26, R35.reuse, UR30, R26 ;  /* 0x0000001e231a7c27 */ /* 0x040fe2000f8e001a */
[----:B------:R-:W-:Y:S02]  /*2e890*/  IADD3.X R27, PT, PT, RZ, RZ, RZ, P0, P1 ;  /* 0x000000ffff1b7210 */ /* 0x000fe400007e24ff */
[----:B------:R-:W-:Y:S01]  /*2e8a0*/  IADD3 R14, P2, PT, R24, R65, RZ ;  /* 0x00000041180e7210 */ /* 0x000fe20007f5e0ff */
[----:B------:R-:W-:-:S02]  /*2e8b0*/  IMAD R43, R35, UR31, RZ ;  /* 0x0000001f232b7c24 */ /* 0x000fc4000f8e02ff */
[----:B------:R-:W-:Y:S02]  /*2e8c0*/  IMAD.MOV.U32 R24, RZ, RZ, RZ ;  /* 0x000000ffff187224 */ /* 0x000fe400078e00ff */
[----:B------:R-:W-:Y:S01]  /*2e8d0*/  IMAD R63, R41, UR30, RZ ;  /* 0x0000001e293f7c24 */ /* 0x000fe2000f8e02ff */
[----:B------:R-:W-:Y:S01]  /*2e8e0*/  IADD3 R28, P0, P1, R43, R28, R26 ;  /* 0x0000001c2b1c7210 */ /* 0x000fe2000791e01a */
[----:B------:R-:W-:-:S04]  /*2e8f0*/  IMAD.HI.U32 R24, R41, UR29, R24 ;  /* 0x0000001d29187c27 */ /* 0x000fc8000f8e0018 */
[----:B------:R-:W-:Y:S02]  /*2e900*/  IMAD.MOV.U32 R26, RZ, RZ, RZ ;  /* 0x000000ffff1a7224 */ /* 0x000fe400078e00ff */
[----:B------:R-:W-:Y:S01]  /*2e910*/  IMAD.X R25, RZ, RZ, RZ, P2 ;  /* 0x000000ffff197224 */ /* 0x000fe200010e06ff */
        /* <DEDUP_REMOVED lines=34> */
[----:B------:R-:W-:Y:S02]  /*2eb40*/  IMAD R63, R35, UR33, RZ ;  /* 0x00000021233f7c24 */ /* 0x000fe4000f8e02ff */
[----:B------:R-:W-:-:S03]  /*2eb50*/  IMAD.MOV.U32 R24, RZ, RZ, RZ ;  /* 0x000000ffff187224 */ /* 0x000fc600078e00ff */
        /* <DEDUP_REMOVED lines=16> */
[----:B------:R-:W-:-:S03]  /*2ec60*/  IMAD.HI.U32 R26, R35, UR33, R26 ;  /* 0x00000021231a7c27 */ /* 0x000fc6000f8e001a */
[----:B------:R-:W-:Y:S01]  /*2ec70*/  IADD3.X R27, PT, PT, RZ, RZ, RZ, P2, P3 ;  /* 0x000000ffff1b7210 */ /* 0x000fe200017e64ff */
        /* <DEDUP_REMOVED lines=20> */
[C---:B------:R-:W-:Y:S01]  /*2edc0*/  IMAD R65, R18.reuse, UR33, RZ ;  /* 0x0000002112417c24 */ /* 0x040fe2000f8e02ff */
[----:B------:R-:W-:Y:S01]  /*2edd0*/  IADD3.X R27, PT, PT, RZ, RZ, RZ, P0, P1 ;  /* 0x000000ffff1b7210 */ /* 0x000fe200007e24ff */
[----:B------:R-:W-:Y:S01]  /*2ede0*/  IMAD.HI.U32 R28, R18, UR32, R24 ;  /* 0x00000020121c7c27 */ /* 0x000fe2000f8e0018 */
[----:B------:R-:W-:-:S03]  /*2edf0*/  IADD3 R32, P2, P3, R63, R26, R32 ;  /* 0x0000001a3f207210 */ /* 0x000fc60007b5e020 */
[----:B------:R-:W-:Y:S01]  /*2ee00*/  IMAD.MOV.U32 R26, RZ, RZ, RZ ;  /* 0x000000ffff1a7224 */ /* 0x000fe200078e00ff */
[----:B------:R-:W-:Y:S02]  /*2ee10*/  IADD3.X R25, PT, PT, RZ, RZ, RZ, P2, P3 ;  /* 0x000000ffff197210 */ /* 0x000fe400017e64ff */
[----:B------:R-:W-:Y:S01]  /*2ee20*/  IADD3 R28, P0, P1, R65, R32, R28 ;  /* 0x00000020411c7210 */ /* 0x000fe2000791e01c */
[----:B------:R-:W-:-:S04]  /*2ee30*/  IMAD.HI.U32 R26, R35, UR35, R26 ;  /* 0x00000023231a7c27 */ /* 0x000fc8000f8e001a */
[----:B------:R-:W-:Y:S02]  /*2ee40*/  IMAD R27, R22, UR28, RZ ;  /* 0x0000001c161b7c24 */ /* 0x000fe4000f8e02ff */
[----:B------:R-:W-:-:S04]  /*2ee50*/  IMAD.WIDE.U32 R34, R30, 0x3d1, RZ ;  /* 0x000003d11e227825 */ /* 0x000fc800078e00ff */
[----:B------:R-:W-:Y:S01]  /*2ee60*/  IMAD.HI.U32 R63, R41, UR34, R24 ;  /* 0x00000022293f7c27 */ /* 0x000fe2000f8e0018 */
[----:B------:R-:W-:Y:S02]  /*2ee70*/  IADD3.X R25, PT, PT, RZ, RZ, RZ, P0, P1 ;  /* 0x000000ffff197210 */ /* 0x000fe400007e24ff */
[----:B------:R-:W-:Y:S01]  /*2ee80*/  IADD3 R27, P0, PT, R27, R34, RZ ;  /* 0x000000221b1b7210 */ /* 0x000fe20007f1e0ff */
[----:B------:R-:W-:Y:S02]  /*2ee90*/  IMAD.MOV.U32 R34, RZ, RZ, R35 ;  /* 0x000000ffff227224 */ /* 0x000fe400078e0023 */
[----:B------:R-:W-:Y:S01]  /*2eea0*/  IMAD.MOV.U32 R35, RZ, RZ, RZ ;  /* 0x000000ffff237224 */ /* 0x000fe200078e00ff */
[----:B------:R-:W-:Y:S01]  /*2eeb0*/  IADD3 RZ, P1, PT, RZ, R27, RZ ;  /* 0x0000001bffff7210 */ /* 0x000fe20007f3e0ff */
[----:B------:R-:W-:Y:S02]  /*2eec0*/  IMAD R22, R41, UR35, RZ ;  /* 0x0000002329167c24 */ /* 0x000fe4000f8e02ff */
[----:B------:R-:W-:-:S03]  /*2eed0*/  IMAD.WIDE.U32 R34, R43, 0x3d1, R34 ;  /* 0x000003d12b227825 */ /* 0x000fc600078e0022 */
[----:B------:R-:W-:Y:S01]  /*2eee0*/  IADD3 R26, P3, P2, R22, R26, R63 ;  /* 0x0000001a161a7210 */ /* 0x000fe20007a7e03f */
        /* <DEDUP_REMOVED lines=13> */
[----:B------:R-:W-:Y:S02]  /*2efc0*/  IMAD.MOV.U32 R37, RZ, RZ, RZ ;  /* 0x000000ffff257224 */ /* 0x000fe400078e00ff */
[----:B------:R-:W-:Y:S01]  /*2efd0*/  IMAD.HI.U32 R24, R41, UR35, R24 ;  /* 0x0000002329187c27 */ /* 0x000fe2000f8e0018 */
[----:B------:R-:W-:-:S03]  /*2efe0*/  IADD3.X R25, P1, PT, R22, R43, RZ, P1, !PT ;  /* 0x0000002b16197210 */ /* 0x000fc60000f3e4ff */
        /* <DEDUP_REMOVED lines=59> */
.L_x_170:
        /* <DEDUP_REMOVED lines=27> */
.L_x_171:
        /* <DEDUP_REMOVED lines=12> */
.L_x_172:
        /* <DEDUP_REMOVED lines=27> */
.L_x_173:
        /* <DEDUP_REMOVED lines=12> */
.L_x_174:
[C---:B------:R-:W-:Y:S02]  /*2f880*/  IMAD R35, R27.reuse, R4, RZ ;  /* 0x000000041b237224 */ /* 0x040fe400078e02ff */
[----:B------:R-:W-:Y:S02]  /*2f890*/  IMAD.MOV.U32 R34, RZ, RZ, RZ ;  /* 0x000000ffff227224 */ /* 0x000fe400078e00ff */
[-C--:B------:R-:W-:Y:S02]  /*2f8a0*/  IMAD R37, R30, R3.reuse, RZ ;  /* 0x000000031e257224 */ /* 0x080fe400078e02ff */
[----:B------:R-:W-:-:S04]  /*2f8b0*/  IMAD.HI.U32 R26, P0, R27, R3, R34 ;  /* 0x000000031b1a7227 */ /* 0x000fc80007800022 */
[----:B------:R-:W-:Y:S01]  /*2f8c0*/  IMAD.MOV.U32 R36, RZ, RZ, RZ ;  /* 0x000000ffff247224 */ /* 0x000fe200078e00ff */
[----:B------:R-:W-:Y:S01]  /*2f8d0*/  IADD3 R26, P1, PT, R37, R26, RZ ;  /* 0x0000001a251a7210 */ /* 0x000fe20007f3e0ff */
[----:B------:R-:W-:Y:S02]  /*2f8e0*/  IMAD.X R37, RZ, RZ, RZ, P0 ;  /* 0x000000ffff257224 */ /* 0x000fe400000e06ff */
        /* <DEDUP_REMOVED lines=19> */
[C---:B------:R-:W-:Y:S02]  /*2fa20*/  IMAD R41, R25.reuse, R4, RZ ;  /* 0x0000000419297224 */ /* 0x040fe400078e02ff */
[----:B------:R-:W-:Y:S01]  /*2fa30*/  IMAD.HI.U32 R34, R25, R3, R34 ;  /* 0x0000000319227227 */ /* 0x000fe200078e0022 */
[----:B------:R-:W-:-:S03]  /*2fa40*/  IADD3 R20, P1, P2, R37, R36, R20 ;  /* 0x0000002425147210 */ /* 0x000fc60007a3e014 */
[----:B------:R-:W-:Y:S01]  /*2fa50*/  IMAD.X R35, RZ, RZ, RZ, P0 ;  /* 0x000000ffff237224 */ /* 0x000fe200000e06ff */
[----:B------:R-:W-:Y:S01]  /*2fa60*/  IADD3 R28, P0, P3, R41, R20, R34 ;  /* 0x00000014291c7210 */ /* 0x000fe20007b1e022 */
[----:B------:R-:W-:Y:S01]  /*2fa70*/  IMAD.MOV.U32 R34, RZ, RZ, RZ ;  /* 0x000000ffff227224 */ /* 0x000fe200078e00ff */
[----:B------:R-:W-:Y:S01]  /*2fa80*/  IADD3.X R37, PT, PT, RZ, RZ, RZ, P1, P2 ;  /* 0x000000ffff257210 */ /* 0x000fe20000fe44ff */
[C---:B------:R-:W-:Y:S02]  /*2fa90*/  IMAD R41, R27.reuse, R7, RZ ;  /* 0x000000071b297224 */ /* 0x040fe400078e02ff */
        /* <DEDUP_REMOVED lines=22> */
[C---:B------:R-:W-:Y:S02]  /*2fc00*/  IMAD R41, R30.reuse, R7, RZ ;  /* 0x000000071e297224 */ /* 0x040fe400078e02ff */
[----:B------:R-:W-:Y:S01]  /*2fc10*/  IMAD.MOV.U32 R36, RZ, RZ, RZ ;  /* 0x000000ffff247224 */ /* 0x000fe200078e00ff */
[----:B------:R-:W-:Y:S01]  /*2fc20*/  IADD3 R20, P1, P2, R37, R20, R34 ;  /* 0x0000001425147210 */ /* 0x000fe20007a3e022 */
[----:B------:R-:W-:Y:S01]  /*2fc30*/  IMAD.MOV.U32 R34, RZ, RZ, RZ ;  /* 0x000000ffff227224 */ /* 0x000fe200078e00ff */
[----:B------:R-:W-:Y:S01]  /*2fc40*/  IADD3.X R37, PT, PT, RZ, RZ, RZ, P3, P4 ;  /* 0x000000ffff257210 */ /* 0x000fe20001fe84ff */
[----:B------:R-:W-:Y:S02]  /*2fc50*/  IMAD R43, R31, R3, RZ ;  /* 0x000000031f2b7224 */ /* 0x000fe400078e02ff */
[----:B------:R-:W-:Y:S01]  /*2fc60*/  IMAD.HI.U32 R34, R30, R6, R34 ;  /* 0x000000061e227227 */ /* 0x000fe200078e0022 */
[----:B------:R-:W-:-:S02]  /*2fc70*/  IADD3.X R35, PT, PT, RZ, RZ, RZ, P1, P2 ;  /* 0x000000ffff237210 */ /* 0x000fc40000fe44ff */
[----:B------:R-:W-:Y:S01]  /*2fc80*/  IADD3 R20, P5, PT, R43, R20, RZ ;  /* 0x000000142b147210 */ /* 0x000fe20007fbe0ff */
[----:B------:R-:W-:Y:S01]  /*2fc90*/  IMAD.HI.U32 R36, R25, R5, R36 ;  /* 0x0000000519247227 */ /* 0x000fe200078e0024 */
[----:B------:R-:W-:-:S03]  /*2fca0*/  IADD3 R22, P1, P2, R41, R22, R34 ;  /* 0x0000001629167210 */ /* 0x000fc60007a3e022 */
        /* <DEDUP_REMOVED lines=8> */
[----:B------:R-:W-:Y:S02]  /*2fd30*/  IMAD.X R35, RZ, RZ, RZ, P5 ;  /* 0x000000ffff237224 */ /* 0x000fe400028e06ff */
        /* <DEDUP_REMOVED lines=19> */
[----:B------:R-:W-:Y:S01]  /*2fe70*/  IMAD.MOV.U32 R36, RZ, RZ, RZ ;  /* 0x000000ffff247224 */ /* 0x000fe200078e00ff */
[----:B------:R-:W-:Y:S01]  /*2fe80*/  IADD3.X R37, PT, PT, RZ, RZ, RZ, P2, P3 ;  /* 0x000000ffff257210 */ /* 0x000fe200017e64ff */
[----:B------:R-:W-:Y:S01]  /*2fe90*/  IMAD R43, R31, R5, RZ ;  /* 0x000000051f2b7224 */ /* 0x000fe200078e02ff */
[----:B------:R-:W-:Y:S01]  /*2fea0*/  IADD3 R24, P3, P6, R41, R24, R34 ;  /* 0x0000001829187210 */ /* 0x000fe20007e7e022 */
[----:B------:R-:W-:-:S02]  /*2feb0*/  IMAD.MOV.U32 R34, RZ, RZ, RZ ;  /* 0x000000ffff227224 */ /* 0x000fc400078e00ff */
[C---:B------:R-:W-:Y:S02]  /*2fec0*/  IMAD R41, R16.reuse, R6, RZ ;  /* 0x0000000610297224 */ /* 0x040fe400078e02ff */
[----:B------:R-:W-:-:S04]  /*2fed0*/  IMAD.HI.U32 R34, R16, R5, R34 ;  /* 0x0000000510227227 */ /* 0x000fc800078e0022 */
[----:B------:R-:W-:Y:S01]  /*2fee0*/  IMAD.X R35, RZ, RZ, RZ, P1 ;  /* 0x000000ffff237224 */ /* 0x000fe200008e06ff */
[----:B------:R-:W-:Y:S01]  /*2fef0*/  IADD3 R24, P1, P2, R41, R24, R34 ;  /* 0x0000001829187210 */ /* 0x000fe20007a3e022 */
[----:B------:R-:W-:Y:S01]  /*2ff00*/  IMAD.HI.U32 R36, R31, R4, R36 ;  /* 0x000000041f247227 */ /* 0x000fe200078e0024 */
[----:B------:R-:W-:-:S03]  /*2ff10*/  IADD3.X R37, PT, PT, RZ, RZ, RZ, P4, P5 ;  /* 0x000000ffff257210 */ /* 0x000fc600027ea4ff */
[----:B------:R-:W-:Y:S01]  /*2ff20*/  IMAD.MOV.U32 R34, RZ, RZ, RZ ;  /* 0x000000ffff227224 */ /* 0x000fe200078e00ff */
[----:B------:R-:W-:Y:S01]  /*2ff30*/  IADD3 R24, P4, P5, R43, R24, R36 ;  /* 0x000000182b187210 */ /* 0x000fe20007d9e024 */
[C---:B------:R-:W-:Y:S02]  /*2ff40*/  IMAD R43, R27.reuse, R10, RZ ;  /* 0x0000000a1b2b7224 */ /* 0x040fe400078e02ff */
        /* <DEDUP_REMOVED lines=19> */
[----:B------:R-:W-:Y:S01]  /*30080*/  IMAD.MOV.U32 R40, RZ, RZ, RZ ;  /* 0x000000ffff287224 */ /* 0x000fe200078e00ff */
[----:B------:R-:W-:Y:S01]  /*30090*/  IADD3 R38, P4, P5, R41, R38, R36 ;  /* 0x0000002629267210 */ /* 0x000fe20007d9e024 */
[----:B------:R-:W-:-:S02]  /*300a0*/  IMAD.MOV.U32 R36, RZ, RZ, RZ ;  /* 0x000000ffff247224 */ /* 0x000fc400078e00ff */
[----:B------:R-:W-:Y:S01]  /*300b0*/  IMAD.HI.U32 R34, R31, R5, R34 ;  /* 0x000000051f227227 */ /* 0x000fe200078e0022 */
[----:B------:R-:W-:-:S03]  /*300c0*/  IADD3.X R35, PT, PT, RZ, RZ, RZ, P1, P2 ;  /* 0x000000ffff237210 */ /* 0x000fc60000fe44ff */
[----:B------:R-:W-:Y:S01]  /*300d0*/  IMAD.HI.U32 R36, R16, R6, R36 ;  /* 0x0000000610247227 */ /* 0x000fe200078e0024 */
[----:B------:R-:W-:-:S03]  /*300e0*/  IADD3.X R37, PT, PT, RZ, RZ, RZ, P3, P6 ;  /* 0x000000ffff257210 */ /* 0x000fc60001fec4ff */
[----:B------:R-:W-:Y:S01]  /*300f0*/  IMAD.X R41, RZ, RZ, RZ, P0 ;  /* 0x000000ffff297224 */ /* 0x000fe200000e06ff */
[----:B------:R-:W-:Y:S01]  /*30100*/  IADD3 R38, P3, P6, R43, R38, R36 ;  /* 0x000000262b267210 */ /* 0x000fe20007e7e024 */
[----:B------:R-:W-:Y:S02]  /*30110*/  IMAD R43, R31, R6, RZ ;  /* 0x000000061f2b7224 */ /* 0x000fe400078e02ff */
[----:B------:R-:W-:Y:S02]  /*30120*/  IMAD.MOV.U32 R36, RZ, RZ, RZ ;  /* 0x000000ffff247224 */ /* 0x000fe400078e00ff */
[----:B------:R-:W-:Y:S01]  /*30130*/  IMAD R45, R2, R3, RZ ;  /* 0x00000003022d7224 */ /* 0x000fe200078e02ff */
[----:B------:R-:W-:Y:S01]  /*30140*/  IADD3 R38, P1, P2, R43, R38, R34 ;  /* 0x000000262b267210 */ /* 0x000fe20007a3e022 */
[----:B------:R-:W-:-:S03]  /*30150*/  IMAD.HI.U32 R40, R27, R10, R40 ;  /* 0x0000000a1b287227 */ /* 0x000fc600078e0028 */
[----:B------:R-:W-:Y:S01]  /*30160*/  IADD3 R24, P0, PT, R45, R24, RZ ;  /* 0x000000182d187210 */ /* 0x000fe20007f1e0ff */
[----:B------:R-:W-:Y:S02]  /*30170*/  IMAD.MOV.U32 R34, RZ, RZ, RZ ;  /* 0x000000ffff227224 */ /* 0x000fe400078e00ff */
[----:B------:R-:W-:Y:S01]  /*30180*/  IMAD.HI.U32 R41, R30, R9, R36 ;  /* 0x000000091e297227 */ /* 0x000fe200078e0024 */
[----:B------:R-:W-:-:S03]  /*30190*/  IADD3.X R37, PT, PT, RZ, RZ, RZ, P4, P5 ;  /* 0x000000ffff257210 */ /* 0x000fc600027ea4ff */
[----:B------:R-:W-:Y:S02]  /*301a0*/  IMAD R32, R30, R10, RZ ;  /* 0x0000000a1e207224 */ /* 0x000fe400078e02ff */
[----:B------:R-:W-:-:S03]  /*301b0*/  IMAD.HI.U32 R34, R12, R4, R34 ;  /* 0x000000040c227227 */ /* 0x000fc600078e0022 */
[----:B------:R-:W-:Y:S01]  /*301c0*/  IADD3 R40, P4, P5, R32, R40, R41 ;  /* 0x0000002820287210 */ /* 0x000fe20007d9e029 */
        /* <DEDUP_REMOVED lines=12> */
[C---:B------:R-:W-:Y:S01]  /*30290*/  IMAD.HI.U32 R36, R16.reuse, R7, R36 ;  /* 0x0000000710247227 */ /* 0x040fe200078e0024 */
[----:B------:R-:W-:Y:S02]  /*302a0*/  IADD3.X R37, PT, PT, RZ, RZ, RZ, P4, P5 ;  /* 0x000000ffff257210 */ /* 0x000fe400027ea4ff */
[----:B------:R-:W-:Y:S01]  /*302b0*/  IADD3 R32, P4, P5, R41, R32, R34 ;  /* 0x0000002029207210 */ /* 0x000fe20007d9e022 */
[----:B------:R-:W-:Y:S01]  /*302c0*/  IMAD R43, R16, R8, RZ ;  /* 0x00000008102b7224 */ /* 0x000fe200078e02ff */
[----:B------:R-:W-:Y:S01]  /*302d0*/  IADD3.X R41, PT, PT, RZ, RZ, RZ, P3, P0 ;  /* 0x000000ffff297210 */ /* 0x000fe20001fe04ff */
[----:B------:R-:W-:Y:S02]  /*302e0*/  IMAD.MOV.U32 R34, RZ, RZ, RZ ;  /* 0x000000ffff227224 */ /* 0x000fe400078e00ff */
[----:B------:R-:W-:Y:S01]  /*302f0*/  IMAD.MOV.U32 R40, RZ, RZ, RZ ;  /* 0x000000ffff287224 */ /* 0x000fe200078e00ff */
[----:B------:R-:W-:Y:S01]  /*30300*/  IADD3 R36, P6, P3, R43, R38, R36 ;  /* 0x000000262b247210 */ /* 0x000fe20007bde024 */
[----:B------:R-:W-:Y:S01]  /*30310*/  IMAD.HI.U32 R34, R31, R6, R34 ;  /* 0x000000061f227227 */ /* 0x000fe200078e0022 */
[----:B------:R-:W-:-:S03]  /*30320*/  IADD3.X R35, PT, PT, RZ, RZ, RZ, P2, P1 ;  /* 0x000000ffff237210 */ /* 0x000fc600017e24ff */
        /* <DEDUP_REMOVED lines=8> */
[----:B------:R-:W-:Y:S02]  /*303b0*/  IMAD.MOV.U32 R34, RZ, RZ, RZ ;  /* 0x000000ffff227224 */ /* 0x000fe400078e00ff */
[----:B------:R-:W-:-:S02]  /*303c0*/  IMAD R45, R14, R3, RZ ;  /* 0x000000030e2d7224 */ /* 0x000fc400078e02ff */
[----:B------:R-:W-:Y:S01]  /*303d0*/  IMAD.HI.U32 R41, R25, R9, R34 ;  /* 0x0000000919297227 */ /* 0x000fe200078e0022 */
[----:B------:R-:W-:Y:S02]  /*303e0*/  IADD3.X R35, PT, PT, RZ, RZ, RZ, P6, P3 ;  /* 0x000000ffff237210 */ /* 0x000fe400037e64ff */
[----:B------:R-:W-:Y:S01]  /*303f0*/  IADD3 R32, P0, PT, R45, R32, RZ ;  /* 0x000000202d207210 */ /* 0x000fe20007f1e0ff */
[----:B------:R-:W-:Y:S02]  /*30400*/  IMAD R34, R25, R10, RZ ;  /* 0x0000000a19227224 */ /* 0x000fe400078e02ff */
[----:B------:R-:W-:-:S03]  /*30410*/  IMAD.HI.U32 R36, R2, R4, R36 ;  /* 0x0000000402247227 */ /* 0x000fc600078e0024 */
[----:B------:R-:W-:Y:S01]  /*30420*/  IADD3 R42, P6, P3, R34, R30, R41 ;  /* 0x0000001e222a7210 */ /* 0x000fe20007bde029 */
[----:B------:R-:W-:Y:S01]  /*30430*/  IMAD R43, R2, R5, RZ ;  /* 0x00000005022b7224 */ /* 0x000fe200078e02ff */
[----:B------:R-:W-:Y:S01]  /*30440*/  IADD3.X R41, PT, PT, RZ, RZ, RZ, P2, P1 ;  /* 0x000000ffff297210 */ /* 0x000fe200017e24ff */
[----:B------:R-:W-:Y:S02]  /*30450*/  IMAD.X R37, RZ, RZ, RZ, P0 ;  /* 0x000000ffff257224 */ /* 0x000fe400000e06ff */
        /* <DEDUP_REMOVED lines=14> */
[----:B------:R-:W-:Y:S01]  /*30540*/  IMAD R38, R16, R10, RZ ;  /* 0x0000000a10267224 */ /* 0x000fe200078e02ff */
[----:B------:R-:W-:Y:S02]  /*30550*/  IADD3.X R41, PT, PT, RZ, RZ, RZ, P1, P0 ;  /* 0x000000ffff297210 */ /* 0x000fe40000fe04ff */
[----:B------:R-:W-:Y:S01]  /*30560*/  IADD3 R36, P1, P0, R43, R34, R40 ;  /* 0x000000222b247210 */ /* 0x000fe2000783e028 */
[----:B------:R-:W-:Y:S02]  /*30570*/  IMAD.MOV.U32 R34, RZ, RZ, RZ ;  /* 0x000000ffff227224 */ /* 0x000fe400078e00ff */
[C---:B------:R-:W-:Y:S02]  /*30580*/  IMAD R43, R12.reuse, R7, RZ ;  /* 0x000000070c2b7224 */ /* 0x040fe400078e02ff */
        /* <DEDUP_REMOVED lines=11> */
[----:B------:R-:W-:Y:S01]  /*30640*/  IMAD.HI.U32 R36, R31, R8, R36 ;  /* 0x000000081f247227 */ /* 0x000fe200078e0024 */
[----:B------:R-:W-:-:S03]  /*30650*/  IADD3.X R37, PT, PT, RZ, RZ, RZ, P2, P4 ;  /* 0x000000ffff257210 */ /* 0x000fc600017e84ff */
[----:B------:R-:W-:Y:S01]  /*30660*/  IMAD.HI.U32 R34, R16, R9, R34 ;  /* 0x0000000910227227 */ /* 0x000fe200078e0022 */
[----:B------:R-:W-:-:S03]  /*30670*/  IADD3.X R35, PT, PT, RZ, RZ, RZ, P3, P5 ;  /* 0x000000ffff237210 */ /* 0x000fc60001fea4ff */
[----:B------:R-:W-:Y:S01]  /*30680*/  IMAD R41, R31, R9, RZ ;  /* 0x000000091f297224 */ /* 0x000fe200078e02ff */
[----:B------:R-:W-:Y:S01]  /*30690*/  IADD3 R38, P5, P3, R38, R25, R34 ;  /* 0x0000001926267210 */ /* 0x000fe20007bbe022 */
        /* <DEDUP_REMOVED lines=8> */
[----:B------:R-:W-:Y:S02]  /*30720*/  IMAD R4, R14, R5, RZ ;  /* 0x000000050e047224 */ /* 0x000fe400078e02ff */
[----:B------:R-:W-:Y:S01]  /*30730*/  IMAD.HI.U32 R34, R2, R6, R34 ;  /* 0x0000000602227227 */ /* 0x000fe200078e0022 */
[----:B------:R-:W-:Y:S02]  /*30740*/  IADD3 R38, P5, P3, R41, R38, R36 ;  /* 0x0000002629267210 */ /* 0x000fe40007bbe024 */
[----:B------:R-:W-:Y:S01]  /*30750*/  IADD3 R25, P0, P1, R4, R40, R25 ;  /* 0x0000002804197210 */ /* 0x000fe2000791e019 */
[----:B------:R-:W-:Y:S02]  /*30760*/  IMAD R41, R2, R7, RZ ;  /* 0x0000000702297224 */ /* 0x000fe400078e02ff */
[----:B------:R-:W-:Y:S01]  /*30770*/  IMAD.MOV.U32 R36, RZ, RZ, RZ ;  /* 0x000000ffff247224 */ /* 0x000fe200078e00ff */
[----:B------:R-:W-:-:S02]  /*30780*/  IADD3.X R35, PT, PT, RZ, RZ, RZ, P0, P1 ;  /* 0x000000ffff237210 */ /* 0x000fc400007e24ff */
        /* <DEDUP_REMOVED lines=35> */
[----:B------:R-:W-:-:S03]  /*309c0*/  IMAD R35, R2, R9, RZ ;  /* 0x0000000902237224 */ /* 0x000fc600078e02ff */
[----:B------:R-:W-:Y:S01]  /*309d0*/  IADD3 R6, P0, P1, R4, R6, R37 ;  /* 0x0000000604067210 */ /* 0x000fe2000791e025 */
[----:B------:R-:W-:Y:S02]  /*309e0*/  IMAD.MOV.U32 R4, RZ, RZ, RZ ;  /* 0x000000ffff047224 */ /* 0x000fe400078e00ff */
[C---:B------:R-:W-:Y:S01]  /*309f0*/  IMAD R37, R14.reuse, R8, RZ ;  /* 0x000000080e257224 */ /* 0x040fe200078e02ff */
[----:B------:R-:W-:Y:S01]  /*30a00*/  IADD3 R34, P2, P3, R35, R6, R34 ;  /* 0x0000000623227210 */ /* 0x000fe20007b5e022 */
[----:B------:R-:W-:Y:S01]  /*30a10*/  IMAD.HI.U32 R4, R14, R7, R4 ;  /* 0x000000070e047227 */ /* 0x000fe200078e0004 */
[----:B------:R-:W-:Y:S02]  /*30a20*/  IADD3.X R5, PT, PT, RZ, RZ, RZ, P0, P1 ;  /* 0x000000ffff057210 */ /* 0x000fe400007e24ff */
[----:B------:R-:W-:Y:S01]  /*30a30*/  IADD3.X R35, PT, PT, RZ, RZ, RZ, P2, P3 ;  /* 0x000000ffff237210 */ /* 0x000fe200017e64ff */
[----:B------:R-:W-:Y:S01]  /*30a40*/  IMAD.WIDE.U32 R6, R30, 0x3d1, RZ ;  /* 0x000003d11e067825 */ /* 0x000fe200078e00ff */
[----:B------:R-:W-:-:S03]  /*30a50*/  IADD3 R27, P0, P1, R37, R34, R4 ;  /* 0x00000022251b7210 */ /* 0x000fc6000791e004 */
        /* <DEDUP_REMOVED lines=16> */
[----:B------:R-:W-:Y:S01]  /*30b60*/  IMAD R7, R14, R9, RZ ;  /* 0x000000090e077224 */ /* 0x000fe200078e02ff */
[----:B------:R-:W-:Y:S01]  /*30b70*/  IADD3.X R30, P1, PT, R37, R30, RZ, P1, !PT ;  /* 0x0000001e251e7210 */ /* 0x000fe20000f3e4ff */
[----:B------:R-:W-:-:S03]  /*30b80*/  IMAD.WIDE.U32 R4, R16, 0x3d1, R4 ;  /* 0x000003d110047825 */ /* 0x000fc600078e0004 */
[----:B------:R-:W-:Y:S01]  /*30b90*/  IADD3 R8, P4, P5, R7, R8, R34 ;  /* 0x0000000807087210 */ /* 0x000fe20007d9e022 */
[----:B------:R-:W-:Y:S01]  /*30ba0*/  IMAD.MOV.U32 R6, RZ, RZ, RZ ;  /* 0x000000ffff067224 */ /* 0x000fe200078e00ff */
[----:B------:R-:W-:Y:S02]  /*30bb0*/  IADD3.X R7, PT, PT, RZ, RZ, RZ, P3, P2 ;  /* 0x000000ffff077210 */ /* 0x000fe40001fe44ff */
[----:B------:R-:W-:Y:S01]  /*30bc0*/  IADD3.X R18, P0, PT, R4, R18, RZ, P0, !PT ;  /* 0x0000001204127210 */ /* 0x000fe2000071e4ff */
[----:B------:R-:W-:Y:S01]  /*30bd0*/  IMAD.MOV.U32 R4, RZ, RZ, R5 ;  /* 0x000000ffff047224 */ /* 0x000fe200078e0005 */
[----:B------:R-:W-:Y:S01]  /*30be0*/  IADD3.X R3, PT, PT, RZ, RZ, RZ, P4, P5 ;  /* 0x000000ffff037210 */ /* 0x000fe200027ea4ff */
[----:B------:R-:W-:Y:S01]  /*30bf0*/  IMAD.MOV.U32 R5, RZ, RZ, RZ ;  /* 0x000000ffff057224 */ /* 0x000fe200078e00ff */
[----:B------:R-:W-:Y:S01]  /*30c00*/  IADD3.X R25, P1, PT, R18, R25, RZ, P1, !PT ;  /* 0x0000001912197210 */ /* 0x000fe20000f3e4ff */
[----:B------:R-:W-:-:S04]  /*30c10*/  IMAD.HI.U32 R6, R2, R10, R6 ;  /* 0x0000000a02067227 */ /* 0x000fc800078e0006 */
[----:B------:R-:W-:Y:S02]  /*30c20*/  IMAD.MOV.U32 R2, RZ, RZ, RZ ;  /* 0x000000ffff027224 */ /* 0x000fe400078e00ff */
        /* <DEDUP_REMOVED lines=59> */
.L_x_175:
        /* <DEDUP_REMOVED lines=27> */
.L_x_176:
        /* <DEDUP_REMOVED lines=12> */
.L_x_177:
        /* <DEDUP_REMOVED lines=27> */
.L_x_178:
        /* <DEDUP_REMOVED lines=12> */
.L_x_179:
[----:B------:R4:W-:Y:S01]  /*314c0*/  STG.E desc[UR36][R50.64], R52 ;  /* 0x0000003432007986 */ /* 0x0009e2000c101924 */
[----:B------:R-:W0:Y:S03]  /*314d0*/  LDCU UR4, c[0x3][0x1c] ;  /* 0x00c00380ff0477ac */ /* 0x000e260008000800 */
[----:B------:R4:W-:Y:S04]  /*314e0*/  STG.E desc[UR36][R50.64+0x4], R53 ;  /* 0x0000043532007986 */ /* 0x0009e8000c101924 */
[----:B------:R4:W-:Y:S04]  /*314f0*/  STG.E desc[UR36][R50.64+0x8], R54 ;  /* 0x0000083632007986 */ /* 0x0009e8000c101924 */
[----:B------:R4:W-:Y:S04]  /*31500*/  STG.E desc[UR36][R50.64+0xc], R55 ;  /* 0x00000c3732007986 */ /* 0x0009e8000c101924 */
[----:B------:R4:W-:Y:S01]  /*31510*/  STG.E desc[UR36][R50.64+0x10], R56 ;  /* 0x0000103832007986 */ /* 0x0009e2000c101924 */
[----:B0-----:R-:W-:-:S03]  /*31520*/  UMOV UR47, UR4 ;  /* 0x00000004002f7c82 */ /* 0x001fc60008000000 */
        /* <DEDUP_REMOVED lines=19> */
[----:B------:R4:W-:Y:S02]  /*31660*/  STG.E.U8 desc[UR36][R50.64+0x60], RZ ;  /* 0x000060ff32007986 */ /* 0x0009e4000c101124 */
.L_x_1:
[----:B------:R-:W-:-:S05]  /*31670*/  VIADD R49, R49, 0x1 ;  /* 0x0000000131317836 */ /* 0x000fca0000000000 */
[----:B------:R-:W-:-:S13]  /*31680*/  ISETP.NE.AND P0, PT, R49, 0x10000, PT ;  /* 0x000100003100780c */ /* 0x000fda0003f05270 */
[----:B------:R-:W-:Y:S05]  /*31690*/  @P0 BRA `(.L_x_180) ;  /* 0xfffffcec00540947 */ /* 0x000fea000383ffff */
[----:B------:R-:W-:Y:S05]  /*316a0*/  EXIT ;  /* 0x000000000000794d */ /* 0x000fea0003800000 */
.L_x_181:
[----:B------:R-:W-:-:S00]  /*316b0*/  BRA `(.L_x_181) ;  /* 0xfffffffc00fc7947 */ /* 0x000fc0000383ffff */
[----:B------:R-:W-:-:S00]  /*316c0*/  NOP ;  /* 0x0000000000007918 */ /* 0x000fc00000000000 */
        /* <DEDUP_REMOVED lines=11> */
.L_x_182:


//--------------------- .nv.shared.reserved.0     --------------------------
	.section	.nv.shared.reserved.0,"aw",@nobits
	.weak		__nv_reservedSMEM_offset_0_alias
	.size		__nv_reservedSMEM_offset_0_alias, 0, 64
	.other		__nv_reservedSMEM_offset_0_alias,@"STO_CUDA_RESERVED_SHARED STV_DEFAULT"
__nv_reservedSMEM_offset_0_alias:
	.zero		0
	.zero		64


//--------------------- .nv.global                --------------------------
	.section	.nv.global,"aw",@nobits
	.align	4
.nv.global:
	.type		G_precomp,@object
	.size		G_precomp,(.L_3 - G_precomp)
G_precomp:
	.zero		6553600
.L_3:


//--------------------- .nv.constant0._Z19precompute_G_kernelv --------------------------
	.section	.nv.constant0._Z19precompute_G_kernelv,"a",@progbits
	.sectionflags	@""
	.align	4
.nv.constant0._Z19precompute_G_kernelv:
	.zero		896


//--------------------- SYMBOLS --------------------------

	.type		.nv.reservedSmem.offset0,@object
	.size		.nv.reservedSmem.offset0,0x4
